	.target	sm_100a

	.elftype	@"ET_EXEC"


//--------------------- .note.nv.tkinfo           --------------------------
	.section	.note.nv.tkinfo,"",@"SHT_NOTE"
	.sectionflags	@"SHF_NOTE_NV_TKINFO"
	.tkinfo
        /*0018*/ 	.word	0x00000002
        /*0030*/ 	.string	""
        /*0030*/ 	.string	"ptxas"
        /*0030*/ 	.string	"Cuda compilation tools, release 13.0, V13.0.88"
        /*0030*/ 	.string	"Build cuda_13.0.r13.0/compiler.36424714_0"
        /*0030*/ 	.string	"-arch sm_100a -m 64 "



//--------------------- .note.nv.cuinfo           --------------------------
	.section	.note.nv.cuinfo,"",@"SHT_NOTE"
	.sectionflags	@"SHF_NOTE_NV_CUINFO"
        /*0018*/ 	.short	0x0002
        /*001a*/ 	.short	0x0064
        /*001c*/ 	.short	0x0082
	.zero		2


//--------------------- .nv.info                  --------------------------
	.section	.nv.info,"",@"SHT_CUDA_INFO"
	.align	4


	//----- nvinfo : EIATTR_REGCOUNT
	.align		4
        /*0000*/ 	.byte	0x04, 0x2f
        /*0002*/ 	.short	(.L_38 - .L_37)
	.align		4
.L_37:
        /*0004*/ 	.word	index@(_ZN7cutlass13device_kernelINS_4gemm6kernel13GemmUniversalIN4cute5tupleIJiiiiEEENS1_10collective13CollectiveMmaINS1_35MainloopSm100TmaUmmaWarpSpecializedILi8ELi2ELi4ENS5_IJiiNS4_1CILi1EEEEEEEENS5_IJNSA_ILi256EEENSA_ILi128EEENSA_ILi64EEEEEENS_6half_tENS5_IJlSB_lEEESI_SJ_NS4_8TiledMMAINS4_8MMA_AtomIJNS4_26SM100_MMA_F16BF16_2x1SM_SSISI_SI_fLi256ELi128ELNS4_4UMMA5MajorE0ELSO_0ELNSN_7ScaleInE0ELSP_0EEEEEENS4_6LayoutINS5_IJSB_SB_SB_EEENS5_IJNSA_ILi0EEESU_SU_EEEEENS5_IJNS4_10UnderscoreESX_SX_EEEEENS4_28SM100_TMA_2SM_LOAD_MULTICASTENS4_14ComposedLayoutINS4_7SwizzleILi3ELi4ELi3EEENS4_18smem_ptr_flag_bitsILi16EEENSS_INS5_IJNSA_ILi8EEESG_EEENS5_IJSG_SB_EEEEEEEvNS4_8identityES10_S1A_vS1B_EENS_8epilogue10collective18CollectiveEpilogueINS1D_23Sm100TmaWarpSpecializedILi4ELi2ELi16ELb1ELb0EEEJSH_NS5_IJNSS_ISF_SB_EENSS_INSA_ILi16EEESB_EEEEEfNS5_IJSB_llEEEfS1M_NS1D_6fusion15FusionCallbacksIS1H_NS1N_17LinearCombinationIffffLNS_15FloatRoundStyleE2EEESH_S1L_JEEENS4_5SM1004TMEM4LOAD26SM100_TMEM_LOAD_32dp32b16xENS4_13SM90_TMA_LOADENS11_INS12_ILi2ELi5ELi2EEENS14_ILi32EEENSS_INS5_IJNSA_ILi32EEENSA_ILi4EEEEEENS5_IJSB_S20_EEEEEEENS4_39AutoVectorizingCopyWithAssumedAlignmentILi128EEENS4_14SM90_TMA_STOREES25_S27_S27_EEENS1_16StreamKSchedulerEvEEEEvNT_6ParamsE)
        /*0008*/ 	.word	0x000000ff


	//----- nvinfo : EIATTR_FRAME_SIZE
	.align		4
.L_38:
        /*000c*/ 	.byte	0x04, 0x11
        /*000e*/ 	.short	(.L_40 - .L_39)
	.align		4
.L_39:
        /*0010*/ 	.word	index@($__internal_2_$__cuda_sm10x_tcgen05_guardrail_trap_unallocated_columns_being_dealloced)
        /*0014*/ 	.word	0x000000d0


	//----- nvinfo : EIATTR_FRAME_SIZE
	.align		4
.L_40:
        /*0018*/ 	.byte	0x04, 0x11
        /*001a*/ 	.short	(.L_42 - .L_41)
	.align		4
.L_41:
        /*001c*/ 	.word	index@($__internal_1_$__cuda_sm10x_tcgen05_guardrail_trap_phase_invalid_during_alloc)
        /*0020*/ 	.word	0x000000d0


	//----- nvinfo : EIATTR_FRAME_SIZE
	.align		4
.L_42:
        /*0024*/ 	.byte	0x04, 0x11
        /*0026*/ 	.short	(.L_44 - .L_43)
	.align		4
.L_43:
        /*0028*/ 	.word	index@($__internal_0_$__cuda_sm10x_tcgen05_guardrail_trap_col_being_dealloced_not_returned_by_alloc)
        /*002c*/ 	.word	0x000000d0


	//----- nvinfo : EIATTR_FRAME_SIZE
	.align		4
.L_44:
        /*0030*/ 	.byte	0x04, 0x11
        /*0032*/ 	.short	(.L_46 - .L_45)
	.align		4
.L_45:
        /*0034*/ 	.word	index@(_ZN7cutlass13device_kernelINS_4gemm6kernel13GemmUniversalIN4cute5tupleIJiiiiEEENS1_10collective13CollectiveMmaINS1_35MainloopSm100TmaUmmaWarpSpecializedILi8ELi2ELi4ENS5_IJiiNS4_1CILi1EEEEEEEENS5_IJNSA_ILi256EEENSA_ILi128EEENSA_ILi64EEEEEENS_6half_tENS5_IJlSB_lEEESI_SJ_NS4_8TiledMMAINS4_8MMA_AtomIJNS4_26SM100_MMA_F16BF16_2x1SM_SSISI_SI_fLi256ELi128ELNS4_4UMMA5MajorE0ELSO_0ELNSN_7ScaleInE0ELSP_0EEEEEENS4_6LayoutINS5_IJSB_SB_SB_EEENS5_IJNSA_ILi0EEESU_SU_EEEEENS5_IJNS4_10UnderscoreESX_SX_EEEEENS4_28SM100_TMA_2SM_LOAD_MULTICASTENS4_14ComposedLayoutINS4_7SwizzleILi3ELi4ELi3EEENS4_18smem_ptr_flag_bitsILi16EEENSS_INS5_IJNSA_ILi8EEESG_EEENS5_IJSG_SB_EEEEEEEvNS4_8identityES10_S1A_vS1B_EENS_8epilogue10collective18CollectiveEpilogueINS1D_23Sm100TmaWarpSpecializedILi4ELi2ELi16ELb1ELb0EEEJSH_NS5_IJNSS_ISF_SB_EENSS_INSA_ILi16EEESB_EEEEEfNS5_IJSB_llEEEfS1M_NS1D_6fusion15FusionCallbacksIS1H_NS1N_17LinearCombinationIffffLNS_15FloatRoundStyleE2EEESH_S1L_JEEENS4_5SM1004TMEM4LOAD26SM100_TMEM_LOAD_32dp32b16xENS4_13SM90_TMA_LOADENS11_INS12_ILi2ELi5ELi2EEENS14_ILi32EEENSS_INS5_IJNSA_ILi32EEENSA_ILi4EEEEEENS5_IJSB_S20_EEEEEEENS4_39AutoVectorizingCopyWithAssumedAlignmentILi128EEENS4_14SM90_TMA_STOREES25_S27_S27_EEENS1_16StreamKSchedulerEvEEEEvNT_6ParamsE)
        /*0038*/ 	.word	0x000000d0


	//----- nvinfo : EIATTR_REGCOUNT
	.align		4
.L_46:
        /*003c*/ 	.byte	0x04, 0x2f
        /*003e*/ 	.short	(.L_48 - .L_47)
	.align		4
.L_47:
        /*0040*/ 	.word	index@(_ZN7cutlass9reference6device6kernel12BlockForEachINS_6half_tENS1_6detail17RandomUniformFuncIS4_EEEEvPT_mNT0_6ParamsE)
        /*0044*/ 	.word	0x00000020


	//----- nvinfo : EIATTR_FRAME_SIZE
	.align		4
.L_48:
        /*0048*/ 	.byte	0x04, 0x11
        /*004a*/ 	.short	(.L_50 - .L_49)
	.align		4
.L_49:
        /*004c*/ 	.word	index@(_ZN7cutlass9reference6device6kernel12BlockForEachINS_6half_tENS1_6detail17RandomUniformFuncIS4_EEEEvPT_mNT0_6ParamsE)
        /*0050*/ 	.word	0x00000060


	//----- nvinfo : EIATTR_REGCOUNT
	.align		4
.L_50:
        /*0054*/ 	.byte	0x04, 0x2f
        /*0056*/ 	.short	(.L_52 - .L_51)
	.align		4
.L_51:
        /*0058*/ 	.word	index@(_ZN7cutlass9reference6device6kernel12BlockForEachIfNS1_6detail17RandomUniformFuncIfEEEEvPT_mNT0_6ParamsE)
        /*005c*/ 	.word	0x00000020


	//----- nvinfo : EIATTR_FRAME_SIZE
	.align		4
.L_52:
        /*0060*/ 	.byte	0x04, 0x11
        /*0062*/ 	.short	(.L_54 - .L_53)
	.align		4
.L_53:
        /*0064*/ 	.word	index@(_ZN7cutlass9reference6device6kernel12BlockForEachIfNS1_6detail17RandomUniformFuncIfEEEEvPT_mNT0_6ParamsE)
        /*0068*/ 	.word	0x00000060


	//----- nvinfo : EIATTR_REGCOUNT
	.align		4
.L_54:
        /*006c*/ 	.byte	0x04, 0x2f
        /*006e*/ 	.short	(.L_56 - .L_55)
	.align		4
.L_55:
        /*0070*/ 	.word	index@(_ZN7cutlass9reference6device6kernel4GemmINS_9TensorRefINS_6half_tENS_6layout8RowMajorEEENS4_IS5_NS6_11ColumnMajorEEENS4_IfS9_EEffNS_11MatrixShapeILi4ELi4EEENS_12multiply_addIfffEENS_16NumericConverterIffLNS_15FloatRoundStyleE2EEEEEvNS_4gemm9GemmCoordET2_T_T0_SL_T1_SO_T3_)
        /*0074*/ 	.word	0x00000040


	//----- nvinfo : EIATTR_FRAME_SIZE
	.align		4
.L_56:
        /*0078*/ 	.byte	0x04, 0x11
        /*007a*/ 	.short	(.L_58 - .L_57)
	.align		4
.L_57:
        /*007c*/ 	.word	index@(_ZN7cutlass9reference6device6kernel4GemmINS_9TensorRefINS_6half_tENS_6layout8RowMajorEEENS4_IS5_NS6_11ColumnMajorEEENS4_IfS9_EEffNS_11MatrixShapeILi4ELi4EEENS_12multiply_addIfffEENS_16NumericConverterIffLNS_15FloatRoundStyleE2EEEEEvNS_4gemm9GemmCoordET2_T_T0_SL_T1_SO_T3_)
        /*0080*/ 	.word	0x00000000


	//----- nvinfo : EIATTR_REGCOUNT
	.align		4
.L_58:
        /*0084*/ 	.byte	0x04, 0x2f
        /*0086*/ 	.short	(.L_60 - .L_59)
	.align		4
.L_59:
        /*0088*/ 	.word	index@(_ZN7cutlass9reference6device6kernel17BlockCompareEqualIfEEvPiPKT_S7_m)
        /*008c*/ 	.word	0x0000000a


	//----- nvinfo : EIATTR_FRAME_SIZE
	.align		4
.L_60:
        /*0090*/ 	.byte	0x04, 0x11
        /*0092*/ 	.short	(.L_62 - .L_61)
	.align		4
.L_61:
        /*0094*/ 	.word	index@(_ZN7cutlass9reference6device6kernel17BlockCompareEqualIfEEvPiPKT_S7_m)
        /*0098*/ 	.word	0x00000000


	//----- nvinfo : EIATTR_MIN_STACK_SIZE
	.align		4
.L_62:
        /*009c*/ 	.byte	0x04, 0x12
        /*009e*/ 	.short	(.L_64 - .L_63)
	.align		4
.L_63:
        /*00a0*/ 	.word	index@(_ZN7cutlass13device_kernelINS_4gemm6kernel13GemmUniversalIN4cute5tupleIJiiiiEEENS1_10collective13CollectiveMmaINS1_35MainloopSm100TmaUmmaWarpSpecializedILi8ELi2ELi4ENS5_IJiiNS4_1CILi1EEEEEEEENS5_IJNSA_ILi256EEENSA_ILi128EEENSA_ILi64EEEEEENS_6half_tENS5_IJlSB_lEEESI_SJ_NS4_8TiledMMAINS4_8MMA_AtomIJNS4_26SM100_MMA_F16BF16_2x1SM_SSISI_SI_fLi256ELi128ELNS4_4UMMA5MajorE0ELSO_0ELNSN_7ScaleInE0ELSP_0EEEEEENS4_6LayoutINS5_IJSB_SB_SB_EEENS5_IJNSA_ILi0EEESU_SU_EEEEENS5_IJNS4_10UnderscoreESX_SX_EEEEENS4_28SM100_TMA_2SM_LOAD_MULTICASTENS4_14ComposedLayoutINS4_7SwizzleILi3ELi4ELi3EEENS4_18smem_ptr_flag_bitsILi16EEENSS_INS5_IJNSA_ILi8EEESG_EEENS5_IJSG_SB_EEEEEEEvNS4_8identityES10_S1A_vS1B_EENS_8epilogue10collective18CollectiveEpilogueINS1D_23Sm100TmaWarpSpecializedILi4ELi2ELi16ELb1ELb0EEEJSH_NS5_IJNSS_ISF_SB_EENSS_INSA_ILi16EEESB_EEEEEfNS5_IJSB_llEEEfS1M_NS1D_6fusion15FusionCallbacksIS1H_NS1N_17LinearCombinationIffffLNS_15FloatRoundStyleE2EEESH_S1L_JEEENS4_5SM1004TMEM4LOAD26SM100_TMEM_LOAD_32dp32b16xENS4_13SM90_TMA_LOADENS11_INS12_ILi2ELi5ELi2EEENS14_ILi32EEENSS_INS5_IJNSA_ILi32EEENSA_ILi4EEEEEENS5_IJSB_S20_EEEEEEENS4_39AutoVectorizingCopyWithAssumedAlignmentILi128EEENS4_14SM90_TMA_STOREES25_S27_S27_EEENS1_16StreamKSchedulerEvEEEEvNT_6ParamsE)
        /*00a4*/ 	.word	0x000000d0


	//----- nvinfo : EIATTR_MIN_STACK_SIZE
	.align		4
.L_64:
        /*00a8*/ 	.byte	0x04, 0x12
        /*00aa*/ 	.short	(.L_66 - .L_65)
	.align		4
.L_65:
        /*00ac*/ 	.word	index@(_ZN7cutlass9reference6device6kernel17BlockCompareEqualIfEEvPiPKT_S7_m)
        /*00b0*/ 	.word	0x00000000


	//----- nvinfo : EIATTR_MIN_STACK_SIZE
	.align		4
.L_66:
        /*00b4*/ 	.byte	0x04, 0x12
        /*00b6*/ 	.short	(.L_68 - .L_67)
	.align		4
.L_67:
        /*00b8*/ 	.word	index@(_ZN7cutlass9reference6device6kernel4GemmINS_9TensorRefINS_6half_tENS_6layout8RowMajorEEENS4_IS5_NS6_11ColumnMajorEEENS4_IfS9_EEffNS_11MatrixShapeILi4ELi4EEENS_12multiply_addIfffEENS_16NumericConverterIffLNS_15FloatRoundStyleE2EEEEEvNS_4gemm9GemmCoordET2_T_T0_SL_T1_SO_T3_)
        /*00bc*/ 	.word	0x00000000


	//----- nvinfo : EIATTR_MIN_STACK_SIZE
	.align		4
.L_68:
        /*00c0*/ 	.byte	0x04, 0x12
        /*00c2*/ 	.short	(.L_70 - .L_69)
	.align		4
.L_69:
        /*00c4*/ 	.word	index@(_ZN7cutlass9reference6device6kernel12BlockForEachIfNS1_6detail17RandomUniformFuncIfEEEEvPT_mNT0_6ParamsE)
        /*00c8*/ 	.word	0x00000060


	//----- nvinfo : EIATTR_MIN_STACK_SIZE
	.align		4
.L_70:
        /*00cc*/ 	.byte	0x04, 0x12
        /*00ce*/ 	.short	(.L_72 - .L_71)
	.align		4
.L_71:
        /*00d0*/ 	.word	index@(_ZN7cutlass9reference6device6kernel12BlockForEachINS_6half_tENS1_6detail17RandomUniformFuncIS4_EEEEvPT_mNT0_6ParamsE)
        /*00d4*/ 	.word	0x00000060
.L_72:


//--------------------- .nv.compat                --------------------------
	.section	.nv.compat,"",@"SHT_CUDA_COMPAT_INFO"
	.align	4
        /*0000*/ 	.byte	0x02, 0x09, 0x01, 0x00, 0x02, 0x02, 0x02, 0x00, 0x02, 0x05, 0x05, 0x00, 0x03, 0x07, 0x01, 0x01
        /*0010*/ 	.byte	0x02, 0x03, 0x01, 0x00, 0x02, 0x06, 0x01, 0x00, 0x04, 0x0b, 0x08, 0x00, 0x01, 0x00, 0x00, 0x00
        /*0020*/ 	.byte	0x00, 0x00, 0x00, 0x00


//--------------------- .nv.info._ZN7cutlass9reference6device6kernel17BlockCompareEqualIfEEvPiPKT_S7_m --------------------------
	.section	.nv.info._ZN7cutlass9reference6device6kernel17BlockCompareEqualIfEEvPiPKT_S7_m,"",@"SHT_CUDA_INFO"
	.sectionflags	@""
	.align	4


	//----- nvinfo : EIATTR_CUDA_API_VERSION
	.align		4
        /*0000*/ 	.byte	0x04, 0x37
        /*0002*/ 	.short	(.L_74 - .L_73)
.L_73:
        /*0004*/ 	.word	0x00000082


	//----- nvinfo : EIATTR_KPARAM_INFO
	.align		4
.L_74:
        /*0008*/ 	.byte	0x04, 0x17
        /*000a*/ 	.short	(.L_76 - .L_75)
.L_75:
        /*000c*/ 	.word	0x00000000
        /*0010*/ 	.short	0x0003
        /*0012*/ 	.short	0x0018
        /*0014*/ 	.byte	0x00, 0xf0, 0x21, 0x00


	//----- nvinfo : EIATTR_KPARAM_INFO
	.align		4
.L_76:
        /*0018*/ 	.byte	0x04, 0x17
        /*001a*/ 	.short	(.L_78 - .L_77)
.L_77:
        /*001c*/ 	.word	0x00000000
        /*0020*/ 	.short	0x0002
        /*0022*/ 	.short	0x0010
        /*0024*/ 	.byte	0x00, 0xf5, 0x21, 0x00


	//----- nvinfo : EIATTR_KPARAM_INFO
	.align		4
.L_78:
        /*0028*/ 	.byte	0x04, 0x17
        /*002a*/ 	.short	(.L_80 - .L_79)
.L_79:
        /*002c*/ 	.word	0x00000000
        /*0030*/ 	.short	0x0001
        /*0032*/ 	.short	0x0008
        /*0034*/ 	.byte	0x00, 0xf5, 0x21, 0x00


	//----- nvinfo : EIATTR_KPARAM_INFO
	.align		4
.L_80:
        /*0038*/ 	.byte	0x04, 0x17
        /*003a*/ 	.short	(.L_82 - .L_81)
.L_81:
        /*003c*/ 	.word	0x00000000
        /*0040*/ 	.short	0x0000
        /*0042*/ 	.short	0x0000
        /*0044*/ 	.byte	0x00, 0xf5, 0x21, 0x00


	//----- nvinfo : EIATTR_SPARSE_MMA_MASK
	.align		4
.L_82:
        /*0048*/ 	.byte	0x03, 0x50
        /*004a*/ 	.short	0x0000


	//----- nvinfo : EIATTR_MAXREG_COUNT
	.align		4
        /*004c*/ 	.byte	0x03, 0x1b
        /*004e*/ 	.short	0x00ff


	//----- nvinfo : EIATTR_MERCURY_ISA_VERSION
	.align		4
        /*0050*/ 	.byte	0x03, 0x5f
        /*0052*/ 	.short	0x0101


	//----- nvinfo : EIATTR_VRC_CTA_INIT_COUNT
	.align		4
        /*0054*/ 	.byte	0x02, 0x4a
	.zero		1
	.zero		1


	//----- nvinfo : EIATTR_EXIT_INSTR_OFFSETS
	.align		4
        /*0058*/ 	.byte	0x04, 0x1c
        /*005a*/ 	.short	(.L_84 - .L_83)


	//   ....[0]....
.L_83:
        /*005c*/ 	.word	0x00000080


	//   ....[1]....
        /*0060*/ 	.word	0x00000200


	//   ....[2]....
        /*0064*/ 	.word	0x00000240


	//----- nvinfo : EIATTR_CRS_STACK_SIZE
	.align		4
.L_84:
        /*0068*/ 	.byte	0x04, 0x1e
        /*006a*/ 	.short	(.L_86 - .L_85)
.L_85:
        /*006c*/ 	.word	0x00000000


	//----- nvinfo : EIATTR_CBANK_PARAM_SIZE
	.align		4
.L_86:
        /*0070*/ 	.byte	0x03, 0x19
        /*0072*/ 	.short	0x0020


	//----- nvinfo : EIATTR_PARAM_CBANK
	.align		4
        /*0074*/ 	.byte	0x04, 0x0a
        /*0076*/ 	.short	(.L_88 - .L_87)
	.align		4
.L_87:
        /*0078*/ 	.word	index@(.nv.constant0._ZN7cutlass9reference6device6kernel17BlockCompareEqualIfEEvPiPKT_S7_m)
        /*007c*/ 	.short	0x0380
        /*007e*/ 	.short	0x0020


	//----- nvinfo : EIATTR_SW_WAR
	.align		4
.L_88:
        /*0080*/ 	.byte	0x04, 0x36
        /*0082*/ 	.short	(.L_90 - .L_89)
.L_89:
        /*0084*/ 	.word	0x00000008
.L_90:


//--------------------- .nv.info._ZN7cutlass9reference6device6kernel4GemmINS_9TensorRefINS_6half_tENS_6layout8RowMajorEEENS4_IS5_NS6_11ColumnMajorEEENS4_IfS9_EEffNS_11MatrixShapeILi4ELi4EEENS_12multiply_addIfffEENS_16NumericConverterIffLNS_15FloatRoundStyleE2EEEEEvNS_4gemm9GemmCoordET2_T_T0_SL_T1_SO_T3_ --------------------------
	.section	.nv.info._ZN7cutlass9reference6device6kernel4GemmINS_9TensorRefINS_6half_tENS_6layout8RowMajorEEENS4_IS5_NS6_11ColumnMajorEEENS4_IfS9_EEffNS_11MatrixShapeILi4ELi4EEENS_12multiply_addIfffEENS_16NumericConverterIffLNS_15FloatRoundStyleE2EEEEEvNS_4gemm9GemmCoordET2_T_T0_SL_T1_SO_T3_,"",@"SHT_CUDA_INFO"
	.sectionflags	@""
	.align	4


	//----- nvinfo : EIATTR_CUDA_API_VERSION
	.align		4
        /*0000*/ 	.byte	0x04, 0x37
        /*0002*/ 	.short	(.L_92 - .L_91)
.L_91:
        /*0004*/ 	.word	0x00000082


	//----- nvinfo : EIATTR_KPARAM_INFO
	.align		4
.L_92:
        /*0008*/ 	.byte	0x04, 0x17
        /*000a*/ 	.short	(.L_94 - .L_93)
.L_93:
        /*000c*/ 	.word	0x00000000
        /*0010*/ 	.short	0x0007
        /*0012*/ 	.short	0x0058
        /*0014*/ 	.byte	0x00, 0xf0, 0x11, 0x00


	//----- nvinfo : EIATTR_KPARAM_INFO
	.align		4
.L_94:
        /*0018*/ 	.byte	0x04, 0x17
        /*001a*/ 	.short	(.L_96 - .L_95)
.L_95:
        /*001c*/ 	.word	0x00000000
        /*0020*/ 	.short	0x0006
        /*0022*/ 	.short	0x0048
        /*0024*/ 	.byte	0x00, 0xf0, 0x41, 0x00


	//----- nvinfo : EIATTR_KPARAM_INFO
	.align		4
.L_96:
        /*0028*/ 	.byte	0x04, 0x17
        /*002a*/ 	.short	(.L_98 - .L_97)
.L_97:
        /*002c*/ 	.word	0x00000000
        /*0030*/ 	.short	0x0005
        /*0032*/ 	.short	0x0038
        /*0034*/ 	.byte	0x00, 0xf0, 0x41, 0x00


	//----- nvinfo : EIATTR_KPARAM_INFO
	.align		4
.L_98:
        /*0038*/ 	.byte	0x04, 0x17
        /*003a*/ 	.short	(.L_100 - .L_99)
.L_99:
        /*003c*/ 	.word	0x00000000
        /*0040*/ 	.short	0x0004
        /*0042*/ 	.short	0x0030
        /*0044*/ 	.byte	0x00, 0xf0, 0x11, 0x00


	//----- nvinfo : EIATTR_KPARAM_INFO
	.align		4
.L_100:
        /*0048*/ 	.byte	0x04, 0x17
        /*004a*/ 	.short	(.L_102 - .L_101)
.L_101:
        /*004c*/ 	.word	0x00000000
        /*0050*/ 	.short	0x0003
        /*0052*/ 	.short	0x0020
        /*0054*/ 	.byte	0x00, 0xf0, 0x41, 0x00


	//----- nvinfo : EIATTR_KPARAM_INFO
	.align		4
.L_102:
        /*0058*/ 	.byte	0x04, 0x17
        /*005a*/ 	.short	(.L_104 - .L_103)
.L_103:
        /*005c*/ 	.word	0x00000000
        /*0060*/ 	.short	0x0002
        /*0062*/ 	.short	0x0010
        /*0064*/ 	.byte	0x00, 0xf0, 0x41, 0x00


	//----- nvinfo : EIATTR_KPARAM_INFO
	.align		4
.L_104:
        /*0068*/ 	.byte	0x04, 0x17
        /*006a*/ 	.short	(.L_106 - .L_105)
.L_105:
        /*006c*/ 	.word	0x00000000
        /*0070*/ 	.short	0x0001
        /*0072*/ 	.short	0x000c
        /*0074*/ 	.byte	0x00, 0xf0, 0x11, 0x00


	//----- nvinfo : EIATTR_KPARAM_INFO
	.align		4
.L_106:
        /*0078*/ 	.byte	0x04, 0x17
        /*007a*/ 	.short	(.L_108 - .L_107)
.L_107:
        /*007c*/ 	.word	0x00000000
        /*0080*/ 	.short	0x0000
        /*0082*/ 	.short	0x0000
        /*0084*/ 	.byte	0x00, 0xf0, 0x31, 0x00


	//----- nvinfo : EIATTR_SPARSE_MMA_MASK
	.align		4
.L_108:
        /*0088*/ 	.byte	0x03, 0x50
        /*008a*/ 	.short	0x0000


	//----- nvinfo : EIATTR_MAXREG_COUNT
	.align		4
        /*008c*/ 	.byte	0x03, 0x1b
        /*008e*/ 	.short	0x00ff


	//----- nvinfo : EIATTR_MERCURY_ISA_VERSION
	.align		4
        /*0090*/ 	.byte	0x03, 0x5f
        /*0092*/ 	.short	0x0101


	//----- nvinfo : EIATTR_VRC_CTA_INIT_COUNT
	.align		4
        /*0094*/ 	.byte	0x02, 0x4a
	.zero		1
	.zero		1


	//----- nvinfo : EIATTR_EXIT_INSTR_OFFSETS
	.align		4
        /*0098*/ 	.byte	0x04, 0x1c
        /*009a*/ 	.short	(.L_110 - .L_109)


	//   ....[0]....
.L_109:
        /*009c*/ 	.word	0x00002190


	//   ....[1]....
        /*00a0*/ 	.word	0x000022c0


	//----- nvinfo : EIATTR_CRS_STACK_SIZE
	.align		4
.L_110:
        /*00a4*/ 	.byte	0x04, 0x1e
        /*00a6*/ 	.short	(.L_112 - .L_111)
.L_111:
        /*00a8*/ 	.word	0x00000000


	//----- nvinfo : EIATTR_CBANK_PARAM_SIZE
	.align		4
.L_112:
        /*00ac*/ 	.byte	0x03, 0x19
        /*00ae*/ 	.short	0x005c


	//----- nvinfo : EIATTR_PARAM_CBANK
	.align		4
        /*00b0*/ 	.byte	0x04, 0x0a
        /*00b2*/ 	.short	(.L_114 - .L_113)
	.align		4
.L_113:
        /*00b4*/ 	.word	index@(.nv.constant0._ZN7cutlass9reference6device6kernel4GemmINS_9TensorRefINS_6half_tENS_6layout8RowMajorEEENS4_IS5_NS6_11ColumnMajorEEENS4_IfS9_EEffNS_11MatrixShapeILi4ELi4EEENS_12multiply_addIfffEENS_16NumericConverterIffLNS_15FloatRoundStyleE2EEEEEvNS_4gemm9GemmCoordET2_T_T0_SL_T1_SO_T3_)
        /*00b8*/ 	.short	0x0380
        /*00ba*/ 	.short	0x005c


	//----- nvinfo : EIATTR_SW_WAR
	.align		4
.L_114:
        /*00bc*/ 	.byte	0x04, 0x36
        /*00be*/ 	.short	(.L_116 - .L_115)
.L_115:
        /*00c0*/ 	.word	0x00000008
.L_116:


//--------------------- .nv.info._ZN7cutlass9reference6device6kernel12BlockForEachIfNS1_6detail17RandomUniformFuncIfEEEEvPT_mNT0_6ParamsE --------------------------
	.section	.nv.info._ZN7cutlass9reference6device6kernel12BlockForEachIfNS1_6detail17RandomUniformFuncIfEEEEvPT_mNT0_6ParamsE,"",@"SHT_CUDA_INFO"
	.sectionflags	@""
	.align	4


	//----- nvinfo : EIATTR_CUDA_API_VERSION
	.align		4
        /*0000*/ 	.byte	0x04, 0x37
        /*0002*/ 	.short	(.L_118 - .L_117)
.L_117:
        /*0004*/ 	.word	0x00000082


	//----- nvinfo : EIATTR_KPARAM_INFO
	.align		4
.L_118:
        /*0008*/ 	.byte	0x04, 0x17
        /*000a*/ 	.short	(.L_120 - .L_119)
.L_119:
        /*000c*/ 	.word	0x00000000
        /*0010*/ 	.short	0x0002
        /*0012*/ 	.short	0x0010
        /*0014*/ 	.byte	0x00, 0xf0, 0xc1, 0x00


	//----- nvinfo : EIATTR_KPARAM_INFO
	.align		4
.L_120:
        /*0018*/ 	.byte	0x04, 0x17
        /*001a*/ 	.short	(.L_122 - .L_121)
.L_121:
        /*001c*/ 	.word	0x00000000
        /*0020*/ 	.short	0x0001
        /*0022*/ 	.short	0x0008
        /*0024*/ 	.byte	0x00, 0xf0, 0x21, 0x00


	//----- nvinfo : EIATTR_KPARAM_INFO
	.align		4
.L_122:
        /*0028*/ 	.byte	0x04, 0x17
        /*002a*/ 	.short	(.L_124 - .L_123)
.L_123:
        /*002c*/ 	.word	0x00000000
        /*0030*/ 	.short	0x0000
        /*0032*/ 	.short	0x0000
        /*0034*/ 	.byte	0x00, 0xf5, 0x21, 0x00


	//----- nvinfo : EIATTR_SPARSE_MMA_MASK
	.align		4
.L_124:
        /*0038*/ 	.byte	0x03, 0x50
        /*003a*/ 	.short	0x0000


	//----- nvinfo : EIATTR_MAXREG_COUNT
	.align		4
        /*003c*/ 	.byte	0x03, 0x1b
        /*003e*/ 	.short	0x00ff


	//----- nvinfo : EIATTR_MERCURY_ISA_VERSION
	.align		4
        /*0040*/ 	.byte	0x03, 0x5f
        /*0042*/ 	.short	0x0101


	//----- nvinfo : EIATTR_VRC_CTA_INIT_COUNT
	.align		4
        /*0044*/ 	.byte	0x02, 0x4a
	.zero		1
	.zero		1


	//----- nvinfo : EIATTR_EXIT_INSTR_OFFSETS
	.align		4
        /*0048*/ 	.byte	0x04, 0x1c
        /*004a*/ 	.short	(.L_126 - .L_125)


	//   ....[0]....
.L_125:
        /*004c*/ 	.word	0x00002790


	//   ....[1]....
        /*0050*/ 	.word	0x00003050


	//----- nvinfo : EIATTR_CRS_STACK_SIZE
	.align		4
.L_126:
        /*0054*/ 	.byte	0x04, 0x1e
        /*0056*/ 	.short	(.L_128 - .L_127)
.L_127:
        /*0058*/ 	.word	0x00000000


	//----- nvinfo : EIATTR_CBANK_PARAM_SIZE
	.align		4
.L_128:
        /*005c*/ 	.byte	0x03, 0x19
        /*005e*/ 	.short	0x0040


	//----- nvinfo : EIATTR_PARAM_CBANK
	.align		4
        /*0060*/ 	.byte	0x04, 0x0a
        /*0062*/ 	.short	(.L_130 - .L_129)
	.align		4
.L_129:
        /*0064*/ 	.word	index@(.nv.constant0._ZN7cutlass9reference6device6kernel12BlockForEachIfNS1_6detail17RandomUniformFuncIfEEEEvPT_mNT0_6ParamsE)
        /*0068*/ 	.short	0x0380
        /*006a*/ 	.short	0x0040


	//----- nvinfo : EIATTR_SW_WAR
	.align		4
.L_130:
        /*006c*/ 	.byte	0x04, 0x36
        /*006e*/ 	.short	(.L_132 - .L_131)
.L_131:
        /*0070*/ 	.word	0x00000008
.L_132:


//--------------------- .nv.info._ZN7cutlass9reference6device6kernel12BlockForEachINS_6half_tENS1_6detail17RandomUniformFuncIS4_EEEEvPT_mNT0_6ParamsE --------------------------
	.section	.nv.info._ZN7cutlass9reference6device6kernel12BlockForEachINS_6half_tENS1_6detail17RandomUniformFuncIS4_EEEEvPT_mNT0_6ParamsE,"",@"SHT_CUDA_INFO"
	.sectionflags	@""
	.align	4


	//----- nvinfo : EIATTR_CUDA_API_VERSION
	.align		4
        /*0000*/ 	.byte	0x04, 0x37
        /*0002*/ 	.short	(.L_134 - .L_133)
.L_133:
        /*0004*/ 	.word	0x00000082


	//----- nvinfo : EIATTR_KPARAM_INFO
	.align		4
.L_134:
        /*0008*/ 	.byte	0x04, 0x17
        /*000a*/ 	.short	(.L_136 - .L_135)
.L_135:
        /*000c*/ 	.word	0x00000000
        /*0010*/ 	.short	0x0002
        /*0012*/ 	.short	0x0010
        /*0014*/ 	.byte	0x00, 0xf0, 0xc1, 0x00


	//----- nvinfo : EIATTR_KPARAM_INFO
	.align		4
.L_136:
        /*0018*/ 	.byte	0x04, 0x17
        /*001a*/ 	.short	(.L_138 - .L_137)
.L_137:
        /*001c*/ 	.word	0x00000000
        /*0020*/ 	.short	0x0001
        /*0022*/ 	.short	0x0008
        /*0024*/ 	.byte	0x00, 0xf0, 0x21, 0x00


	//----- nvinfo : EIATTR_KPARAM_INFO
	.align		4
.L_138:
        /*0028*/ 	.byte	0x04, 0x17
        /*002a*/ 	.short	(.L_140 - .L_139)
.L_139:
        /*002c*/ 	.word	0x00000000
        /*0030*/ 	.short	0x0000
        /*0032*/ 	.short	0x0000
        /*0034*/ 	.byte	0x00, 0xf5, 0x21, 0x00


	//----- nvinfo : EIATTR_SPARSE_MMA_MASK
	.align		4
.L_140:
        /*0038*/ 	.byte	0x03, 0x50
        /*003a*/ 	.short	0x0000


	//----- nvinfo : EIATTR_MAXREG_COUNT
	.align		4
        /*003c*/ 	.byte	0x03, 0x1b
        /*003e*/ 	.short	0x00ff


	//----- nvinfo : EIATTR_MERCURY_ISA_VERSION
	.align		4
        /*0040*/ 	.byte	0x03, 0x5f
        /*0042*/ 	.short	0x0101


	//----- nvinfo : EIATTR_VRC_CTA_INIT_COUNT
	.align		4
        /*0044*/ 	.byte	0x02, 0x4a
	.zero		1
	.zero		1


	//----- nvinfo : EIATTR_EXIT_INSTR_OFFSETS
	.align		4
        /*0048*/ 	.byte	0x04, 0x1c
        /*004a*/ 	.short	(.L_142 - .L_141)


	//   ....[0]....
.L_141:
        /*004c*/ 	.word	0x00002790


	//   ....[1]....
        /*0050*/ 	.word	0x00003030


	//----- nvinfo : EIATTR_CRS_STACK_SIZE
	.align		4
.L_142:
        /*0054*/ 	.byte	0x04, 0x1e
        /*0056*/ 	.short	(.L_144 - .L_143)
.L_143:
        /*0058*/ 	.word	0x00000000


	//----- nvinfo : EIATTR_CBANK_PARAM_SIZE
	.align		4
.L_144:
        /*005c*/ 	.byte	0x03, 0x19
        /*005e*/ 	.short	0x0040


	//----- nvinfo : EIATTR_PARAM_CBANK
	.align		4
        /*0060*/ 	.byte	0x04, 0x0a
        /*0062*/ 	.short	(.L_146 - .L_145)
	.align		4
.L_145:
        /*0064*/ 	.word	index@(.nv.constant0._ZN7cutlass9reference6device6kernel12BlockForEachINS_6half_tENS1_6detail17RandomUniformFuncIS4_EEEEvPT_mNT0_6ParamsE)
        /*0068*/ 	.short	0x0380
        /*006a*/ 	.short	0x0040


	//----- nvinfo : EIATTR_SW_WAR
	.align		4
.L_146:
        /*006c*/ 	.byte	0x04, 0x36
        /*006e*/ 	.short	(.L_148 - .L_147)
.L_147:
        /*0070*/ 	.word	0x00000008
.L_148:


//--------------------- .nv.info._ZN7cutlass13device_kernelINS_4gemm6kernel13GemmUniversalIN4cute5tupleIJiiiiEEENS1_10collective13CollectiveMmaINS1_35MainloopSm100TmaUmmaWarpSpecializedILi8ELi2ELi4ENS5_IJiiNS4_1CILi1EEEEEEEENS5_IJNSA_ILi256EEENSA_ILi128EEENSA_ILi64EEEEEENS_6half_tENS5_IJlSB_lEEESI_SJ_NS4_8TiledMMAINS4_8MMA_AtomIJNS4_26SM100_MMA_F16BF16_2x1SM_SSISI_SI_fLi256ELi128ELNS4_4UMMA5MajorE0ELSO_0ELNSN_7ScaleInE0ELSP_0EEEEEENS4_6LayoutINS5_IJSB_SB_SB_EEENS5_IJNSA_ILi0EEESU_SU_EEEEENS5_IJNS4_10UnderscoreESX_SX_EEEEENS4_28SM100_TMA_2SM_LOAD_MULTICASTENS4_14ComposedLayoutINS4_7SwizzleILi3ELi4ELi3EEENS4_18smem_ptr_flag_bitsILi16EEENSS_INS5_IJNSA_ILi8EEESG_EEENS5_IJSG_SB_EEEEEEEvNS4_8identityES10_S1A_vS1B_EENS_8epilogue10collective18CollectiveEpilogueINS1D_23Sm100TmaWarpSpecializedILi4ELi2ELi16ELb1ELb0EEEJSH_NS5_IJNSS_ISF_SB_EENSS_INSA_ILi16EEESB_EEEEEfNS5_IJSB_llEEEfS1M_NS1D_6fusion15FusionCallbacksIS1H_NS1N_17LinearCombinationIffffLNS_15FloatRoundStyleE2EEESH_S1L_JEEENS4_5SM1004TMEM4LOAD26SM100_TMEM_LOAD_32dp32b16xENS4_13SM90_TMA_LOADENS11_INS12_ILi2ELi5ELi2EEENS14_ILi32EEENSS_INS5_IJNSA_ILi32EEENSA_ILi4EEEEEENS5_IJSB_S20_EEEEEEENS4_39AutoVectorizingCopyWithAssumedAlignmentILi128EEENS4_14SM90_TMA_STOREES25_S27_S27_EEENS1_16StreamKSchedulerEvEEEEvNT_6ParamsE --------------------------
	.section	.nv.info._ZN7cutlass13device_kernelINS_4gemm6kernel13GemmUniversalIN4cute5tupleIJiiiiEEENS1_10collective13CollectiveMmaINS1_35MainloopSm100TmaUmmaWarpSpecializedILi8ELi2ELi4ENS5_IJiiNS4_1CILi1EEEEEEEENS5_IJNSA_ILi256EEENSA_ILi128EEENSA_ILi64EEEEEENS_6half_tENS5_IJlSB_lEEESI_SJ_NS4_8TiledMMAINS4_8MMA_AtomIJNS4_26SM100_MMA_F16BF16_2x1SM_SSISI_SI_fLi256ELi128ELNS4_4UMMA5MajorE0ELSO_0ELNSN_7ScaleInE0ELSP_0EEEEEENS4_6LayoutINS5_IJSB_SB_SB_EEENS5_IJNSA_ILi0EEESU_SU_EEEEENS5_IJNS4_10UnderscoreESX_SX_EEEEENS4_28SM100_TMA_2SM_LOAD_MULTICASTENS4_14ComposedLayoutINS4_7SwizzleILi3ELi4ELi3EEENS4_18smem_ptr_flag_bitsILi16EEENSS_INS5_IJNSA_ILi8EEESG_EEENS5_IJSG_SB_EEEEEEEvNS4_8identityES10_S1A_vS1B_EENS_8epilogue10collective18CollectiveEpilogueINS1D_23Sm100TmaWarpSpecializedILi4ELi2ELi16ELb1ELb0EEEJSH_NS5_IJNSS_ISF_SB_EENSS_INSA_ILi16EEESB_EEEEEfNS5_IJSB_llEEEfS1M_NS1D_6fusion15FusionCallbacksIS1H_NS1N_17LinearCombinationIffffLNS_15FloatRoundStyleE2EEESH_S1L_JEEENS4_5SM1004TMEM4LOAD26SM100_TMEM_LOAD_32dp32b16xENS4_13SM90_TMA_LOADENS11_INS12_ILi2ELi5ELi2EEENS14_ILi32EEENSS_INS5_IJNSA_ILi32EEENSA_ILi4EEEEEENS5_IJSB_S20_EEEEEEENS4_39AutoVectorizingCopyWithAssumedAlignmentILi128EEENS4_14SM90_TMA_STOREES25_S27_S27_EEENS1_16StreamKSchedulerEvEEEEvNT_6ParamsE,"",@"SHT_CUDA_INFO"
	.sectionflags	@""
	.align	4


	//----- nvinfo : EIATTR_CUDA_API_VERSION
	.align		4
        /*0000*/ 	.byte	0x04, 0x37
        /*0002*/ 	.short	(.L_150 - .L_149)
.L_149:
        /*0004*/ 	.word	0x00000082


	//----- nvinfo : EIATTR_KPARAM_INFO
	.align		4
.L_150:
        /*0008*/ 	.byte	0x04, 0x17
        /*000a*/ 	.short	(.L_152 - .L_151)
.L_151:
        /*000c*/ 	.word	0x00000000
        /*0010*/ 	.short	0x0000
        /*0012*/ 	.short	0x0000
        /*0014*/ 	.byte	0x00, 0xf0, 0x01, 0x24


	//----- nvinfo : EIATTR_AT_ENTRY_FRAGMENTS
	.align		4
.L_152:
        /*0018*/ 	.byte	0x04, 0x4f
        /*001a*/ 	.short	(.L_154 - .L_153)


	//   ....[0]....
.L_153:
        /*001c*/ 	.word	0x00000007


	//----- nvinfo : EIATTR_RESERVED_SMEM_USED
	.align		4
.L_154:
        /*0020*/ 	.byte	0x01, 0x41
	.zero		2


	//----- nvinfo : EIATTR_SPARSE_MMA_MASK
	.align		4
        /*0024*/ 	.byte	0x03, 0x50
        /*0026*/ 	.short	0x0000


	//----- nvinfo : EIATTR_TCGEN05_2CTA_USED
	.align		4
        /*0028*/ 	.byte	0x01, 0x52
	.zero		2


	//----- nvinfo : EIATTR_MAXREG_COUNT
	.align		4
        /*002c*/ 	.byte	0x03, 0x1b
        /*002e*/ 	.short	0x00ff


	//----- nvinfo : EIATTR_NUM_BARRIERS
	.align		4
        /*0030*/ 	.byte	0x02, 0x4c
        /*0032*/ 	.byte	0x07
	.zero		1


	//----- nvinfo : EIATTR_EXTERNS
	.align		4
        /*0034*/ 	.byte	0x04, 0x0f
        /*0036*/ 	.short	(.L_156 - .L_155)


	//   ....[0]....
	.align		4
.L_155:
        /*0038*/ 	.word	index@(__assertfail)


	//----- nvinfo : EIATTR_ANNOTATIONS
	.align		4
.L_156:
        /*003c*/ 	.byte	0x04, 0x55
        /*003e*/ 	.short	(.L_158 - .L_157)


	//   ....[0]....
.L_157:
        /*0040*/ 	.word	0x00000001
        /*0044*/ 	.byte	0xb0, 0x00, 0x00, 0x00, 0x01, 0x00, 0x00, 0x00, 0x10, 0x02, 0x00, 0x00, 0x01, 0x00, 0x00, 0x00
        /* <DEDUP_REMOVED lines=113> */
        /*0764*/ 	.byte	0x00, 0x81, 0x02, 0x00, 0x01, 0x00, 0x00, 0x00, 0xa0, 0x81, 0x02, 0x00


	//----- nvinfo : EIATTR_MERCURY_ISA_VERSION
	.align		4
.L_158:
        /*0770*/ 	.byte	0x03, 0x5f
        /*0772*/ 	.short	0x0101


	//----- nvinfo : EIATTR_INT_WARP_WIDE_INSTR_OFFSETS
	.align		4
        /*0774*/ 	.byte	0x04, 0x31
        /*0776*/ 	.short	(.L_160 - .L_159)


	//   ....[0]....
.L_159:
        /*0778*/ 	.word	0x000003d0


	//   ....[1]....
        /*077c*/ 	.word	0x0000a510


	//   ....[2]....
        /*0780*/ 	.word	0x0000ebe0


	//   ....[3]....
        /*0784*/ 	.word	0x0000ec20


	//   ....[4]....
        /*0788*/ 	.word	0x0000ed30


	//   ....[5]....
        /*078c*/ 	.word	0x0000ed70


	//   ....[6]....
        /*0790*/ 	.word	0x0000ee80


	//   ....[7]....
        /*0794*/ 	.word	0x0000eec0


	//   ....[8]....
        /*0798*/ 	.word	0x0000efe0


	//   ....[9]....
        /*079c*/ 	.word	0x0000f010


	//   ....[10]....
        /*07a0*/ 	.word	0x0000f120


	//   ....[11]....
        /*07a4*/ 	.word	0x0000f240


	//   ....[12]....
        /*07a8*/ 	.word	0x0000f3b0


	//   ....[13]....
        /*07ac*/ 	.word	0x0000f930


	//   ....[14]....
        /*07b0*/ 	.word	0x0000f9b0


	//   ....[15]....
        /*07b4*/ 	.word	0x0000f9c0


	//   ....[16]....
        /*07b8*/ 	.word	0x0000f9e0


	//   ....[17]....
        /*07bc*/ 	.word	0x00012ef0


	//   ....[18]....
        /*07c0*/ 	.word	0x00012f00


	//   ....[19]....
        /*07c4*/ 	.word	0x000130c0


	//   ....[20]....
        /*07c8*/ 	.word	0x000131d0


	//   ....[21]....
        /*07cc*/ 	.word	0x000132e0


	//   ....[22]....
        /*07d0*/ 	.word	0x00013470


	//   ....[23]....
        /*07d4*/ 	.word	0x00013490


	//   ....[24]....
        /*07d8*/ 	.word	0x00013630


	//   ....[25]....
        /*07dc*/ 	.word	0x00013740


	//   ....[26]....
        /*07e0*/ 	.word	0x00013850


	//   ....[27]....
        /*07e4*/ 	.word	0x000139e0


	//   ....[28]....
        /*07e8*/ 	.word	0x00013a00


	//   ....[29]....
        /*07ec*/ 	.word	0x00013ba0


	//   ....[30]....
        /*07f0*/ 	.word	0x00013cb0


	//   ....[31]....
        /*07f4*/ 	.word	0x00013dc0


	//   ....[32]....
        /*07f8*/ 	.word	0x00013f50


	//   ....[33]....
        /*07fc*/ 	.word	0x00013f70


	//   ....[34]....
        /*0800*/ 	.word	0x00014110


	//   ....[35]....
        /*0804*/ 	.word	0x00014220


	//   ....[36]....
        /*0808*/ 	.word	0x00014330


	//   ....[37]....
        /*080c*/ 	.word	0x000144b0


	//   ....[38]....
        /*0810*/ 	.word	0x000144d0


	//   ....[39]....
        /*0814*/ 	.word	0x00014680


	//   ....[40]....
        /*0818*/ 	.word	0x00014790


	//   ....[41]....
        /*081c*/ 	.word	0x000148a0


	//   ....[42]....
        /*0820*/ 	.word	0x00014a00


	//   ....[43]....
        /*0824*/ 	.word	0x00014a20


	//   ....[44]....
        /*0828*/ 	.word	0x00014bd0


	//   ....[45]....
        /*082c*/ 	.word	0x00014ce0


	//   ....[46]....
        /*0830*/ 	.word	0x00014df0


	//   ....[47]....
        /*0834*/ 	.word	0x00014f50


	//   ....[48]....
        /*0838*/ 	.word	0x00014f70


	//   ....[49]....
        /*083c*/ 	.word	0x00015120


	//   ....[50]....
        /*0840*/ 	.word	0x00015230


	//   ....[51]....
        /*0844*/ 	.word	0x00015340


	//   ....[52]....
        /*0848*/ 	.word	0x000154a0


	//   ....[53]....
        /*084c*/ 	.word	0x000154c0


	//   ....[54]....
        /*0850*/ 	.word	0x00015670


	//   ....[55]....
        /*0854*/ 	.word	0x00015780


	//   ....[56]....
        /*0858*/ 	.word	0x00015890


	//   ....[57]....
        /*085c*/ 	.word	0x0001e5c0


	//----- nvinfo : EIATTR_COOP_GROUP_MASK_REGIDS
	.align		4
.L_160:
        /*0860*/ 	.byte	0x04, 0x29
        /*0862*/ 	.short	(.L_162 - .L_161)


	//   ....[0]....
.L_161:
        /*0864*/ 	.word	0xffffffff


	//   ....[1]....
        /*0868*/ 	.word	0xffffffff


	//   ....[2]....
        /*086c*/ 	.word	0xffffffff


	//   ....[3]....
        /*0870*/ 	.word	0xffffffff


	//   ....[4]....
        /*0874*/ 	.word	0xffffffff


	//   ....[5]....
        /*0878*/ 	.word	0xffffffff


	//   ....[6]....
        /*087c*/ 	.word	0xffffffff


	//   ....[7]....
        /*0880*/ 	.word	0xffffffff


	//   ....[8]....
        /*0884*/ 	.word	0xffffffff


	//   ....[9]....
        /*0888*/ 	.word	0xffffffff


	//   ....[10]....
        /*088c*/ 	.word	0xffffffff


	//   ....[11]....
        /*0890*/ 	.word	0xffffffff


	//   ....[12]....
        /*0894*/ 	.word	0xffffffff


	//   ....[13]....
        /*0898*/ 	.word	0xffffffff


	//   ....[14]....
        /*089c*/ 	.word	0x0500000f


	//   ....[15]....
        /*08a0*/ 	.word	0x0500000f


	//   ....[16]....
        /*08a4*/ 	.word	0x0500000f


	//   ....[17]....
        /*08a8*/ 	.word	0x0500000f


	//   ....[18]....
        /*08ac*/ 	.word	0x0500000f


	//   ....[19]....
        /*08b0*/ 	.word	0x0500000f


	//----- nvinfo : EIATTR_COOP_GROUP_INSTR_OFFSETS
	.align		4
.L_162:
        /*08b4*/ 	.byte	0x04, 0x28
        /*08b6*/ 	.short	(.L_164 - .L_163)


	//   ....[0]....
.L_163:
        /*08b8*/ 	.word	0x00000160


	//   ....[1]....
        /*08bc*/ 	.word	0x00000620


	//   ....[2]....
        /*08c0*/ 	.word	0x000017b0


	//   ....[3]....
        /*08c4*/ 	.word	0x000019e0


	//   ....[4]....
        /*08c8*/ 	.word	0x00001ba0


	//   ....[5]....
        /*08cc*/ 	.word	0x000021d0


	//   ....[6]....
        /*08d0*/ 	.word	0x00002400


	//   ....[7]....
        /*08d4*/ 	.word	0x00002680


	//   ....[8]....
        /*08d8*/ 	.word	0x00006b70


	//   ....[9]....
        /*08dc*/ 	.word	0x0000c490


	//   ....[10]....
        /*08e0*/ 	.word	0x0000c9a0


	//   ....[11]....
        /*08e4*/ 	.word	0x0000ce20


	//   ....[12]....
        /*08e8*/ 	.word	0x0000f7f0


	//   ....[13]....
        /*08ec*/ 	.word	0x0000faa0


	//   ....[14]....
        /*08f0*/ 	.word	0x00028300


	//   ....[15]....
        /*08f4*/ 	.word	0x00028420


	//   ....[16]....
        /*08f8*/ 	.word	0x00028540


	//   ....[17]....
        /*08fc*/ 	.word	0x00028660


	//   ....[18]....
        /*0900*/ 	.word	0x00028780


	//   ....[19]....
        /*0904*/ 	.word	0x000288a0


	//----- nvinfo : EIATTR_VRC_CTA_INIT_COUNT
	.align		4
.L_164:
        /*0908*/ 	.byte	0x02, 0x4a
        /*090a*/ 	.byte	0x80
	.zero		1


	//----- nvinfo : EIATTR_SYSCALL_OFFSETS
	.align		4
        /*090c*/ 	.byte	0x04, 0x46
        /*090e*/ 	.short	(.L_166 - .L_165)


	//   ....[0]....
.L_165:
        /*0910*/ 	.word	0x000007e0


	//   ....[1]....
        /*0914*/ 	.word	0x00000a00


	//   ....[2]....
        /*0918*/ 	.word	0x00000bd0


	//   ....[3]....
        /*091c*/ 	.word	0x00000da0


	//   ....[4]....
        /*0920*/ 	.word	0x00000f70


	//   ....[5]....
        /*0924*/ 	.word	0x00001140


	//   ....[6]....
        /*0928*/ 	.word	0x00001310


	//   ....[7]....
        /*092c*/ 	.word	0x000014e0


	//   ....[8]....
        /*0930*/ 	.word	0x000016b0


	//   ....[9]....
        /*0934*/ 	.word	0x00001d00


	//   ....[10]....
        /*0938*/ 	.word	0x00001f20


	//   ....[11]....
        /*093c*/ 	.word	0x00002100


	//   ....[12]....
        /*0940*/ 	.word	0x000190a0


	//   ....[13]....
        /*0944*/ 	.word	0x00019210


	//   ....[14]....
        /*0948*/ 	.word	0x00019380


	//   ....[15]....
        /*094c*/ 	.word	0x000194f0


	//   ....[16]....
        /*0950*/ 	.word	0x00019660


	//   ....[17]....
        /*0954*/ 	.word	0x000197d0


	//   ....[18]....
        /*0958*/ 	.word	0x00019940


	//   ....[19]....
        /*095c*/ 	.word	0x00019ab0


	//   ....[20]....
        /*0960*/ 	.word	0x000209d0


	//   ....[21]....
        /*0964*/ 	.word	0x00020b40


	//   ....[22]....
        /*0968*/ 	.word	0x00020cb0


	//   ....[23]....
        /*096c*/ 	.word	0x00020e20


	//   ....[24]....
        /*0970*/ 	.word	0x00020f90


	//   ....[25]....
        /*0974*/ 	.word	0x00021100


	//   ....[26]....
        /*0978*/ 	.word	0x00021270


	//   ....[27]....
        /*097c*/ 	.word	0x000213e0


	//   ....[28]....
        /*0980*/ 	.word	0x00021670


	//   ....[29]....
        /*0984*/ 	.word	0x00021760


	//   ....[30]....
        /*0988*/ 	.word	0x000221e0


	//   ....[31]....
        /*098c*/ 	.word	0x00022dd0


	//   ....[32]....
        /*0990*/ 	.word	0x000239c0


	//   ....[33]....
        /*0994*/ 	.word	0x00024600


	//   ....[34]....
        /*0998*/ 	.word	0x00025240


	//   ....[35]....
        /*099c*/ 	.word	0x00025e80


	//   ....[36]....
        /*09a0*/ 	.word	0x00026aa0


	//   ....[37]....
        /*09a4*/ 	.word	0x00027670


	//----- nvinfo : EIATTR_MBARRIER_INSTR_OFFSETS
	.align		4
.L_166:
        /*09a8*/ 	.byte	0x04, 0x39
        /*09aa*/ 	.short	(.L_168 - .L_167)


	//   ....[0]....
.L_167:
        /*09ac*/ 	.word	0x000008f0
        /*09b0*/ 	.word	0x000000ff
        /*09b4*/ 	.word	0x00000000
        /*09b8*/ 	.short	0x0100
        /*09ba*/ 	.byte	0x06
	.zero		1


	//   ....[1]....
        /*09bc*/ 	.word	0x00000ab0
        /*09c0*/ 	.word	0x000000ff
        /*09c4*/ 	.word	0x00000040
        /*09c8*/ 	.short	0x0100
        /*09ca*/ 	.byte	0x06
	.zero		1


	//   ....[2]....
        /*09cc*/ 	.word	0x00000ac0
        /*09d0*/ 	.word	0x000000ff
        /*09d4*/ 	.word	0x00000008
        /*09d8*/ 	.short	0x0100
        /*09da*/ 	.byte	0x06
	.zero		1


	//   ....[3]....
        /*09dc*/ 	.word	0x00000c80
        /*09e0*/ 	.word	0x000000ff
        /*09e4*/ 	.word	0x00000048
        /*09e8*/ 	.short	0x0100
        /*09ea*/ 	.byte	0x06
	.zero		1


	//   ....[4]....
        /*09ec*/ 	.word	0x00000c90
        /*09f0*/ 	.word	0x000000ff
        /*09f4*/ 	.word	0x00000010
        /*09f8*/ 	.short	0x0100
        /*09fa*/ 	.byte	0x06
	.zero		1


	//   ....[5]....
        /*09fc*/ 	.word	0x00000e50
        /*0a00*/ 	.word	0x000000ff
        /*0a04*/ 	.word	0x00000050
        /*0a08*/ 	.short	0x0100
        /*0a0a*/ 	.byte	0x06
	.zero		1


	//   ....[6]....
        /*0a0c*/ 	.word	0x00000e60
        /*0a10*/ 	.word	0x000000ff
        /*0a14*/ 	.word	0x00000018
        /*0a18*/ 	.short	0x0100
        /*0a1a*/ 	.byte	0x06
	.zero		1


	//   ....[7]....
        /*0a1c*/ 	.word	0x00001020
        /*0a20*/ 	.word	0x000000ff
        /*0a24*/ 	.word	0x00000058
        /*0a28*/ 	.short	0x0100
        /*0a2a*/ 	.byte	0x06
	.zero		1


	//   ....[8]....
        /*0a2c*/ 	.word	0x00001030
        /*0a30*/ 	.word	0x000000ff
        /*0a34*/ 	.word	0x00000020
        /*0a38*/ 	.short	0x0100
        /*0a3a*/ 	.byte	0x06
	.zero		1


	//   ....[9]....
        /*0a3c*/ 	.word	0x000011f0
        /*0a40*/ 	.word	0x000000ff
        /*0a44*/ 	.word	0x00000060
        /*0a48*/ 	.short	0x0100
        /*0a4a*/ 	.byte	0x06
	.zero		1


	//   ....[10]....
        /*0a4c*/ 	.word	0x00001200
        /*0a50*/ 	.word	0x000000ff
        /*0a54*/ 	.word	0x00000028
        /*0a58*/ 	.short	0x0100
        /*0a5a*/ 	.byte	0x06
	.zero		1


	//   ....[11]....
        /*0a5c*/ 	.word	0x000013c0
        /*0a60*/ 	.word	0x000000ff
        /*0a64*/ 	.word	0x00000068
        /*0a68*/ 	.short	0x0100
        /*0a6a*/ 	.byte	0x06
	.zero		1


	//   ....[12]....
        /*0a6c*/ 	.word	0x000013d0
        /*0a70*/ 	.word	0x000000ff
        /*0a74*/ 	.word	0x00000030
        /*0a78*/ 	.short	0x0100
        /*0a7a*/ 	.byte	0x06
	.zero		1


	//   ....[13]....
        /*0a7c*/ 	.word	0x00001590
        /*0a80*/ 	.word	0x000000ff
        /*0a84*/ 	.word	0x00000070
        /*0a88*/ 	.short	0x0100
        /*0a8a*/ 	.byte	0x06
	.zero		1


	//   ....[14]....
        /*0a8c*/ 	.word	0x000015a0
        /*0a90*/ 	.word	0x000000ff
        /*0a94*/ 	.word	0x00000038
        /*0a98*/ 	.short	0x0100
        /*0a9a*/ 	.byte	0x06
	.zero		1


	//   ....[15]....
        /*0a9c*/ 	.word	0x00001710
        /*0aa0*/ 	.word	0x000000ff
        /*0aa4*/ 	.word	0x00000078
        /*0aa8*/ 	.short	0x0100
        /*0aaa*/ 	.byte	0x06
	.zero		1


	//   ....[16]....
        /*0aac*/ 	.word	0x00001910
        /*0ab0*/ 	.word	0x000000ff
        /*0ab4*/ 	.word	0x00000080
        /*0ab8*/ 	.short	0x0100
        /*0aba*/ 	.byte	0x04
	.zero		1


	//   ....[17]....
        /*0abc*/ 	.word	0x00001920
        /*0ac0*/ 	.word	0x000000ff
        /*0ac4*/ 	.word	0x000000a0
        /*0ac8*/ 	.short	0x0100
        /*0aca*/ 	.byte	0x04
	.zero		1


	//   ....[18]....
        /*0acc*/ 	.word	0x00001930
        /*0ad0*/ 	.word	0x000000ff
        /*0ad4*/ 	.word	0x00000088
        /*0ad8*/ 	.short	0x0100
        /*0ada*/ 	.byte	0x04
	.zero		1


	//   ....[19]....
        /*0adc*/ 	.word	0x00001940
        /*0ae0*/ 	.word	0x000000ff
        /*0ae4*/ 	.word	0x000000a8
        /*0ae8*/ 	.short	0x0100
        /*0aea*/ 	.byte	0x04
	.zero		1


	//   ....[20]....
        /*0aec*/ 	.word	0x00001950
        /*0af0*/ 	.word	0x000000ff
        /*0af4*/ 	.word	0x00000090
        /*0af8*/ 	.short	0x0100
        /*0afa*/ 	.byte	0x04
	.zero		1


	//   ....[21]....
        /*0afc*/ 	.word	0x00001960
        /*0b00*/ 	.word	0x000000ff
        /*0b04*/ 	.word	0x000000b0
        /*0b08*/ 	.short	0x0100
        /*0b0a*/ 	.byte	0x04
	.zero		1


	//   ....[22]....
        /*0b0c*/ 	.word	0x00001970
        /*0b10*/ 	.word	0x000000ff
        /*0b14*/ 	.word	0x00000098
        /*0b18*/ 	.short	0x0100
        /*0b1a*/ 	.byte	0x04
	.zero		1


	//   ....[23]....
        /*0b1c*/ 	.word	0x00001980
        /*0b20*/ 	.word	0x000000ff
        /*0b24*/ 	.word	0x000000b8
        /*0b28*/ 	.short	0x0100
        /*0b2a*/ 	.byte	0x04
	.zero		1


	//   ....[24]....
        /*0b2c*/ 	.word	0x00001af0
        /*0b30*/ 	.word	0x00000000
        /*0b34*/ 	.word	0x000000c0
        /*0b38*/ 	.short	0x0100
        /*0b3a*/ 	.byte	0xff
	.zero		1


	//   ....[25]....
        /*0b3c*/ 	.word	0x00001b00
        /*0b40*/ 	.word	0x00000000
        /*0b44*/ 	.word	0x000000c8
        /*0b48*/ 	.short	0x0100
        /*0b4a*/ 	.byte	0xff
	.zero		1


	//   ....[26]....
        /*0b4c*/ 	.word	0x00001e10
        /*0b50*/ 	.word	0x000000ff
        /*0b54*/ 	.word	0x000000d0
        /*0b58*/ 	.short	0x0100
        /*0b5a*/ 	.byte	0x06
	.zero		1


	//   ....[27]....
        /*0b5c*/ 	.word	0x00001fe0
        /*0b60*/ 	.word	0x000000ff
        /*0b64*/ 	.word	0x000000e0
        /*0b68*/ 	.short	0x0100
        /*0b6a*/ 	.byte	0x08
	.zero		1


	//   ....[28]....
        /*0b6c*/ 	.word	0x00001ff0
        /*0b70*/ 	.word	0x000000ff
        /*0b74*/ 	.word	0x000000d8
        /*0b78*/ 	.short	0x0100
        /*0b7a*/ 	.byte	0x08
	.zero		1


	//   ....[29]....
        /*0b7c*/ 	.word	0x00002170
        /*0b80*/ 	.word	0x000000ff
        /*0b84*/ 	.word	0x000000e8
        /*0b88*/ 	.short	0x0100
        /*0b8a*/ 	.byte	0x06
	.zero		1


	//   ....[30]....
        /*0b8c*/ 	.word	0x00002330
        /*0b90*/ 	.word	0x000000ff
        /*0b94*/ 	.word	0x000000f0
        /*0b98*/ 	.short	0x0100
        /*0b9a*/ 	.byte	0x04
	.zero		1


	//   ....[31]....
        /*0b9c*/ 	.word	0x00002340
        /*0ba0*/ 	.word	0x000000ff
        /*0ba4*/ 	.word	0x00000110
        /*0ba8*/ 	.short	0x0100
        /*0baa*/ 	.byte	0x04
	.zero		1


	//   ....[32]....
        /*0bac*/ 	.word	0x00002350
        /*0bb0*/ 	.word	0x000000ff
        /*0bb4*/ 	.word	0x000000f8
        /*0bb8*/ 	.short	0x0100
        /*0bba*/ 	.byte	0x04
	.zero		1


	//   ....[33]....
        /*0bbc*/ 	.word	0x00002360
        /*0bc0*/ 	.word	0x000000ff
        /*0bc4*/ 	.word	0x00000118
        /*0bc8*/ 	.short	0x0100
        /*0bca*/ 	.byte	0x04
	.zero		1


	//   ....[34]....
        /*0bcc*/ 	.word	0x00002370
        /*0bd0*/ 	.word	0x000000ff
        /*0bd4*/ 	.word	0x00000100
        /*0bd8*/ 	.short	0x0100
        /*0bda*/ 	.byte	0x04
	.zero		1


	//   ....[35]....
        /*0bdc*/ 	.word	0x00002380
        /*0be0*/ 	.word	0x000000ff
        /*0be4*/ 	.word	0x00000120
        /*0be8*/ 	.short	0x0100
        /*0bea*/ 	.byte	0x04
	.zero		1


	//   ....[36]....
        /*0bec*/ 	.word	0x00002390
        /*0bf0*/ 	.word	0x000000ff
        /*0bf4*/ 	.word	0x00000108
        /*0bf8*/ 	.short	0x0100
        /*0bfa*/ 	.byte	0x04
	.zero		1


	//   ....[37]....
        /*0bfc*/ 	.word	0x000023a0
        /*0c00*/ 	.word	0x000000ff
        /*0c04*/ 	.word	0x00000128
        /*0c08*/ 	.short	0x0100
        /*0c0a*/ 	.byte	0x04
	.zero		1


	//   ....[38]....
        /*0c0c*/ 	.word	0x000024d0
        /*0c10*/ 	.word	0x00000000
        /*0c14*/ 	.word	0x00000130
        /*0c18*/ 	.short	0x0100
        /*0c1a*/ 	.byte	0xff
	.zero		1


	//   ....[39]....
        /*0c1c*/ 	.word	0x000024e0
        /*0c20*/ 	.word	0x00000000
        /*0c24*/ 	.word	0x00000140
        /*0c28*/ 	.short	0x0100
        /*0c2a*/ 	.byte	0xff
	.zero		1


	//   ....[40]....
        /*0c2c*/ 	.word	0x000024f0
        /*0c30*/ 	.word	0x00000000
        /*0c34*/ 	.word	0x00000138
        /*0c38*/ 	.short	0x0100
        /*0c3a*/ 	.byte	0xff
	.zero		1


	//   ....[41]....
        /*0c3c*/ 	.word	0x00002500
        /*0c40*/ 	.word	0x00000000
        /*0c44*/ 	.word	0x00000148
        /*0c48*/ 	.short	0x0100
        /*0c4a*/ 	.byte	0xff
	.zero		1


	//   ....[42]....
        /*0c4c*/ 	.word	0x000025d0
        /*0c50*/ 	.word	0x00000000
        /*0c54*/ 	.word	0x00000150
        /*0c58*/ 	.short	0x0100
        /*0c5a*/ 	.byte	0xff
	.zero		1


	//   ....[43]....
        /*0c5c*/ 	.word	0x00006270
        /*0c60*/ 	.word	0x00000000
        /*0c64*/ 	.word	0x00000140
        /*0c68*/ 	.short	0x010a
        /*0c6a*/ 	.byte	0xff
	.zero		1


	//   ....[44]....
        /*0c6c*/ 	.word	0x00006290
        /*0c70*/ 	.word	0x00000000
        /*0c74*/ 	.word	0x00000130
        /*0c78*/ 	.short	0x0101
        /*0c7a*/ 	.byte	0xff
	.zero		1


	//   ....[45]....
        /*0c7c*/ 	.word	0x00006350
        /*0c80*/ 	.word	0x000000ff
        /*0c84*/ 	.word	0x00000040
        /*0c88*/ 	.short	0x010a
        /*0c8a*/ 	.byte	0x04
	.zero		1


	//   ....[46]....
        /*0c8c*/ 	.word	0x00006430
        /*0c90*/ 	.word	0x000000ff
        /*0c94*/ 	.word	0x00000040
        /*0c98*/ 	.short	0x010a
        /*0c9a*/ 	.byte	0x11
	.zero		1


	//   ....[47]....
        /*0c9c*/ 	.word	0x00006620
        /*0ca0*/ 	.word	0x000000ff
        /*0ca4*/ 	.word	0x00000040
        /*0ca8*/ 	.short	0x010a
        /*0caa*/ 	.byte	0x05
	.zero		1


	//   ....[48]....
        /*0cac*/ 	.word	0x000067a0
        /*0cb0*/ 	.word	0x000000ff
        /*0cb4*/ 	.word	0x000000c8
        /*0cb8*/ 	.short	0x0101
        /*0cba*/ 	.byte	0x0d
	.zero		1


	//   ....[49]....
        /*0cbc*/ 	.word	0x000067c0
        /*0cc0*/ 	.word	0x000000ff
        /*0cc4*/ 	.word	0x00000040
        /*0cc8*/ 	.short	0x010a
        /*0cca*/ 	.byte	0x04
	.zero		1


	//   ....[50]....
        /*0ccc*/ 	.word	0x00006840
        /*0cd0*/ 	.word	0x000000ff
        /*0cd4*/ 	.word	0x00000040
        /*0cd8*/ 	.short	0x010a
        /*0cda*/ 	.byte	0x11
	.zero		1


	//   ....[51]....
        /*0cdc*/ 	.word	0x00006a30
        /*0ce0*/ 	.word	0x000000ff
        /*0ce4*/ 	.word	0x00000040
        /*0ce8*/ 	.short	0x010a
        /*0cea*/ 	.byte	0x05
	.zero		1


	//   ....[52]....
        /*0cec*/ 	.word	0x00007330
        /*0cf0*/ 	.word	0x00000000
        /*0cf4*/ 	.word	0x000000d0
        /*0cf8*/ 	.short	0x010a
        /*0cfa*/ 	.byte	0xff
	.zero		1


	//   ....[53]....
        /*0cfc*/ 	.word	0x000073f0
        /*0d00*/ 	.word	0x00000000
        /*0d04*/ 	.word	0x00000000
        /*0d08*/ 	.short	0x0101
        /*0d0a*/ 	.byte	0xff
	.zero		1


	//   ....[54]....
        /*0d0c*/ 	.word	0x00009560
        /*0d10*/ 	.word	0x000000ff
        /*0d14*/ 	.word	0x00000000
        /*0d18*/ 	.short	0x010a
        /*0d1a*/ 	.byte	0x04
	.zero		1


	//   ....[55]....
        /*0d1c*/ 	.word	0x000095f0
        /*0d20*/ 	.word	0x000000ff
        /*0d24*/ 	.word	0x00000000
        /*0d28*/ 	.short	0x010a
        /*0d2a*/ 	.byte	0x05
	.zero		1


	//   ....[56]....
        /*0d2c*/ 	.word	0x00009680
        /*0d30*/ 	.word	0x000000ff
        /*0d34*/ 	.word	0x00000000
        /*0d38*/ 	.short	0x010a
        /*0d3a*/ 	.byte	0x05
	.zero		1


	//   ....[57]....
        /*0d3c*/ 	.word	0x00009710
        /*0d40*/ 	.word	0x000000ff
        /*0d44*/ 	.word	0x00000000
        /*0d48*/ 	.short	0x010a
        /*0d4a*/ 	.byte	0x05
	.zero		1


	//   ....[58]....
        /*0d4c*/ 	.word	0x000097a0
        /*0d50*/ 	.word	0x000000ff
        /*0d54*/ 	.word	0x00000000
        /*0d58*/ 	.short	0x010a
        /*0d5a*/ 	.byte	0x05
	.zero		1


	//   ....[59]....
        /*0d5c*/ 	.word	0x00009830
        /*0d60*/ 	.word	0x000000ff
        /*0d64*/ 	.word	0x00000000
        /*0d68*/ 	.short	0x010a
        /*0d6a*/ 	.byte	0x05
	.zero		1


	//   ....[60]....
        /*0d6c*/ 	.word	0x000098c0
        /*0d70*/ 	.word	0x000000ff
        /*0d74*/ 	.word	0x00000000
        /*0d78*/ 	.short	0x010a
        /*0d7a*/ 	.byte	0x05
	.zero		1


	//   ....[61]....
        /*0d7c*/ 	.word	0x00009960
        /*0d80*/ 	.word	0x00000000
        /*0d84*/ 	.word	0x00000000
        /*0d88*/ 	.short	0x010a
        /*0d8a*/ 	.byte	0xff
	.zero		1


	//   ....[62]....
        /*0d8c*/ 	.word	0x0000a3d0
        /*0d90*/ 	.word	0x00000002
        /*0d94*/ 	.word	0x00000130
        /*0d98*/ 	.short	0x010a
        /*0d9a*/ 	.byte	0xff
	.zero		1


	//   ....[63]....
        /*0d9c*/ 	.word	0x0000a420
        /*0da0*/ 	.word	0x00000003
        /*0da4*/ 	.word	0x00000000
        /*0da8*/ 	.short	0x0101
        /*0daa*/ 	.byte	0xff
	.zero		1


	//   ....[64]....
        /*0dac*/ 	.word	0x0000a470
        /*0db0*/ 	.word	0x00000000
        /*0db4*/ 	.word	0x000000e0
        /*0db8*/ 	.short	0x010a
        /*0dba*/ 	.byte	0xff
	.zero		1


	//   ....[65]....
        /*0dbc*/ 	.word	0x0000a850
        /*0dc0*/ 	.word	0x00000003
        /*0dc4*/ 	.word	0x000000d0
        /*0dc8*/ 	.short	0x010a
        /*0dca*/ 	.byte	0xff
	.zero		1


	//   ....[66]....
        /*0dcc*/ 	.word	0x0000a970
        /*0dd0*/ 	.word	0x00000003
        /*0dd4*/ 	.word	0x00000000
        /*0dd8*/ 	.short	0x0101
        /*0dda*/ 	.byte	0xff
	.zero		1


	//   ....[67]....
        /*0ddc*/ 	.word	0x0000c330
        /*0de0*/ 	.word	0x00000005
        /*0de4*/ 	.word	0x000000e0
        /*0de8*/ 	.short	0x0106
        /*0dea*/ 	.byte	0xff
	.zero		1


	//   ....[68]....
        /*0dec*/ 	.word	0x0000c3a0
        /*0df0*/ 	.word	0x00000005
        /*0df4*/ 	.word	0x000000e0
        /*0df8*/ 	.short	0x010a
        /*0dfa*/ 	.byte	0xff
	.zero		1


	//   ....[69]....
        /*0dfc*/ 	.word	0x0000c3d0
        /*0e00*/ 	.word	0x00000000
        /*0e04*/ 	.word	0x000000e0
        /*0e08*/ 	.short	0x0106
        /*0e0a*/ 	.byte	0xff
	.zero		1


	//   ....[70]....
        /*0e0c*/ 	.word	0x0000c400
        /*0e10*/ 	.word	0x00000000
        /*0e14*/ 	.word	0x000000e0
        /*0e18*/ 	.short	0x010a
        /*0e1a*/ 	.byte	0xff
	.zero		1


	//   ....[71]....
        /*0e1c*/ 	.word	0x0000c6d0
        /*0e20*/ 	.word	0x00000002
        /*0e24*/ 	.word	0x00000008
        /*0e28*/ 	.short	0x010a
        /*0e2a*/ 	.byte	0xff
	.zero		1


	//   ....[72]....
        /*0e2c*/ 	.word	0x0000c6f0
        /*0e30*/ 	.word	0x00000002
        /*0e34*/ 	.word	0x00000008
        /*0e38*/ 	.short	0x010a
        /*0e3a*/ 	.byte	0xff
	.zero		1


	//   ....[73]....
        /*0e3c*/ 	.word	0x0000c850
        /*0e40*/ 	.word	0x00000002
        /*0e44*/ 	.word	0x00000008
        /*0e48*/ 	.short	0x010a
        /*0e4a*/ 	.byte	0xff
	.zero		1


	//   ....[74]....
        /*0e4c*/ 	.word	0x0000c870
        /*0e50*/ 	.word	0x00000002
        /*0e54*/ 	.word	0x00000008
        /*0e58*/ 	.short	0x010a
        /*0e5a*/ 	.byte	0xff
	.zero		1


	//   ....[75]....
        /*0e5c*/ 	.word	0x0000c930
        /*0e60*/ 	.word	0x00000000
        /*0e64*/ 	.word	0x00000000
        /*0e68*/ 	.short	0x0101
        /*0e6a*/ 	.byte	0xff
	.zero		1


	//   ....[76]....
        /*0e6c*/ 	.word	0x0000d000
        /*0e70*/ 	.word	0x00000002
        /*0e74*/ 	.word	0x000000d0
        /*0e78*/ 	.short	0x010a
        /*0e7a*/ 	.byte	0xff
	.zero		1


	//   ....[77]....
        /*0e7c*/ 	.word	0x0000d0d0
        /*0e80*/ 	.word	0x00000002
        /*0e84*/ 	.word	0x00000000
        /*0e88*/ 	.short	0x0101
        /*0e8a*/ 	.byte	0xff
	.zero		1


	//   ....[78]....
        /*0e8c*/ 	.word	0x0000e9f0
        /*0e90*/ 	.word	0x00000003
        /*0e94*/ 	.word	0x00000000
        /*0e98*/ 	.short	0x010a
        /*0e9a*/ 	.byte	0xff
	.zero		1


	//   ....[79]....
        /*0e9c*/ 	.word	0x0000ea00
        /*0ea0*/ 	.word	0x0000000f
        /*0ea4*/ 	.word	0x00000110
        /*0ea8*/ 	.short	0x010a
        /*0eaa*/ 	.byte	0xff
	.zero		1


	//   ....[80]....
        /*0eac*/ 	.word	0x0000eb10
        /*0eb0*/ 	.word	0x0000000d
        /*0eb4*/ 	.word	0x00000000
        /*0eb8*/ 	.short	0x010a
        /*0eba*/ 	.byte	0xff
	.zero		1


	//   ....[81]....
        /*0ebc*/ 	.word	0x0000ebb0
        /*0ec0*/ 	.word	0x00000003
        /*0ec4*/ 	.word	0x00000000
        /*0ec8*/ 	.short	0x010a
        /*0eca*/ 	.byte	0xff
	.zero		1


	//   ....[82]....
        /*0ecc*/ 	.word	0x0000f4c0
        /*0ed0*/ 	.word	0x00000003
        /*0ed4*/ 	.word	0x00000000
        /*0ed8*/ 	.short	0x010a
        /*0eda*/ 	.byte	0xff
	.zero		1


	//   ....[83]....
        /*0edc*/ 	.word	0x0000f540
        /*0ee0*/ 	.word	0x00000005
        /*0ee4*/ 	.word	0x00000000
        /*0ee8*/ 	.short	0x010a
        /*0eea*/ 	.byte	0xff
	.zero		1


	//   ....[84]....
        /*0eec*/ 	.word	0x0000f5f0
        /*0ef0*/ 	.word	0x00000004
        /*0ef4*/ 	.word	0x00000000
        /*0ef8*/ 	.short	0x010a
        /*0efa*/ 	.byte	0xff
	.zero		1


	//   ....[85]....
        /*0efc*/ 	.word	0x0000f6a0
        /*0f00*/ 	.word	0x00000000
        /*0f04*/ 	.word	0x00000000
        /*0f08*/ 	.short	0x010a
        /*0f0a*/ 	.byte	0xff
	.zero		1


	//   ....[86]....
        /*0f0c*/ 	.word	0x0000f6f0
        /*0f10*/ 	.word	0x00000000
        /*0f14*/ 	.word	0x00000000
        /*0f18*/ 	.short	0x010a
        /*0f1a*/ 	.byte	0xff
	.zero		1


	//   ....[87]....
        /*0f1c*/ 	.word	0x0000f770
        /*0f20*/ 	.word	0x00000000
        /*0f24*/ 	.word	0x00000000
        /*0f28*/ 	.short	0x0101
        /*0f2a*/ 	.byte	0xff
	.zero		1


	//   ....[88]....
        /*0f2c*/ 	.word	0x0000f7b0
        /*0f30*/ 	.word	0x0000001d
        /*0f34*/ 	.word	0x00000150
        /*0f38*/ 	.short	0x010a
        /*0f3a*/ 	.byte	0xff
	.zero		1


	//   ....[89]....
        /*0f3c*/ 	.word	0x0000f7e0
        /*0f40*/ 	.word	0x00000000
        /*0f44*/ 	.word	0x00000000
        /*0f48*/ 	.short	0x0101
        /*0f4a*/ 	.byte	0xff
	.zero		1


	//   ....[90]....
        /*0f4c*/ 	.word	0x000108e0
        /*0f50*/ 	.word	0x00000002
        /*0f54*/ 	.word	0x000000d0
        /*0f58*/ 	.short	0x010a
        /*0f5a*/ 	.byte	0xff
	.zero		1


	//   ....[91]....
        /*0f5c*/ 	.word	0x00010a00
        /*0f60*/ 	.word	0x00000002
        /*0f64*/ 	.word	0x00000000
        /*0f68*/ 	.short	0x0101
        /*0f6a*/ 	.byte	0xff
	.zero		1


	//   ....[92]....
        /*0f6c*/ 	.word	0x00012b40
        /*0f70*/ 	.word	0x00000000
        /*0f74*/ 	.word	0x000000c8
        /*0f78*/ 	.short	0x010a
        /*0f7a*/ 	.byte	0xff
	.zero		1


	//   ....[93]....
        /*0f7c*/ 	.word	0x00012e00
        /*0f80*/ 	.word	0x00000006
        /*0f84*/ 	.word	0x000000a0
        /*0f88*/ 	.short	0x010a
        /*0f8a*/ 	.byte	0xff
	.zero		1


	//   ....[94]....
        /*0f8c*/ 	.word	0x000133c0
        /*0f90*/ 	.word	0x00000006
        /*0f94*/ 	.word	0x00000080
        /*0f98*/ 	.short	0x010b
        /*0f9a*/ 	.byte	0xff
	.zero		1


	//   ....[95]....
        /*0f9c*/ 	.word	0x000133d0
        /*0fa0*/ 	.word	0x0000000e
        /*0fa4*/ 	.word	0x00000000
        /*0fa8*/ 	.short	0x0101
        /*0faa*/ 	.byte	0xff
	.zero		1


	//   ....[96]....
        /*0fac*/ 	.word	0x000133e0
        /*0fb0*/ 	.word	0x00000006
        /*0fb4*/ 	.word	0x000000a8
        /*0fb8*/ 	.short	0x010a
        /*0fba*/ 	.byte	0xff
	.zero		1


	//   ....[97]....
        /*0fbc*/ 	.word	0x00013930
        /*0fc0*/ 	.word	0x00000006
        /*0fc4*/ 	.word	0x00000088
        /*0fc8*/ 	.short	0x010b
        /*0fca*/ 	.byte	0xff
	.zero		1


	//   ....[98]....
        /*0fcc*/ 	.word	0x00013940
        /*0fd0*/ 	.word	0x0000000d
        /*0fd4*/ 	.word	0x00000000
        /*0fd8*/ 	.short	0x0101
        /*0fda*/ 	.byte	0xff
	.zero		1


	//   ....[99]....
        /*0fdc*/ 	.word	0x00013950
        /*0fe0*/ 	.word	0x00000006
        /*0fe4*/ 	.word	0x000000b0
        /*0fe8*/ 	.short	0x010a
        /*0fea*/ 	.byte	0xff
	.zero		1


	//   ....[100]....
        /*0fec*/ 	.word	0x00013ea0
        /*0ff0*/ 	.word	0x00000006
        /*0ff4*/ 	.word	0x00000090
        /*0ff8*/ 	.short	0x010b
        /*0ffa*/ 	.byte	0xff
	.zero		1


	//   ....[101]....
        /*0ffc*/ 	.word	0x00013eb0
        /*1000*/ 	.word	0x0000000c
        /*1004*/ 	.word	0x00000000
        /*1008*/ 	.short	0x0101
        /*100a*/ 	.byte	0xff
	.zero		1


	//   ....[102]....
        /*100c*/ 	.word	0x00013ec0
        /*1010*/ 	.word	0x00000006
        /*1014*/ 	.word	0x000000b8
        /*1018*/ 	.short	0x010a
        /*101a*/ 	.byte	0xff
	.zero		1


	//   ....[103]....
        /*101c*/ 	.word	0x00014420
        /*1020*/ 	.word	0x00000006
        /*1024*/ 	.word	0x00000098
        /*1028*/ 	.short	0x010b
        /*102a*/ 	.byte	0xff
	.zero		1


	//   ....[104]....
        /*102c*/ 	.word	0x00014430
        /*1030*/ 	.word	0x00000009
        /*1034*/ 	.word	0x00000000
        /*1038*/ 	.short	0x0101
        /*103a*/ 	.byte	0xff
	.zero		1


	//   ....[105]....
        /*103c*/ 	.word	0x00014440
        /*1040*/ 	.word	0x00000006
        /*1044*/ 	.word	0x000000a0
        /*1048*/ 	.short	0x010a
        /*104a*/ 	.byte	0xff
	.zero		1


	//   ....[106]....
        /*104c*/ 	.word	0x00014970
        /*1050*/ 	.word	0x00000006
        /*1054*/ 	.word	0x00000080
        /*1058*/ 	.short	0x010b
        /*105a*/ 	.byte	0xff
	.zero		1


	//   ....[107]....
        /*105c*/ 	.word	0x00014980
        /*1060*/ 	.word	0x0000000e
        /*1064*/ 	.word	0x00000000
        /*1068*/ 	.short	0x0101
        /*106a*/ 	.byte	0xff
	.zero		1


	//   ....[108]....
        /*106c*/ 	.word	0x00014990
        /*1070*/ 	.word	0x00000006
        /*1074*/ 	.word	0x000000a8
        /*1078*/ 	.short	0x010a
        /*107a*/ 	.byte	0xff
	.zero		1


	//   ....[109]....
        /*107c*/ 	.word	0x00014ec0
        /*1080*/ 	.word	0x00000006
        /*1084*/ 	.word	0x00000088
        /*1088*/ 	.short	0x010b
        /*108a*/ 	.byte	0xff
	.zero		1


	//   ....[110]....
        /*108c*/ 	.word	0x00014ed0
        /*1090*/ 	.word	0x0000000d
        /*1094*/ 	.word	0x00000000
        /*1098*/ 	.short	0x0101
        /*109a*/ 	.byte	0xff
	.zero		1


	//   ....[111]....
        /*109c*/ 	.word	0x00014ee0
        /*10a0*/ 	.word	0x00000006
        /*10a4*/ 	.word	0x000000b0
        /*10a8*/ 	.short	0x010a
        /*10aa*/ 	.byte	0xff
	.zero		1


	//   ....[112]....
        /*10ac*/ 	.word	0x00015410
        /*10b0*/ 	.word	0x00000006
        /*10b4*/ 	.word	0x00000090
        /*10b8*/ 	.short	0x010b
        /*10ba*/ 	.byte	0xff
	.zero		1


	//   ....[113]....
        /*10bc*/ 	.word	0x00015420
        /*10c0*/ 	.word	0x0000000c
        /*10c4*/ 	.word	0x00000000
        /*10c8*/ 	.short	0x0101
        /*10ca*/ 	.byte	0xff
	.zero		1


	//   ....[114]....
        /*10cc*/ 	.word	0x00015430
        /*10d0*/ 	.word	0x00000006
        /*10d4*/ 	.word	0x000000b8
        /*10d8*/ 	.short	0x010a
        /*10da*/ 	.byte	0xff
	.zero		1


	//   ....[115]....
        /*10dc*/ 	.word	0x00015980
        /*10e0*/ 	.word	0x00000006
        /*10e4*/ 	.word	0x00000098
        /*10e8*/ 	.short	0x010b
        /*10ea*/ 	.byte	0xff
	.zero		1


	//   ....[116]....
        /*10ec*/ 	.word	0x00015990
        /*10f0*/ 	.word	0x00000009
        /*10f4*/ 	.word	0x00000000
        /*10f8*/ 	.short	0x0101
        /*10fa*/ 	.byte	0xff
	.zero		1


	//   ....[117]....
        /*10fc*/ 	.word	0x00015aa0
        /*1100*/ 	.word	0x00000000
        /*1104*/ 	.word	0x000000a0
        /*1108*/ 	.short	0x010a
        /*110a*/ 	.byte	0xff
	.zero		1


	//   ....[118]....
        /*110c*/ 	.word	0x00015ac0
        /*1110*/ 	.word	0x00000000
        /*1114*/ 	.word	0x000000a8
        /*1118*/ 	.short	0x010a
        /*111a*/ 	.byte	0xff
	.zero		1


	//   ....[119]....
        /*111c*/ 	.word	0x00015ae0
        /*1120*/ 	.word	0x00000000
        /*1124*/ 	.word	0x000000b0
        /*1128*/ 	.short	0x010a
        /*112a*/ 	.byte	0xff
	.zero		1


	//   ....[120]....
        /*112c*/ 	.word	0x00015b20
        /*1130*/ 	.word	0x00000000
        /*1134*/ 	.word	0x000000b8
        /*1138*/ 	.short	0x010a
        /*113a*/ 	.byte	0xff
	.zero		1


	//   ....[121]....
        /*113c*/ 	.word	0x00016680
        /*1140*/ 	.word	0x00000000
        /*1144*/ 	.word	0x000000d0
        /*1148*/ 	.short	0x010a
        /*114a*/ 	.byte	0xff
	.zero		1


	//   ....[122]....
        /*114c*/ 	.word	0x000167a0
        /*1150*/ 	.word	0x00000000
        /*1154*/ 	.word	0x00000000
        /*1158*/ 	.short	0x0101
        /*115a*/ 	.byte	0xff
	.zero		1


	//   ....[123]....
        /*115c*/ 	.word	0x00018d80
        /*1160*/ 	.word	0x00000000
        /*1164*/ 	.word	0x000000f0
        /*1168*/ 	.short	0x010a
        /*116a*/ 	.byte	0xff
	.zero		1


	//   ....[124]....
        /*116c*/ 	.word	0x00018dd0
        /*1170*/ 	.word	0x00000002
        /*1174*/ 	.word	0x00000000
        /*1178*/ 	.short	0x0101
        /*117a*/ 	.byte	0xff
	.zero		1


	//   ....[125]....
        /*117c*/ 	.word	0x00018f40
        /*1180*/ 	.word	0x00000002
        /*1184*/ 	.word	0x000000f0
        /*1188*/ 	.short	0x010a
        /*118a*/ 	.byte	0xff
	.zero		1


	//   ....[126]....
        /*118c*/ 	.word	0x00019c90
        /*1190*/ 	.word	0x00000000
        /*1194*/ 	.word	0x00000000
        /*1198*/ 	.short	0x0101
        /*119a*/ 	.byte	0xff
	.zero		1


	//   ....[127]....
        /*119c*/ 	.word	0x00021c70
        /*11a0*/ 	.word	0x00000036
        /*11a4*/ 	.word	0x00000080
        /*11a8*/ 	.short	0x010a
        /*11aa*/ 	.byte	0xff
	.zero		1


	//   ....[128]....
        /*11ac*/ 	.word	0x00021d00
        /*11b0*/ 	.word	0x00000037
        /*11b4*/ 	.word	0x000000f0
        /*11b8*/ 	.short	0x010a
        /*11ba*/ 	.byte	0xff
	.zero		1


	//   ....[129]....
        /*11bc*/ 	.word	0x00021ee0
        /*11c0*/ 	.word	0x00000036
        /*11c4*/ 	.word	0x00000080
        /*11c8*/ 	.short	0x010a
        /*11ca*/ 	.byte	0xff
	.zero		1


	//   ....[130]....
        /*11cc*/ 	.word	0x000220b0
        /*11d0*/ 	.word	0x00000037
        /*11d4*/ 	.word	0x000000f0
        /*11d8*/ 	.short	0x010a
        /*11da*/ 	.byte	0xff
	.zero		1


	//   ....[131]....
        /*11dc*/ 	.word	0x000229f0
        /*11e0*/ 	.word	0x00000002
        /*11e4*/ 	.word	0x00000000
        /*11e8*/ 	.short	0x0101
        /*11ea*/ 	.byte	0xff
	.zero		1


	//   ....[132]....
        /*11ec*/ 	.word	0x00022a50
        /*11f0*/ 	.word	0x00000000
        /*11f4*/ 	.word	0x00000080
        /*11f8*/ 	.short	0x010a
        /*11fa*/ 	.byte	0xff
	.zero		1


	//   ....[133]....
        /*11fc*/ 	.word	0x00022ad0
        /*1200*/ 	.word	0x00000000
        /*1204*/ 	.word	0x00000080
        /*1208*/ 	.short	0x010a
        /*120a*/ 	.byte	0xff
	.zero		1


	//   ....[134]....
        /*120c*/ 	.word	0x000235e0
        /*1210*/ 	.word	0x00000002
        /*1214*/ 	.word	0x00000000
        /*1218*/ 	.short	0x0101
        /*121a*/ 	.byte	0xff
	.zero		1


	//   ....[135]....
        /*121c*/ 	.word	0x00023640
        /*1220*/ 	.word	0x00000000
        /*1224*/ 	.word	0x00000080
        /*1228*/ 	.short	0x010a
        /*122a*/ 	.byte	0xff
	.zero		1


	//   ....[136]....
        /*122c*/ 	.word	0x000236c0
        /*1230*/ 	.word	0x00000000
        /*1234*/ 	.word	0x00000080
        /*1238*/ 	.short	0x010a
        /*123a*/ 	.byte	0xff
	.zero		1


	//   ....[137]....
        /*123c*/ 	.word	0x000241e0
        /*1240*/ 	.word	0x00000002
        /*1244*/ 	.word	0x00000000
        /*1248*/ 	.short	0x0101
        /*124a*/ 	.byte	0xff
	.zero		1


	//   ....[138]....
        /*124c*/ 	.word	0x00024240
        /*1250*/ 	.word	0x00000000
        /*1254*/ 	.word	0x00000080
        /*1258*/ 	.short	0x010a
        /*125a*/ 	.byte	0xff
	.zero		1


	//   ....[139]....
        /*125c*/ 	.word	0x000242f0
        /*1260*/ 	.word	0x00000000
        /*1264*/ 	.word	0x00000080
        /*1268*/ 	.short	0x010a
        /*126a*/ 	.byte	0xff
	.zero		1


	//   ....[140]....
        /*126c*/ 	.word	0x00024e20
        /*1270*/ 	.word	0x00000000
        /*1274*/ 	.word	0x00000000
        /*1278*/ 	.short	0x0101
        /*127a*/ 	.byte	0xff
	.zero		1


	//   ....[141]....
        /*127c*/ 	.word	0x00024e80
        /*1280*/ 	.word	0x00000002
        /*1284*/ 	.word	0x00000080
        /*1288*/ 	.short	0x010a
        /*128a*/ 	.byte	0xff
	.zero		1


	//   ....[142]....
        /*128c*/ 	.word	0x00024f30
        /*1290*/ 	.word	0x00000002
        /*1294*/ 	.word	0x00000080
        /*1298*/ 	.short	0x010a
        /*129a*/ 	.byte	0xff
	.zero		1


	//   ....[143]....
        /*129c*/ 	.word	0x00025a60
        /*12a0*/ 	.word	0x00000000
        /*12a4*/ 	.word	0x00000000
        /*12a8*/ 	.short	0x0101
        /*12aa*/ 	.byte	0xff
	.zero		1


	//   ....[144]....
        /*12ac*/ 	.word	0x00025ac0
        /*12b0*/ 	.word	0x00000002
        /*12b4*/ 	.word	0x00000080
        /*12b8*/ 	.short	0x010a
        /*12ba*/ 	.byte	0xff
	.zero		1


	//   ....[145]....
        /*12bc*/ 	.word	0x00025b70
        /*12c0*/ 	.word	0x00000002
        /*12c4*/ 	.word	0x00000080
        /*12c8*/ 	.short	0x010a
        /*12ca*/ 	.byte	0xff
	.zero		1


	//   ....[146]....
        /*12cc*/ 	.word	0x00026680
        /*12d0*/ 	.word	0x00000000
        /*12d4*/ 	.word	0x00000000
        /*12d8*/ 	.short	0x0101
        /*12da*/ 	.byte	0xff
	.zero		1


	//   ....[147]....
        /*12dc*/ 	.word	0x000266e0
        /*12e0*/ 	.word	0x00000002
        /*12e4*/ 	.word	0x00000080
        /*12e8*/ 	.short	0x010a
        /*12ea*/ 	.byte	0xff
	.zero		1


	//   ....[148]....
        /*12ec*/ 	.word	0x00026790
        /*12f0*/ 	.word	0x00000002
        /*12f4*/ 	.word	0x00000080
        /*12f8*/ 	.short	0x010a
        /*12fa*/ 	.byte	0xff
	.zero		1


	//   ....[149]....
        /*12fc*/ 	.word	0x000272c0
        /*1300*/ 	.word	0x00000000
        /*1304*/ 	.word	0x00000000
        /*1308*/ 	.short	0x0101
        /*130a*/ 	.byte	0xff
	.zero		1


	//   ....[150]....
        /*130c*/ 	.word	0x00027320
        /*1310*/ 	.word	0x00000002
        /*1314*/ 	.word	0x00000080
        /*1318*/ 	.short	0x010a
        /*131a*/ 	.byte	0xff
	.zero		1


	//   ....[151]....
        /*131c*/ 	.word	0x000273a0
        /*1320*/ 	.word	0x00000002
        /*1324*/ 	.word	0x00000080
        /*1328*/ 	.short	0x010a
        /*132a*/ 	.byte	0xff
	.zero		1


	//   ....[152]....
        /*132c*/ 	.word	0x00027710
        /*1330*/ 	.word	0x00000033
        /*1334*/ 	.word	0x00000000
        /*1338*/ 	.short	0x0101
        /*133a*/ 	.byte	0xff
	.zero		1


	//   ....[153]....
        /*133c*/ 	.word	0x00027f60
        /*1340*/ 	.word	0x00000000
        /*1344*/ 	.word	0x00000000
        /*1348*/ 	.short	0x0101
        /*134a*/ 	.byte	0xff
	.zero		1


	//   ....[154]....
        /*134c*/ 	.word	0x00028220
        /*1350*/ 	.word	0x00000002
        /*1354*/ 	.word	0x00000000
        /*1358*/ 	.short	0x0101
        /*135a*/ 	.byte	0xff
	.zero		1


	//   ....[155]....
        /*135c*/ 	.word	0x00028960
        /*1360*/ 	.word	0x00000000
        /*1364*/ 	.word	0x00000140
        /*1368*/ 	.short	0x010a
        /*136a*/ 	.byte	0xff
	.zero		1


	//   ....[156]....
        /*136c*/ 	.word	0x000289c0
        /*1370*/ 	.word	0x00000003
        /*1374*/ 	.word	0x00000040
        /*1378*/ 	.short	0x010a
        /*137a*/ 	.byte	0xff
	.zero		1


	//   ....[157]....
        /*137c*/ 	.word	0x00028a20
        /*1380*/ 	.word	0x00000003
        /*1384*/ 	.word	0x00000040
        /*1388*/ 	.short	0x010a
        /*138a*/ 	.byte	0xff
	.zero		1


	//   ....[158]....
        /*138c*/ 	.word	0x00028a70
        /*1390*/ 	.word	0x00000000
        /*1394*/ 	.word	0x000000d0
        /*1398*/ 	.short	0x010a
        /*139a*/ 	.byte	0xff
	.zero		1


	//   ....[159]....
        /*139c*/ 	.word	0x00028ad0
        /*13a0*/ 	.word	0x00000002
        /*13a4*/ 	.word	0x00000000
        /*13a8*/ 	.short	0x010a
        /*13aa*/ 	.byte	0xff
	.zero		1


	//   ....[160]....
        /*13ac*/ 	.word	0x00028b30
        /*13b0*/ 	.word	0x00000003
        /*13b4*/ 	.word	0x00000000
        /*13b8*/ 	.short	0x010a
        /*13ba*/ 	.byte	0xff
	.zero		1


	//   ....[161]....
        /*13bc*/ 	.word	0x00028b90
        /*13c0*/ 	.word	0x00000003
        /*13c4*/ 	.word	0x00000000
        /*13c8*/ 	.short	0x010a
        /*13ca*/ 	.byte	0xff
	.zero		1


	//   ....[162]....
        /*13cc*/ 	.word	0x00028bf0
        /*13d0*/ 	.word	0x00000003
        /*13d4*/ 	.word	0x00000000
        /*13d8*/ 	.short	0x010a
        /*13da*/ 	.byte	0xff
	.zero		1


	//   ....[163]....
        /*13dc*/ 	.word	0x00028c50
        /*13e0*/ 	.word	0x00000003
        /*13e4*/ 	.word	0x00000000
        /*13e8*/ 	.short	0x010a
        /*13ea*/ 	.byte	0xff
	.zero		1


	//   ....[164]....
        /*13ec*/ 	.word	0x00028cb0
        /*13f0*/ 	.word	0x00000003
        /*13f4*/ 	.word	0x00000000
        /*13f8*/ 	.short	0x010a
        /*13fa*/ 	.byte	0xff
	.zero		1


	//   ....[165]....
        /*13fc*/ 	.word	0x00028d10
        /*1400*/ 	.word	0x00000003
        /*1404*/ 	.word	0x00000000
        /*1408*/ 	.short	0x010a
        /*140a*/ 	.byte	0xff
	.zero		1


	//   ....[166]....
        /*140c*/ 	.word	0x00028d60
        /*1410*/ 	.word	0x00000002
        /*1414*/ 	.word	0x00000130
        /*1418*/ 	.short	0x010a
        /*141a*/ 	.byte	0xff
	.zero		1


	//   ....[167]....
        /*141c*/ 	.word	0x00028db0
        /*1420*/ 	.word	0x00000000
        /*1424*/ 	.word	0x000000e0
        /*1428*/ 	.short	0x010a
        /*142a*/ 	.byte	0xff
	.zero		1


	//   ....[168]....
        /*142c*/ 	.word	0x00028e00
        /*1430*/ 	.word	0x00000003
        /*1434*/ 	.word	0x000000d0
        /*1438*/ 	.short	0x010a
        /*143a*/ 	.byte	0xff
	.zero		1


	//   ....[169]....
        /*143c*/ 	.word	0x00028e50
        /*1440*/ 	.word	0x00000005
        /*1444*/ 	.word	0x000000e0
        /*1448*/ 	.short	0x010a
        /*144a*/ 	.byte	0xff
	.zero		1


	//   ....[170]....
        /*144c*/ 	.word	0x00028ea0
        /*1450*/ 	.word	0x00000002
        /*1454*/ 	.word	0x00000008
        /*1458*/ 	.short	0x010a
        /*145a*/ 	.byte	0xff
	.zero		1


	//   ....[171]....
        /*145c*/ 	.word	0x00028f70
        /*1460*/ 	.word	0x00000002
        /*1464*/ 	.word	0x00000008
        /*1468*/ 	.short	0x010a
        /*146a*/ 	.byte	0xff
	.zero		1


	//   ....[172]....
        /*146c*/ 	.word	0x00028fc0
        /*1470*/ 	.word	0x00000002
        /*1474*/ 	.word	0x000000d0
        /*1478*/ 	.short	0x010a
        /*147a*/ 	.byte	0xff
	.zero		1


	//   ....[173]....
        /*147c*/ 	.word	0x00029010
        /*1480*/ 	.word	0x0000000f
        /*1484*/ 	.word	0x00000110
        /*1488*/ 	.short	0x010a
        /*148a*/ 	.byte	0xff
	.zero		1


	//   ....[174]....
        /*148c*/ 	.word	0x00029060
        /*1490*/ 	.word	0x0000000d
        /*1494*/ 	.word	0x00000000
        /*1498*/ 	.short	0x010a
        /*149a*/ 	.byte	0xff
	.zero		1


	//   ....[175]....
        /*149c*/ 	.word	0x000290b0
        /*14a0*/ 	.word	0x00000003
        /*14a4*/ 	.word	0x00000000
        /*14a8*/ 	.short	0x010a
        /*14aa*/ 	.byte	0xff
	.zero		1


	//   ....[176]....
        /*14ac*/ 	.word	0x00029100
        /*14b0*/ 	.word	0x00000005
        /*14b4*/ 	.word	0x00000000
        /*14b8*/ 	.short	0x010a
        /*14ba*/ 	.byte	0xff
	.zero		1


	//   ....[177]....
        /*14bc*/ 	.word	0x00029150
        /*14c0*/ 	.word	0x00000004
        /*14c4*/ 	.word	0x00000000
        /*14c8*/ 	.short	0x010a
        /*14ca*/ 	.byte	0xff
	.zero		1


	//   ....[178]....
        /*14cc*/ 	.word	0x000291a0
        /*14d0*/ 	.word	0x0000001d
        /*14d4*/ 	.word	0x00000150
        /*14d8*/ 	.short	0x010a
        /*14da*/ 	.byte	0xff
	.zero		1


	//   ....[179]....
        /*14dc*/ 	.word	0x000291f0
        /*14e0*/ 	.word	0x00000002
        /*14e4*/ 	.word	0x000000d0
        /*14e8*/ 	.short	0x010a
        /*14ea*/ 	.byte	0xff
	.zero		1


	//   ....[180]....
        /*14ec*/ 	.word	0x00029240
        /*14f0*/ 	.word	0x00000000
        /*14f4*/ 	.word	0x000000c8
        /*14f8*/ 	.short	0x010a
        /*14fa*/ 	.byte	0xff
	.zero		1


	//   ....[181]....
        /*14fc*/ 	.word	0x00029290
        /*1500*/ 	.word	0x00000006
        /*1504*/ 	.word	0x000000a0
        /*1508*/ 	.short	0x010a
        /*150a*/ 	.byte	0xff
	.zero		1


	//   ....[182]....
        /*150c*/ 	.word	0x000292e0
        /*1510*/ 	.word	0x00000006
        /*1514*/ 	.word	0x000000a8
        /*1518*/ 	.short	0x010a
        /*151a*/ 	.byte	0xff
	.zero		1


	//   ....[183]....
        /*151c*/ 	.word	0x00029330
        /*1520*/ 	.word	0x00000006
        /*1524*/ 	.word	0x000000b0
        /*1528*/ 	.short	0x010a
        /*152a*/ 	.byte	0xff
	.zero		1


	//   ....[184]....
        /*152c*/ 	.word	0x00029380
        /*1530*/ 	.word	0x00000006
        /*1534*/ 	.word	0x000000b8
        /*1538*/ 	.short	0x010a
        /*153a*/ 	.byte	0xff
	.zero		1


	//   ....[185]....
        /*153c*/ 	.word	0x000293d0
        /*1540*/ 	.word	0x00000006
        /*1544*/ 	.word	0x000000a0
        /*1548*/ 	.short	0x010a
        /*154a*/ 	.byte	0xff
	.zero		1


	//   ....[186]....
        /*154c*/ 	.word	0x00029420
        /*1550*/ 	.word	0x00000006
        /*1554*/ 	.word	0x000000a8
        /*1558*/ 	.short	0x010a
        /*155a*/ 	.byte	0xff
	.zero		1


	//   ....[187]....
        /*155c*/ 	.word	0x00029470
        /*1560*/ 	.word	0x00000006
        /*1564*/ 	.word	0x000000b0
        /*1568*/ 	.short	0x010a
        /*156a*/ 	.byte	0xff
	.zero		1


	//   ....[188]....
        /*156c*/ 	.word	0x000294c0
        /*1570*/ 	.word	0x00000006
        /*1574*/ 	.word	0x000000b8
        /*1578*/ 	.short	0x010a
        /*157a*/ 	.byte	0xff
	.zero		1


	//   ....[189]....
        /*157c*/ 	.word	0x00029510
        /*1580*/ 	.word	0x00000000
        /*1584*/ 	.word	0x000000a0
        /*1588*/ 	.short	0x010a
        /*158a*/ 	.byte	0xff
	.zero		1


	//   ....[190]....
        /*158c*/ 	.word	0x00029560
        /*1590*/ 	.word	0x00000000
        /*1594*/ 	.word	0x000000a8
        /*1598*/ 	.short	0x010a
        /*159a*/ 	.byte	0xff
	.zero		1


	//   ....[191]....
        /*159c*/ 	.word	0x000295b0
        /*15a0*/ 	.word	0x00000000
        /*15a4*/ 	.word	0x000000b0
        /*15a8*/ 	.short	0x010a
        /*15aa*/ 	.byte	0xff
	.zero		1


	//   ....[192]....
        /*15ac*/ 	.word	0x00029600
        /*15b0*/ 	.word	0x00000000
        /*15b4*/ 	.word	0x000000d0
        /*15b8*/ 	.short	0x010a
        /*15ba*/ 	.byte	0xff
	.zero		1


	//   ....[193]....
        /*15bc*/ 	.word	0x00029650
        /*15c0*/ 	.word	0x00000000
        /*15c4*/ 	.word	0x000000f0
        /*15c8*/ 	.short	0x010a
        /*15ca*/ 	.byte	0xff
	.zero		1


	//   ....[194]....
        /*15cc*/ 	.word	0x000296a0
        /*15d0*/ 	.word	0x00000002
        /*15d4*/ 	.word	0x000000f0
        /*15d8*/ 	.short	0x010a
        /*15da*/ 	.byte	0xff
	.zero		1


	//   ....[195]....
        /*15dc*/ 	.word	0x000296f0
        /*15e0*/ 	.word	0x00000036
        /*15e4*/ 	.word	0x00000080
        /*15e8*/ 	.short	0x010a
        /*15ea*/ 	.byte	0xff
	.zero		1


	//   ....[196]....
        /*15ec*/ 	.word	0x00029740
        /*15f0*/ 	.word	0x00000037
        /*15f4*/ 	.word	0x000000f0
        /*15f8*/ 	.short	0x010a
        /*15fa*/ 	.byte	0xff
	.zero		1


	//   ....[197]....
        /*15fc*/ 	.word	0x00029790
        /*1600*/ 	.word	0x00000000
        /*1604*/ 	.word	0x00000080
        /*1608*/ 	.short	0x010a
        /*160a*/ 	.byte	0xff
	.zero		1


	//   ....[198]....
        /*160c*/ 	.word	0x000297e0
        /*1610*/ 	.word	0x00000000
        /*1614*/ 	.word	0x00000080
        /*1618*/ 	.short	0x010a
        /*161a*/ 	.byte	0xff
	.zero		1


	//   ....[199]....
        /*161c*/ 	.word	0x00029830
        /*1620*/ 	.word	0x00000000
        /*1624*/ 	.word	0x00000080
        /*1628*/ 	.short	0x010a
        /*162a*/ 	.byte	0xff
	.zero		1


	//   ....[200]....
        /*162c*/ 	.word	0x00029880
        /*1630*/ 	.word	0x00000002
        /*1634*/ 	.word	0x00000080
        /*1638*/ 	.short	0x010a
        /*163a*/ 	.byte	0xff
	.zero		1


	//   ....[201]....
        /*163c*/ 	.word	0x000298d0
        /*1640*/ 	.word	0x00000002
        /*1644*/ 	.word	0x00000080
        /*1648*/ 	.short	0x010a
        /*164a*/ 	.byte	0xff
	.zero		1


	//   ....[202]....
        /*164c*/ 	.word	0x00029920
        /*1650*/ 	.word	0x00000002
        /*1654*/ 	.word	0x00000080
        /*1658*/ 	.short	0x010a
        /*165a*/ 	.byte	0xff
	.zero		1


	//   ....[203]....
        /*165c*/ 	.word	0x00029970
        /*1660*/ 	.word	0x00000002
        /*1664*/ 	.word	0x00000080
        /*1668*/ 	.short	0x010a
        /*166a*/ 	.byte	0xff
	.zero		1


	//----- nvinfo : EIATTR_NUM_MBARRIERS
	.align		4
.L_168:
        /*166c*/ 	.byte	0x03, 0x38
        /*166e*/ 	.short	0x002b


	//----- nvinfo : EIATTR_EXIT_INSTR_OFFSETS
	.align		4
        /*1670*/ 	.byte	0x04, 0x1c
        /*1672*/ 	.short	(.L_170 - .L_169)


	//   ....[0]....
.L_169:
        /*1674*/ 	.word	0x00009990


	//   ....[1]....
        /*1678*/ 	.word	0x0000c3e0


	//   ....[2]....
        /*167c*/ 	.word	0x0000c430


	//   ....[3]....
        /*1680*/ 	.word	0x0000fab0


	//   ....[4]....
        /*1684*/ 	.word	0x00015a40


	//   ....[5]....
        /*1688*/ 	.word	0x00015b50


	//   ....[6]....
        /*168c*/ 	.word	0x00015b80


	//   ....[7]....
        /*1690*/ 	.word	0x00028020


	//   ....[8]....
        /*1694*/ 	.word	0x000280e0


	//   ....[9]....
        /*1698*/ 	.word	0x00028150


	//   ....[10]....
        /*169c*/ 	.word	0x00028180


	//   ....[11]....
        /*16a0*/ 	.word	0x00028230


	//----- nvinfo : EIATTR_MAX_THREADS
	.align		4
.L_170:
        /*16a4*/ 	.byte	0x04, 0x05
        /*16a6*/ 	.short	(.L_172 - .L_171)
.L_171:
        /*16a8*/ 	.word	0x00000100
        /*16ac*/ 	.word	0x00000001
        /*16b0*/ 	.word	0x00000001


	//----- nvinfo : EIATTR_CRS_STACK_SIZE
	.align		4
.L_172:
        /*16b4*/ 	.byte	0x04, 0x1e
        /*16b6*/ 	.short	(.L_174 - .L_173)
.L_173:
        /*16b8*/ 	.word	0x00000000


	//----- nvinfo : EIATTR_CBANK_PARAM_SIZE
	.align		4
.L_174:
        /*16bc*/ 	.byte	0x03, 0x19
        /*16be*/ 	.short	0x0900


	//----- nvinfo : EIATTR_PARAM_CBANK
	.align		4
        /*16c0*/ 	.byte	0x04, 0x0a
        /*16c2*/ 	.short	(.L_176 - .L_175)
	.align		4
.L_175:
        /*16c4*/ 	.word	index@(.nv.constant0._ZN7cutlass13device_kernelINS_4gemm6kernel13GemmUniversalIN4cute5tupleIJiiiiEEENS1_10collective13CollectiveMmaINS1_35MainloopSm100TmaUmmaWarpSpecializedILi8ELi2ELi4ENS5_IJiiNS4_1CILi1EEEEEEEENS5_IJNSA_ILi256EEENSA_ILi128EEENSA_ILi64EEEEEENS_6half_tENS5_IJlSB_lEEESI_SJ_NS4_8TiledMMAINS4_8MMA_AtomIJNS4_26SM100_MMA_F16BF16_2x1SM_SSISI_SI_fLi256ELi128ELNS4_4UMMA5MajorE0ELSO_0ELNSN_7ScaleInE0ELSP_0EEEEEENS4_6LayoutINS5_IJSB_SB_SB_EEENS5_IJNSA_ILi0EEESU_SU_EEEEENS5_IJNS4_10UnderscoreESX_SX_EEEEENS4_28SM100_TMA_2SM_LOAD_MULTICASTENS4_14ComposedLayoutINS4_7SwizzleILi3ELi4ELi3EEENS4_18smem_ptr_flag_bitsILi16EEENSS_INS5_IJNSA_ILi8EEESG_EEENS5_IJSG_SB_EEEEEEEvNS4_8identityES10_S1A_vS1B_EENS_8epilogue10collective18CollectiveEpilogueINS1D_23Sm100TmaWarpSpecializedILi4ELi2ELi16ELb1ELb0EEEJSH_NS5_IJNSS_ISF_SB_EENSS_INSA_ILi16EEESB_EEEEEfNS5_IJSB_llEEEfS1M_NS1D_6fusion15FusionCallbacksIS1H_NS1N_17LinearCombinationIffffLNS_15FloatRoundStyleE2EEESH_S1L_JEEENS4_5SM1004TMEM4LOAD26SM100_TMEM_LOAD_32dp32b16xENS4_13SM90_TMA_LOADENS11_INS12_ILi2ELi5ELi2EEENS14_ILi32EEENSS_INS5_IJNSA_ILi32EEENSA_ILi4EEEEEENS5_IJSB_S20_EEEEEEENS4_39AutoVectorizingCopyWithAssumedAlignmentILi128EEENS4_14SM90_TMA_STOREES25_S27_S27_EEENS1_16StreamKSchedulerEvEEEEvNT_6ParamsE)
        /*16c8*/ 	.short	0x0380
        /*16ca*/ 	.short	0x0900


	//----- nvinfo : EIATTR_SW_WAR
	.align		4
.L_176:
        /*16cc*/ 	.byte	0x04, 0x36
        /*16ce*/ 	.short	(.L_178 - .L_177)
.L_177:
        /*16d0*/ 	.word	0x00000008
.L_178:


//--------------------- .nv.callgraph             --------------------------
	.section	.nv.callgraph,"",@"SHT_CUDA_CALLGRAPH"
	.align	4
	.sectionentsize	8
	.align		4
        /*0000*/ 	.word	0x00000000
	.align		4
        /*0004*/ 	.word	0xffffffff
	.align		4
        /*0008*/ 	.word	index@(_ZN7cutlass13device_kernelINS_4gemm6kernel13GemmUniversalIN4cute5tupleIJiiiiEEENS1_10collective13CollectiveMmaINS1_35MainloopSm100TmaUmmaWarpSpecializedILi8ELi2ELi4ENS5_IJiiNS4_1CILi1EEEEEEEENS5_IJNSA_ILi256EEENSA_ILi128EEENSA_ILi64EEEEEENS_6half_tENS5_IJlSB_lEEESI_SJ_NS4_8TiledMMAINS4_8MMA_AtomIJNS4_26SM100_MMA_F16BF16_2x1SM_SSISI_SI_fLi256ELi128ELNS4_4UMMA5MajorE0ELSO_0ELNSN_7ScaleInE0ELSP_0EEEEEENS4_6LayoutINS5_IJSB_SB_SB_EEENS5_IJNSA_ILi0EEESU_SU_EEEEENS5_IJNS4_10UnderscoreESX_SX_EEEEENS4_28SM100_TMA_2SM_LOAD_MULTICASTENS4_14ComposedLayoutINS4_7SwizzleILi3ELi4ELi3EEENS4_18smem_ptr_flag_bitsILi16EEENSS_INS5_IJNSA_ILi8EEESG_EEENS5_IJSG_SB_EEEEEEEvNS4_8identityES10_S1A_vS1B_EENS_8epilogue10collective18CollectiveEpilogueINS1D_23Sm100TmaWarpSpecializedILi4ELi2ELi16ELb1ELb0EEEJSH_NS5_IJNSS_ISF_SB_EENSS_INSA_ILi16EEESB_EEEEEfNS5_IJSB_llEEEfS1M_NS1D_6fusion15FusionCallbacksIS1H_NS1N_17LinearCombinationIffffLNS_15FloatRoundStyleE2EEESH_S1L_JEEENS4_5SM1004TMEM4LOAD26SM100_TMEM_LOAD_32dp32b16xENS4_13SM90_TMA_LOADENS11_INS12_ILi2ELi5ELi2EEENS14_ILi32EEENSS_INS5_IJNSA_ILi32EEENSA_ILi4EEEEEENS5_IJSB_S20_EEEEEEENS4_39AutoVectorizingCopyWithAssumedAlignmentILi128EEENS4_14SM90_TMA_STOREES25_S27_S27_EEENS1_16StreamKSchedulerEvEEEEvNT_6ParamsE)
	.align		4
        /*000c*/ 	.word	index@(__assertfail)
	.align		4
        /*0010*/ 	.word	0x00000000
	.align		4
        /*0014*/ 	.word	0xfffffffe
	.align		4
        /*0018*/ 	.word	0x00000000
	.align		4
        /*001c*/ 	.word	0xfffffffd
	.align		4
        /*0020*/ 	.word	0x00000000
	.align		4
        /*0024*/ 	.word	0xfffffffc


//--------------------- .nv.constant4             --------------------------
	.section	.nv.constant4,"a",@progbits
	.align	8
	.align		8
.nv.constant4:
        /*0000*/ 	.dword	__unnamed_1
	.align		8
        /*0008*/ 	.dword	precalc_xorwow_matrix
	.align		8
        /*0010*/ 	.dword	precalc_xorwow_offset_matrix
	.align		8
        /*0018*/ 	.dword	mrg32k3aM1
	.align		8
        /*0020*/ 	.dword	mrg32k3aM2
	.align		8
        /*0028*/ 	.dword	mrg32k3aM1SubSeq
	.align		8
        /*0030*/ 	.dword	mrg32k3aM2SubSeq
	.align		8
        /*0038*/ 	.dword	mrg32k3aM1Seq
	.align		8
        /*0040*/ 	.dword	mrg32k3aM2Seq
	.align		8
        /*0048*/ 	.dword	__unnamed_2
	.align		8
        /*0050*/ 	.dword	__unnamed_3
	.align		8
        /*0058*/ 	.dword	__unnamed_4
	.align		8
        /*0060*/ 	.dword	__unnamed_5
	.align		8
        /*0068*/ 	.dword	__unnamed_6
	.align		8
        /*0070*/ 	.dword	__unnamed_7
	.align		8
        /*0078*/ 	.dword	_ZN34_INTERNAL_f7e5a5a4_4_k_cu_stride_A4cuda3std3__45__cpo5beginE
	.align		8
        /*0080*/ 	.dword	_ZN34_INTERNAL_f7e5a5a4_4_k_cu_stride_A4cuda3std3__45__cpo3endE
	.align		8
        /*0088*/ 	.dword	_ZN34_INTERNAL_f7e5a5a4_4_k_cu_stride_A4cuda3std3__45__cpo6cbeginE
	.align		8
        /*0090*/ 	.dword	_ZN34_INTERNAL_f7e5a5a4_4_k_cu_stride_A4cuda3std3__45__cpo4cendE
	.align		8
        /*0098*/ 	.dword	_ZN34_INTERNAL_f7e5a5a4_4_k_cu_stride_A4cuda3std3__436_GLOBAL__N__f7e5a5a4_4_k_cu_stride_A6ignoreE
	.align		8
        /*00a0*/ 	.dword	_ZN34_INTERNAL_f7e5a5a4_4_k_cu_stride_A4cuda3std3__419piecewise_constructE
	.align		8
        /*00a8*/ 	.dword	_ZN34_INTERNAL_f7e5a5a4_4_k_cu_stride_A4cuda3std3__48in_placeE
	.align		8
        /*00b0*/ 	.dword	_ZN34_INTERNAL_f7e5a5a4_4_k_cu_stride_A4cuda3std6ranges3__45__cpo4swapE
	.align		8
        /*00b8*/ 	.dword	_ZN34_INTERNAL_f7e5a5a4_4_k_cu_stride_A4cuda3std6ranges3__45__cpo9iter_moveE
	.align		8
        /*00c0*/ 	.dword	_ZN34_INTERNAL_f7e5a5a4_4_k_cu_stride_A4cute7productE
	.align		8
        /*00c8*/ 	.dword	_ZN34_INTERNAL_f7e5a5a4_4_k_cu_stride_A4cute1_E
	.align		8
        /*00d0*/ 	.dword	$str$21
	.align		8
        /*00d8*/ 	.dword	$str$22
	.align		8
        /*00e0*/ 	.dword	$str$23
	.align		8
        /*00e8*/ 	.dword	$str$26
	.align		8
        /*00f0*/ 	.dword	$str$27
	.align		8
        /*00f8*/ 	.dword	$str$42
	.align		8
        /*0100*/ 	.dword	$str$43
	.align		8
        /*0108*/ 	.dword	$str$44
	.align		8
        /*0110*/ 	.dword	$str$45
	.align		8
        /*0118*/ 	.dword	__assertfail


//--------------------- .nv.constant3             --------------------------
	.section	.nv.constant3,"a",@progbits
	.align	8
.nv.constant3:
	.type		__cr_lgamma_table,@object
	.size		__cr_lgamma_table,(.L_10 - __cr_lgamma_table)
__cr_lgamma_table:
        /*0000*/ 	.byte	0x00, 0x00, 0x00, 0x00, 0x00, 0x00, 0x00, 0x00, 0x00, 0x00, 0x00, 0x00, 0x00, 0x00, 0x00, 0x00
        /*0010*/ 	.byte	0xef, 0x39, 0xfa, 0xfe, 0x42, 0x2e, 0xe6, 0x3f, 0x02, 0x20, 0x2a, 0xfa, 0x0b, 0xab, 0xfc, 0x3f
        /*0020*/ 	.byte	0xf9, 0x2c, 0x92, 0x7c, 0xa7, 0x6c, 0x09, 0x40, 0xc9, 0x79, 0x44, 0x3c, 0x64, 0x26, 0x13, 0x40
        /*0030*/ 	.byte	0xca, 0x01, 0xcf, 0x3a, 0x27, 0x51, 0x1a, 0x40, 0x30, 0xcc, 0x2d, 0xf3, 0xe1, 0x0c, 0x21, 0x40
        /*0040*/ 	.byte	0x0d, 0xb7, 0xfc, 0x82, 0x8e, 0x35, 0x25, 0x40
.L_10:


//--------------------- .text._ZN7cutlass9reference6device6kernel17BlockCompareEqualIfEEvPiPKT_S7_m --------------------------
	.section	.text._ZN7cutlass9reference6device6kernel17BlockCompareEqualIfEEvPiPKT_S7_m,"ax",@progbits
	.align	128
        .global         _ZN7cutlass9reference6device6kernel17BlockCompareEqualIfEEvPiPKT_S7_m
        .type           _ZN7cutlass9reference6device6kernel17BlockCompareEqualIfEEvPiPKT_S7_m,@function
        .size           _ZN7cutlass9reference6device6kernel17BlockCompareEqualIfEEvPiPKT_S7_m,(.L_x_683 - _ZN7cutlass9reference6device6kernel17BlockCompareEqualIfEEvPiPKT_S7_m)
        .other          _ZN7cutlass9reference6device6kernel17BlockCompareEqualIfEEvPiPKT_S7_m,@"STO_CUDA_ENTRY STV_DEFAULT"
_ZN7cutlass9reference6device6kernel17BlockCompareEqualIfEEvPiPKT_S7_m:
.text._ZN7cutlass9reference6device6kernel17BlockCompareEqualIfEEvPiPKT_S7_m:
[----:B------:R-:W-:Y:S01]  /*0000*/  LDC R1, c[0x0][0x37c] ;  /* 0x0000df00ff017b82 */ /* 0x000fe20000000800 */
[----:B------:R-:W0:Y:S01]  /*0010*/  S2R R0, SR_TID.X ;  /* 0x0000000000007919 */ /* 0x000e220000002100 */
[----:B------:R-:W0:Y:S01]  /*0020*/  LDCU UR4, c[0x0][0x360] ;  /* 0x00006c00ff0477ac */ /* 0x000e220008000800 */
[----:B------:R-:W0:Y:S01]  /*0030*/  S2R R3, SR_CTAID.X ;  /* 0x0000000000037919 */ /* 0x000e220000002500 */
[----:B------:R-:W1:Y:S01]  /*0040*/  LDCU.64 UR6, c[0x0][0x398] ;  /* 0x00007300ff0677ac */ /* 0x000e620008000a00 */
[----:B0-----:R-:W-:-:S05]  /*0050*/  IMAD R0, R3, UR4, R0 ;  /* 0x0000000403007c24 */ /* 0x001fca000f8e0200 */
[----:B-1----:R-:W-:-:S04]  /*0060*/  ISETP.GE.U32.AND P0, PT, R0, UR6, PT ;  /* 0x0000000600007c0c */ /* 0x002fc8000bf06070 */
[----:B------:R-:W-:-:S13]  /*0070*/  ISETP.GE.U32.AND.EX P0, PT, RZ, UR7, PT, P0 ;  /* 0x00000007ff007c0c */ /* 0x000fda000bf06100 */
[----:B------:R-:W-:Y:S05]  /*0080*/  @P0 EXIT ;  /* 0x000000000000094d */ /* 0x000fea0003800000 */
[----:B------:R-:W0:Y:S01]  /*0090*/  LDCU UR5, c[0x0][0x370] ;  /* 0x00006e00ff0577ac */ /* 0x000e220008000800 */
[----:B------:R-:W-:Y:S01]  /*00a0*/  BSSY.RECONVERGENT B0, `(.L_x_0) ;  /* 0x0000017000007945 */ /* 0x000fe20003800200 */
[----:B------:R-:W-:Y:S01]  /*00b0*/  IMAD.MOV.U32 R7, RZ, RZ, RZ ;  /* 0x000000ffff077224 */ /* 0x000fe200078e00ff */
[----:B------:R-:W1:Y:S01]  /*00c0*/  LDCU.64 UR6, c[0x0][0x358] ;  /* 0x00006b00ff0677ac */ /* 0x000e620008000a00 */
[----:B------:R-:W2:Y:S01]  /*00d0*/  LDCU.64 UR12, c[0x0][0x398] ;  /* 0x00007300ff0c77ac */ /* 0x000ea20008000a00 */
[----:B------:R-:W3:Y:S01]  /*00e0*/  LDCU.64 UR8, c[0x0][0x388] ;  /* 0x00007100ff0877ac */ /* 0x000ee20008000a00 */
[----:B------:R-:W4:Y:S01]  /*00f0*/  LDCU.64 UR10, c[0x0][0x390] ;  /* 0x00007200ff0a77ac */ /* 0x000f220008000a00 */
[----:B0-----:R-:W-:-:S12]  /*0100*/  UIMAD UR4, UR4, UR5, URZ ;  /* 0x00000005040472a4 */ /* 0x001fd8000f8e02ff */
.L_x_2:
[C---:B------:R-:W-:Y:S01]  /*0110*/  IMAD.SHL.U32 R4, R0.reuse, 0x4, RZ ;  /* 0x0000000400047824 */ /* 0x040fe200078e00ff */
[----:B------:R-:W-:-:S04]  /*0120*/  SHF.L.U64.HI R5, R0, 0x2, R7 ;  /* 0x0000000200057819 */ /* 0x000fc80000010207 */
[C---:B---3--:R-:W-:Y:S02]  /*0130*/  IADD3 R2, P0, PT, R4.reuse, UR8, RZ ;  /* 0x0000000804027c10 */ /* 0x048fe4000ff1e0ff */
[----:B----4-:R-:W-:Y:S02]  /*0140*/  IADD3 R4, P1, PT, R4, UR10, RZ ;  /* 0x0000000a04047c10 */ /* 0x010fe4000ff3e0ff */
[C---:B------:R-:W-:Y:S02]  /*0150*/  IADD3.X R3, PT, PT, R5.reuse, UR9, RZ, P0, !PT ;  /* 0x0000000905037c10 */ /* 0x040fe400087fe4ff */
[----:B------:R-:W-:-:S03]  /*0160*/  IADD3.X R5, PT, PT, R5, UR11, RZ, P1, !PT ;  /* 0x0000000b05057c10 */ /* 0x000fc60008ffe4ff */
[----:B-1----:R-:W3:Y:S04]  /*0170*/  LDG.E R2, desc[UR6][R2.64] ;  /* 0x0000000602027981 */ /* 0x002ee8000c1e1900 */
[----:B------:R-:W3:Y:S02]  /*0180*/  LDG.E R5, desc[UR6][R4.64] ;  /* 0x0000000604057981 */ /* 0x000ee4000c1e1900 */
[----:B---3--:R-:W-:-:S13]  /*0190*/  FSETP.NEU.AND P0, PT, R2, R5, PT ;  /* 0x000000050200720b */ /* 0x008fda0003f0d000 */
[----:B------:R-:W-:Y:S05]  /*01a0*/  @P0 BRA `(.L_x_1) ;  /* 0x0000000000180947 */ /* 0x000fea0003800000 */
[----:B------:R-:W-:-:S05]  /*01b0*/  IADD3 R0, P0, PT, R0, UR4, RZ ;  /* 0x0000000400007c10 */ /* 0x000fca000ff1e0ff */
[----:B------:R-:W-:Y:S01]  /*01c0*/  IMAD.X R7, RZ, RZ, R7, P0 ;  /* 0x000000ffff077224 */ /* 0x000fe200000e0607 */
[----:B--2---:R-:W-:-:S04]  /*01d0*/  ISETP.GE.U32.AND P0, PT, R0, UR12, PT ;  /* 0x0000000c00007c0c */ /* 0x004fc8000bf06070 */
[----:B------:R-:W-:-:S13]  /*01e0*/  ISETP.GE.U32.AND.EX P0, PT, R7, UR13, PT, P0 ;  /* 0x0000000d07007c0c */ /* 0x000fda000bf06100 */
[----:B------:R-:W-:Y:S05]  /*01f0*/  @!P0 BRA `(.L_x_2) ;  /* 0xfffffffc00c48947 */ /* 0x000fea000383ffff */
[----:B------:R-:W-:Y:S05]  /*0200*/  EXIT ;  /* 0x000000000000794d */ /* 0x000fea0003800000 */
.L_x_1:
[----:B--2---:R-:W-:Y:S05]  /*0210*/  BSYNC.RECONVERGENT B0 ;  /* 0x0000000000007941 */ /* 0x004fea0003800200 */
.L_x_0:
[----:B------:R-:W0:Y:S02]  /*0220*/  LDC.64 R2, c[0x0][0x380] ;  /* 0x0000e000ff027b82 */ /* 0x000e240000000a00 */
[----:B0-----:R-:W-:Y:S01]  /*0230*/  STG.E desc[UR6][R2.64], RZ ;  /* 0x000000ff02007986 */ /* 0x001fe2000c101906 */
[----:B------:R-:W-:Y:S05]  /*0240*/  EXIT ;  /* 0x000000000000794d */ /* 0x000fea0003800000 */
.L_x_3:
[----:B------:R-:W-:-:S00]  /*0250*/  BRA `(.L_x_3) ;  /* 0xfffffffc00fc7947 */ /* 0x000fc0000383ffff */
[----:B------:R-:W-:-:S00]  /*0260*/  NOP ;  /* 0x0000000000007918 */ /* 0x000fc00000000000 */
        /* <DEDUP_REMOVED lines=9> */
.L_x_683:


//--------------------- .text._ZN7cutlass9reference6device6kernel4GemmINS_9TensorRefINS_6half_tENS_6layout8RowMajorEEENS4_IS5_NS6_11ColumnMajorEEENS4_IfS9_EEffNS_11MatrixShapeILi4ELi4EEENS_12multiply_addIfffEENS_16NumericConverterIffLNS_15FloatRoundStyleE2EEEEEvNS_4gemm9GemmCoordET2_T_T0_SL_T1_SO_T3_ --------------------------
	.section	.text._ZN7cutlass9reference6device6kernel4GemmINS_9TensorRefINS_6half_tENS_6layout8RowMajorEEENS4_IS5_NS6_11ColumnMajorEEENS4_IfS9_EEffNS_11MatrixShapeILi4ELi4EEENS_12multiply_addIfffEENS_16NumericConverterIffLNS_15FloatRoundStyleE2EEEEEvNS_4gemm9GemmCoordET2_T_T0_SL_T1_SO_T3_,"ax",@progbits
	.align	128
        .global         _ZN7cutlass9reference6device6kernel4GemmINS_9TensorRefINS_6half_tENS_6layout8RowMajorEEENS4_IS5_NS6_11ColumnMajorEEENS4_IfS9_EEffNS_11MatrixShapeILi4ELi4EEENS_12multiply_addIfffEENS_16NumericConverterIffLNS_15FloatRoundStyleE2EEEEEvNS_4gemm9GemmCoordET2_T_T0_SL_T1_SO_T3_
        .type           _ZN7cutlass9reference6device6kernel4GemmINS_9TensorRefINS_6half_tENS_6layout8RowMajorEEENS4_IS5_NS6_11ColumnMajorEEENS4_IfS9_EEffNS_11MatrixShapeILi4ELi4EEENS_12multiply_addIfffEENS_16NumericConverterIffLNS_15FloatRoundStyleE2EEEEEvNS_4gemm9GemmCoordET2_T_T0_SL_T1_SO_T3_,@function
        .size           _ZN7cutlass9reference6device6kernel4GemmINS_9TensorRefINS_6half_tENS_6layout8RowMajorEEENS4_IS5_NS6_11ColumnMajorEEENS4_IfS9_EEffNS_11MatrixShapeILi4ELi4EEENS_12multiply_addIfffEENS_16NumericConverterIffLNS_15FloatRoundStyleE2EEEEEvNS_4gemm9GemmCoordET2_T_T0_SL_T1_SO_T3_,(.L_x_684 - _ZN7cutlass9reference6device6kernel4GemmINS_9TensorRefINS_6half_tENS_6layout8RowMajorEEENS4_IS5_NS6_11ColumnMajorEEENS4_IfS9_EEffNS_11MatrixShapeILi4ELi4EEENS_12multiply_addIfffEENS_16NumericConverterIffLNS_15FloatRoundStyleE2EEEEEvNS_4gemm9GemmCoordET2_T_T0_SL_T1_SO_T3_)
        .other          _ZN7cutlass9reference6device6kernel4GemmINS_9TensorRefINS_6half_tENS_6layout8RowMajorEEENS4_IS5_NS6_11ColumnMajorEEENS4_IfS9_EEffNS_11MatrixShapeILi4ELi4EEENS_12multiply_addIfffEENS_16NumericConverterIffLNS_15FloatRoundStyleE2EEEEEvNS_4gemm9GemmCoordET2_T_T0_SL_T1_SO_T3_,@"STO_CUDA_ENTRY STV_DEFAULT"
_ZN7cutlass9reference6device6kernel4GemmINS_9TensorRefINS_6half_tENS_6layout8RowMajorEEENS4_IS5_NS6_11ColumnMajorEEENS4_IfS9_EEffNS_11MatrixShapeILi4ELi4EEENS_12multiply_addIfffEENS_16NumericConverterIffLNS_15FloatRoundStyleE2EEEEEvNS_4gemm9GemmCoordET2_T_T0_SL_T1_SO_T3_:
.text._ZN7cutlass9reference6device6kernel4GemmINS_9TensorRefINS_6half_tENS_6layout8RowMajorEEENS4_IS5_NS6_11ColumnMajorEEENS4_IfS9_EEffNS_11MatrixShapeILi4ELi4EEENS_12multiply_addIfffEENS_16NumericConverterIffLNS_15FloatRoundStyleE2EEEEEvNS_4gemm9GemmCoordET2_T_T0_SL_T1_SO_T3_:
[----:B------:R-:W-:Y:S01]  /*0000*/  LDC R1, c[0x0][0x37c] ;  /* 0x0000df00ff017b82 */ /* 0x000fe20000000800 */
[----:B------:R-:W0:Y:S07]  /*0010*/  S2R R5, SR_TID.X ;  /* 0x0000000000057919 */ /* 0x000e2e0000002100 */
[----:B------:R-:W0:Y:S01]  /*0020*/  LDC R50, c[0x0][0x360] ;  /* 0x0000d800ff327b82 */ /* 0x000e220000000800 */
[----:B------:R-:W1:Y:S01]  /*0030*/  LDCU UR7, c[0x0][0x388] ;  /* 0x00007100ff0777ac */ /* 0x000e620008000800 */
[----:B------:R-:W2:Y:S01]  /*0040*/  S2R R3, SR_TID.Y ;  /* 0x0000000000037919 */ /* 0x000ea20000002200 */
[----:B------:R-:W3:Y:S05]  /*0050*/  LDCU UR6, c[0x0][0x3d8] ;  /* 0x00007b00ff0677ac */ /* 0x000eea0008000800 */
[----:B------:R-:W0:Y:S01]  /*0060*/  S2UR UR5, SR_CTAID.X ;  /* 0x00000000000579c3 */ /* 0x000e220000002500 */
[----:B------:R-:W4:Y:S01]  /*0070*/  LDCU.64 UR14, c[0x0][0x358] ;  /* 0x00006b00ff0e77ac */ /* 0x000f220008000a00 */
[----:B------:R-:W0:Y:S06]  /*0080*/  LDCU.64 UR12, c[0x0][0x380] ;  /* 0x00007000ff0c77ac */ /* 0x000e2c0008000a00 */
[----:B------:R-:W2:Y:S01]  /*0090*/  S2UR UR4, SR_CTAID.Y ;  /* 0x00000000000479c3 */ /* 0x000ea20000002600 */
[----:B-1----:R-:W-:Y:S01]  /*00a0*/  UISETP.GE.AND UP0, UPT, UR7, 0x1, UPT ;  /* 0x000000010700788c */ /* 0x002fe2000bf06270 */
[----:B---3--:R-:W-:-:S06]  /*00b0*/  MOV R17, UR6 ;  /* 0x0000000600117c02 */ /* 0x008fcc0008000f00 */
[----:B------:R-:W2:Y:S01]  /*00c0*/  LDC R18, c[0x0][0x364] ;  /* 0x0000d900ff127b82 */ /* 0x000ea20000000800 */
[----:B------:R-:W-:Y:S01]  /*00d0*/  IMAD.U32 R16, RZ, RZ, UR6 ;  /* 0x00000006ff107e24 */ /* 0x000fe2000f8e00ff */
[----:B------:R-:W-:Y:S01]  /*00e0*/  MOV R15, UR6 ;  /* 0x00000006000f7c02 */ /* 0x000fe20008000f00 */
[----:B------:R-:W-:Y:S01]  /*00f0*/  IMAD.U32 R14, RZ, RZ, UR6 ;  /* 0x00000006ff0e7e24 */ /* 0x000fe2000f8e00ff */
[----:B------:R-:W-:Y:S01]  /*0100*/  MOV R13, UR6 ;  /* 0x00000006000d7c02 */ /* 0x000fe20008000f00 */
[----:B------:R-:W-:Y:S01]  /*0110*/  IMAD.U32 R12, RZ, RZ, UR6 ;  /* 0x00000006ff0c7e24 */ /* 0x000fe2000f8e00ff */
[----:B------:R-:W-:Y:S01]  /*0120*/  MOV R11, UR6 ;  /* 0x00000006000b7c02 */ /* 0x000fe20008000f00 */
[----:B------:R-:W-:Y:S01]  /*0130*/  IMAD.U32 R10, RZ, RZ, UR6 ;  /* 0x00000006ff0a7e24 */ /* 0x000fe2000f8e00ff */
[----:B------:R-:W-:Y:S01]  /*0140*/  MOV R9, UR6 ;  /* 0x0000000600097c02 */ /* 0x000fe20008000f00 */
[----:B0-----:R-:W-:Y:S01]  /*0150*/  IMAD R50, R50, UR5, R5 ;  /* 0x0000000532327c24 */ /* 0x001fe2000f8e0205 */
[----:B------:R-:W-:Y:S01]  /*0160*/  MOV R7, UR6 ;  /* 0x0000000600077c02 */ /* 0x000fe20008000f00 */
[----:B------:R-:W-:Y:S01]  /*0170*/  IMAD.U32 R8, RZ, RZ, UR6 ;  /* 0x00000006ff087e24 */ /* 0x000fe2000f8e00ff */
[----:B------:R-:W-:Y:S01]  /*0180*/  MOV R5, UR6 ;  /* 0x0000000600057c02 */ /* 0x000fe20008000f00 */
[----:B------:R-:W-:Y:S01]  /*0190*/  IMAD.U32 R6, RZ, RZ, UR6 ;  /* 0x00000006ff067e24 */ /* 0x000fe2000f8e00ff */
[----:B------:R-:W-:Y:S01]  /*01a0*/  SHF.L.U32 R50, R50, 0x2, RZ ;  /* 0x0000000232327819 */ /* 0x000fe200000006ff */
[----:B------:R-:W-:-:S02]  /*01b0*/  IMAD.U32 R4, RZ, RZ, UR6 ;  /* 0x00000006ff047e24 */ /* 0x000fc4000f8e00ff */
[----:B------:R-:W-:Y:S02]  /*01c0*/  IMAD.U32 R2, RZ, RZ, UR6 ;  /* 0x00000006ff027e24 */ /* 0x000fe4000f8e00ff */
[----:B--2---:R-:W-:Y:S01]  /*01d0*/  IMAD R18, R18, UR4, R3 ;  /* 0x0000000412127c24 */ /* 0x004fe2000f8e0203 */
[----:B------:R-:W-:-:S04]  /*01e0*/  MOV R3, UR6 ;  /* 0x0000000600037c02 */ /* 0x000fc80008000f00 */
[----:B------:R-:W-:Y:S01]  /*01f0*/  SHF.L.U32 R18, R18, 0x2, RZ ;  /* 0x0000000212127819 */ /* 0x000fe200000006ff */
[----:B----4-:R-:W-:Y:S06]  /*0200*/  BRA.U !UP0, `(.L_x_4) ;  /* 0x0000000908547547 */ /* 0x010fec000b800000 */
[----:B------:R-:W0:Y:S01]  /*0210*/  LDCU.128 UR8, c[0x0][0x390] ;  /* 0x00007200ff0877ac */ /* 0x000e220008000c00 */
[C---:B------:R-:W-:Y:S01]  /*0220*/  VIADD R12, R50.reuse, 0x2 ;  /* 0x00000002320c7836 */ /* 0x040fe20000000000 */
[----:B------:R-:W-:Y:S01]  /*0230*/  SHF.R.S32.HI R43, RZ, 0x1f, R50 ;  /* 0x0000001fff2b7819 */ /* 0x000fe20000011432 */
[----:B------:R-:W-:Y:S01]  /*0240*/  VIADD R20, R50, 0x3 ;  /* 0x0000000332147836 */ /* 0x000fe20000000000 */
[----:B------:R-:W1:Y:S01]  /*0250*/  LDCU UR4, c[0x0][0x384] ;  /* 0x00007080ff0477ac */ /* 0x000e620008000800 */
[C---:B------:R-:W-:Y:S01]  /*0260*/  VIADD R11, R18.reuse, 0x1 ;  /* 0x00000001120b7836 */ /* 0x040fe20000000000 */
[----:B------:R-:W-:Y:S01]  /*0270*/  SHF.R.S32.HI R39, RZ, 0x1f, R12 ;  /* 0x0000001fff277819 */ /* 0x000fe2000001140c */
[C---:B------:R-:W-:Y:S01]  /*0280*/  VIADD R7, R18.reuse, 0x3 ;  /* 0x0000000312077836 */ /* 0x040fe20000000000 */
[----:B------:R-:W-:Y:S01]  /*0290*/  IADD3 R9, PT, PT, R18, 0x2, RZ ;  /* 0x0000000212097810 */ /* 0x000fe20007ffe0ff */
[----:B------:R-:W2:Y:S01]  /*02a0*/  LDCU UR5, c[0x0][0x380] ;  /* 0x00007000ff0577ac */ /* 0x000ea20008000800 */
[----:B------:R-:W-:Y:S01]  /*02b0*/  SHF.R.S32.HI R37, RZ, 0x1f, R20 ;  /* 0x0000001fff257819 */ /* 0x000fe20000011414 */
[C---:B------:R-:W-:Y:S01]  /*02c0*/  VIADD R14, R50.reuse, 0x1 ;  /* 0x00000001320e7836 */ /* 0x040fe20000000000 */
[C---:B------:R-:W-:Y:S01]  /*02d0*/  IADD3 R0, PT, PT, R50.reuse, 0x1, RZ ;  /* 0x0000000132007810 */ /* 0x040fe20007ffe0ff */
[----:B------:R-:W-:Y:S01]  /*02e0*/  IMAD.U32 R16, RZ, RZ, UR6 ;  /* 0x00000006ff107e24 */ /* 0x000fe2000f8e00ff */
[----:B------:R-:W-:Y:S01]  /*02f0*/  IADD3 R6, PT, PT, R50, 0x2, RZ ;  /* 0x0000000232067810 */ /* 0x000fe20007ffe0ff */
[----:B------:R-:W-:Y:S01]  /*0300*/  IMAD.U32 R10, RZ, RZ, UR6 ;  /* 0x00000006ff0a7e24 */ /* 0x000fe2000f8e00ff */
[----:B------:R-:W-:Y:S01]  /*0310*/  SHF.R.S32.HI R41, RZ, 0x1f, R14 ;  /* 0x0000001fff297819 */ /* 0x000fe2000001140e */
[----:B0-----:R-:W-:Y:S01]  /*0320*/  IMAD R39, R39, UR10, RZ ;  /* 0x0000000a27277c24 */ /* 0x001fe2000f8e02ff */
[----:B------:R-:W-:Y:S01]  /*0330*/  PRMT R33, RZ, 0x7610, R33 ;  /* 0x00007610ff217816 */ /* 0x000fe20000000021 */
[----:B------:R-:W-:Y:S01]  /*0340*/  IMAD R43, R43, UR10, RZ ;  /* 0x0000000a2b2b7c24 */ /* 0x000fe2000f8e02ff */
[----:B------:R-:W-:Y:S01]  /*0350*/  MOV R8, UR6 ;  /* 0x0000000600087c02 */ /* 0x000fe20008000f00 */
[C---:B------:R-:W-:Y:S01]  /*0360*/  IMAD R39, R12.reuse, UR11, R39 ;  /* 0x0000000b0c277c24 */ /* 0x040fe2000f8e0227 */
[----:B-1----:R-:W-:Y:S01]  /*0370*/  ISETP.GE.AND P4, PT, R11, UR4, PT ;  /* 0x000000040b007c0c */ /* 0x002fe2000bf86270 */
[----:B------:R-:W-:Y:S01]  /*0380*/  IMAD.WIDE.U32 R12, R12, UR10, RZ ;  /* 0x0000000a0c0c7c25 */ /* 0x000fe2000f8e00ff */
[----:B------:R-:W-:-:S02]  /*0390*/  ISETP.GE.AND P3, PT, R9, UR4, PT ;  /* 0x0000000409007c0c */ /* 0x000fc4000bf66270 */
[----:B------:R-:W-:Y:S01]  /*03a0*/  ISETP.GE.AND P2, PT, R7, UR4, PT ;  /* 0x0000000407007c0c */ /* 0x000fe2000bf46270 */
[----:B------:R-:W-:Y:S01]  /*03b0*/  IMAD.IADD R39, R13, 0x1, R39 ;  /* 0x000000010d277824 */ /* 0x000fe200078e0227 */
[----:B------:R-:W-:Y:S01]  /*03c0*/  LEA R38, P0, R12, UR8, 0x1 ;  /* 0x000000080c267c11 */ /* 0x000fe2000f8008ff */
[----:B------:R-:W-:Y:S01]  /*03d0*/  IMAD R43, R50, UR11, R43 ;  /* 0x0000000b322b7c24 */ /* 0x000fe2000f8e022b */
[----:B--2---:R-:W-:Y:S01]  /*03e0*/  ISETP.GE.AND P5, PT, R0, UR5, PT ;  /* 0x0000000500007c0c */ /* 0x004fe2000bfa6270 */
[----:B------:R-:W-:Y:S01]  /*03f0*/  IMAD R37, R37, UR10, RZ ;  /* 0x0000000a25257c24 */ /* 0x000fe2000f8e02ff */
[----:B------:R-:W-:Y:S01]  /*0400*/  LEA.HI.X R39, R12, UR9, R39, 0x1, P0 ;  /* 0x000000090c277c11 */ /* 0x000fe200080f0c27 */
[----:B------:R-:W-:Y:S01]  /*0410*/  IMAD.WIDE.U32 R12, R50, UR10, RZ ;  /* 0x0000000a320c7c25 */ /* 0x000fe2000f8e00ff */
[----:B------:R-:W-:Y:S01]  /*0420*/  P2R R47, PR, RZ, 0x20 ;  /* 0x00000020ff2f7803 */ /* 0x000fe20000000000 */
[----:B------:R-:W0:Y:S01]  /*0430*/  @!P4 LDC.64 R4, c[0x0][0x3a8] ;  /* 0x0000ea00ff04cb82 */ /* 0x000e220000000a00 */
[----:B------:R-:W-:Y:S01]  /*0440*/  ISETP.GE.AND P6, PT, R6, UR5, PT ;  /* 0x0000000506007c0c */ /* 0x000fe2000bfc6270 */
[----:B------:R-:W-:Y:S01]  /*0450*/  IMAD R37, R20, UR11, R37 ;  /* 0x0000000b14257c24 */ /* 0x000fe2000f8e0225 */
[----:B------:R-:W-:Y:S01]  /*0460*/  LEA R42, P0, R12, UR8, 0x1 ;  /* 0x000000080c2a7c11 */ /* 0x000fe2000f8008ff */
[----:B------:R-:W-:Y:S01]  /*0470*/  IMAD.WIDE.U32 R20, R20, UR10, RZ ;  /* 0x0000000a14147c25 */ /* 0x000fe2000f8e00ff */
[----:B------:R-:W-:-:S02]  /*0480*/  IADD3 R43, PT, PT, R13, R43, RZ ;  /* 0x0000002b0d2b7210 */ /* 0x000fc40007ffe0ff */
[----:B------:R-:W-:Y:S01]  /*0490*/  PRMT R32, RZ, 0x7610, R32 ;  /* 0x00007610ff207816 */ /* 0x000fe20000000020 */
[----:B------:R-:W-:Y:S01]  /*04a0*/  IMAD R41, R41, UR10, RZ ;  /* 0x0000000a29297c24 */ /* 0x000fe2000f8e02ff */
[----:B------:R-:W-:Y:S01]  /*04b0*/  LEA.HI.X R43, R12, UR9, R43, 0x1, P0 ;  /* 0x000000090c2b7c11 */ /* 0x000fe200080f0c2b */
[----:B------:R-:W-:Y:S01]  /*04c0*/  IMAD.IADD R37, R21, 0x1, R37 ;  /* 0x0000000115257824 */ /* 0x000fe200078e0225 */
[----:B------:R-:W-:Y:S01]  /*04d0*/  ISETP.GE.AND P0, PT, R18, UR4, PT ;  /* 0x0000000412007c0c */ /* 0x000fe2000bf06270 */
[----:B------:R-:W-:Y:S01]  /*04e0*/  IMAD R41, R14, UR11, R41 ;  /* 0x0000000b0e297c24 */ /* 0x000fe2000f8e0229 */
[----:B------:R-:W-:Y:S01]  /*04f0*/  LEA R36, P1, R20, UR8, 0x1 ;  /* 0x0000000814247c11 */ /* 0x000fe2000f8208ff */
[----:B------:R-:W1:Y:S01]  /*0500*/  @!P3 LDC.64 R44, c[0x0][0x3a8] ;  /* 0x0000ea00ff2cbb82 */ /* 0x000e620000000a00 */
[----:B------:R-:W-:Y:S01]  /*0510*/  IMAD.WIDE.U32 R14, R14, UR10, RZ ;  /* 0x0000000a0e0e7c25 */ /* 0x000fe2000f8e00ff */
[----:B------:R-:W-:Y:S02]  /*0520*/  PRMT R31, RZ, 0x7610, R31 ;  /* 0x00007610ff1f7816 */ /* 0x000fe4000000001f */
[----:B------:R-:W-:Y:S01]  /*0530*/  LEA.HI.X R37, R20, UR9, R37, 0x1, P1 ;  /* 0x0000000914257c11 */ /* 0x000fe200088f0c25 */
[----:B------:R-:W-:Y:S01]  /*0540*/  VIADD R0, R50, 0x3 ;  /* 0x0000000332007836 */ /* 0x000fe20000000000 */
[----:B------:R-:W-:Y:S01]  /*0550*/  LEA R40, P1, R14, UR8, 0x1 ;  /* 0x000000080e287c11 */ /* 0x000fe2000f8208ff */
[----:B------:R-:W-:Y:S01]  /*0560*/  UIADD3 UR8, UPT, UPT, -UR7, URZ, URZ ;  /* 0x000000ff07087290 */ /* 0x000fe2000fffe1ff */
[----:B------:R-:W2:Y:S01]  /*0570*/  @!P2 LDC.64 R2, c[0x0][0x3a8] ;  /* 0x0000ea00ff02ab82 */ /* 0x000ea20000000a00 */
[----:B------:R-:W3:Y:S01]  /*0580*/  LDCU UR7, c[0x0][0x380] ;  /* 0x00007000ff0777ac */ /* 0x000ee20008000800 */
[----:B------:R-:W-:Y:S01]  /*0590*/  ISETP.GE.AND P5, PT, R0, UR5, PT ;  /* 0x0000000500007c0c */ /* 0x000fe2000bfa6270 */
[----:B------:R-:W4:Y:S01]  /*05a0*/  @!P0 S2R R21, SR_CTAID.Y ;  /* 0x0000000000158919 */ /* 0x000f220000002600 */
[----:B------:R-:W-:Y:S01]  /*05b0*/  IMAD.IADD R41, R15, 0x1, R41 ;  /* 0x000000010f297824 */ /* 0x000fe200078e0229 */
[----:B------:R-:W-:Y:S01]  /*05c0*/  PRMT R30, RZ, 0x7610, R30 ;  /* 0x00007610ff1e7816 */ /* 0x000fe2000000001e */
[----:B0-----:R-:W-:Y:S01]  /*05d0*/  @!P4 IMAD.WIDE.U32 R56, R11, R4, RZ ;  /* 0x000000040b38c225 */ /* 0x001fe200078e00ff */
[----:B------:R-:W0:Y:S01]  /*05e0*/  @!P0 S2R R0, SR_TID.Y ;  /* 0x0000000000008919 */ /* 0x000e220000002200 */
[----:B------:R-:W0:Y:S01]  /*05f0*/  @!P0 LDC.64 R34, c[0x0][0x3a8] ;  /* 0x0000ea00ff228b82 */ /* 0x000e220000000a00 */
[----:B------:R-:W-:Y:S01]  /*0600*/  LEA.HI.X R41, R14, UR9, R41, 0x1, P1 ;  /* 0x000000090e297c11 */ /* 0x000fe200088f0c29 */
[----:B------:R-:W-:Y:S01]  /*0610*/  IMAD.U32 R15, RZ, RZ, UR6 ;  /* 0x00000006ff0f7e24 */ /* 0x000fe2000f8e00ff */
[----:B------:R-:W-:Y:S01]  /*0620*/  MOV R14, UR6 ;  /* 0x00000006000e7c02 */ /* 0x000fe20008000f00 */
[----:B------:R-:W-:Y:S01]  /*0630*/  IMAD.U32 R13, RZ, RZ, UR6 ;  /* 0x00000006ff0d7e24 */ /* 0x000fe2000f8e00ff */
[----:B------:R-:W-:Y:S01]  /*0640*/  PRMT R29, RZ, 0x7610, R29 ;  /* 0x00007610ff1d7816 */ /* 0x000fe2000000001d */
[----:B------:R-:W-:Y:S01]  /*0650*/  IMAD.U32 R12, RZ, RZ, UR6 ;  /* 0x00000006ff0c7e24 */ /* 0x000fe2000f8e00ff */
[----:B------:R-:W-:Y:S01]  /*0660*/  PRMT R28, RZ, 0x7610, R28 ;  /* 0x00007610ff1c7816 */ /* 0x000fe2000000001c */
[----:B-1----:R-:W-:Y:S01]  /*0670*/  @!P3 IMAD.WIDE.U32 R54, R9, R44, RZ ;  /* 0x0000002c0936b225 */ /* 0x002fe200078e00ff */
[----:B------:R-:W-:Y:S01]  /*0680*/  PRMT R27, RZ, 0x7610, R27 ;  /* 0x00007610ff1b7816 */ /* 0x000fe2000000001b */
[----:B------:R-:W1:Y:S01]  /*0690*/  LDCU.64 UR4, c[0x0][0x3a0] ;  /* 0x00007400ff0477ac */ /* 0x000e620008000a00 */
[----:B---3--:R-:W-:Y:S01]  /*06a0*/  ISETP.GE.AND P1, PT, R50, UR7, PT ;  /* 0x0000000732007c0c */ /* 0x008fe2000bf26270 */
[----:B------:R-:W-:Y:S01]  /*06b0*/  @!P4 IMAD R44, R11, R5, R57 ;  /* 0x000000050b2cc224 */ /* 0x000fe200078e0239 */
[----:B------:R-:W-:Y:S01]  /*06c0*/  MOV R11, UR6 ;  /* 0x00000006000b7c02 */ /* 0x000fe20008000f00 */
[----:B------:R-:W-:Y:S01]  /*06d0*/  @!P3 IMAD R45, R9, R45, R55 ;  /* 0x0000002d092db224 */ /* 0x000fe200078e0237 */
[----:B------:R-:W-:Y:S01]  /*06e0*/  MOV R5, UR6 ;  /* 0x0000000600057c02 */ /* 0x000fe20008000f00 */
[----:B--2---:R-:W-:Y:S01]  /*06f0*/  @!P2 IMAD.WIDE.U32 R52, R7, R2, RZ ;  /* 0x000000020734a225 */ /* 0x004fe200078e00ff */
[----:B------:R-:W-:-:S02]  /*0700*/  MOV R2, UR6 ;  /* 0x0000000600027c02 */ /* 0x000fc40008000f00 */
[----:B------:R-:W-:Y:S01]  /*0710*/  PRMT R26, RZ, 0x7610, R26 ;  /* 0x00007610ff1a7816 */ /* 0x000fe2000000001a */
[----:B------:R-:W-:Y:S01]  /*0720*/  @!P2 IMAD R46, R7, R3, R53 ;  /* 0x00000003072ea224 */ /* 0x000fe200078e0235 */
[----:B------:R-:W-:Y:S01]  /*0730*/  P2R R48, PR, RZ, 0x2 ;  /* 0x00000002ff307803 */ /* 0x000fe20000000000 */
[----:B------:R-:W-:Y:S02]  /*0740*/  IMAD.U32 R9, RZ, RZ, UR6 ;  /* 0x00000006ff097e24 */ /* 0x000fe4000f8e00ff */
[----:B------:R-:W-:Y:S02]  /*0750*/  IMAD.U32 R7, RZ, RZ, UR6 ;  /* 0x00000006ff077e24 */ /* 0x000fe4000f8e00ff */
[----:B------:R-:W-:Y:S02]  /*0760*/  IMAD.U32 R6, RZ, RZ, UR6 ;  /* 0x00000006ff067e24 */ /* 0x000fe4000f8e00ff */
[----:B------:R-:W-:Y:S02]  /*0770*/  IMAD.U32 R4, RZ, RZ, UR6 ;  /* 0x00000006ff047e24 */ /* 0x000fe4000f8e00ff */
[----:B-1--4-:R-:W-:-:S07]  /*0780*/  IMAD.U32 R3, RZ, RZ, UR6 ;  /* 0x00000006ff037e24 */ /* 0x012fce000f8e00ff */
.L_x_5:
[----:B------:R-:W-:Y:S01]  /*0790*/  P2R R49, PR, RZ, 0x4 ;  /* 0x00000004ff317803 */ /* 0x000fe20000000000 */
[----:B------:R-:W0:Y:S01]  /*07a0*/  @!P0 LDC R20, c[0x0][0x364] ;  /* 0x0000d900ff148b82 */ /* 0x000e220000000800 */
[----:B------:R-:W-:Y:S01]  /*07b0*/  ISETP.NE.AND P2, PT, R48, RZ, PT ;  /* 0x000000ff3000720c */ /* 0x000fe20003f45270 */
[----:B------:R-:W2:Y:S01]  /*07c0*/  @!P6 LDG.E.U16 R28, desc[UR14][R38.64] ;  /* 0x0000000e261ce981 */ /* 0x000ea2000c1e1500 */
[----:B------:R-:W-:Y:S03]  /*07d0*/  UIADD3 UR8, UPT, UPT, UR8, 0x1, URZ ;  /* 0x0000000108087890 */ /* 0x000fe6000fffe0ff */
[----:B------:R-:W3:Y:S08]  /*07e0*/  @!P5 LDG.E.U16 R29, desc[UR14][R36.64] ;  /* 0x0000000e241dd981 */ /* 0x000ef0000c1e1500 */
[----:B------:R-:W4:Y:S01]  /*07f0*/  @!P2 LDG.E.U16 R26, desc[UR14][R42.64] ;  /* 0x0000000e2a1aa981 */ /* 0x000f22000c1e1500 */
[----:B------:R-:W-:Y:S01]  /*0800*/  ISETP.NE.AND P2, PT, R49, RZ, PT ;  /* 0x000000ff3100720c */ /* 0x000fe20003f45270 */
[----:B0-----:R-:W-:Y:S04]  /*0810*/  @!P0 IMAD R19, R21, R20, R0 ;  /* 0x0000001415138224 */ /* 0x001fe800078e0200 */
[C---:B------:R-:W-:Y:S04]  /*0820*/  @!P0 IMAD.WIDE.U32 R60, R19.reuse, R34, RZ ;  /* 0x00000022133c8225 */ /* 0x040fe800078e00ff */
[----:B------:R-:W-:Y:S01]  /*0830*/  @!P0 IMAD R58, R19, R35, R61 ;  /* 0x00000023133a8224 */ /* 0x000fe200078e023d */
[C---:B------:R-:W-:Y:S04]  /*0840*/  @!P0 LEA R22, P1, R60.reuse, UR4, 0x3 ;  /* 0x000000043c168c11 */ /* 0x040fe8000f8218ff */
[----:B------:R-:W-:Y:S02]  /*0850*/  @!P0 LEA.HI.X R23, R60, UR5, R58, 0x3, P1 ;  /* 0x000000053c178c11 */ /* 0x000fe400088f1c3a */
[----:B------:R-:W-:Y:S03]  /*0860*/  ISETP.NE.AND P1, PT, R47, RZ, PT ;  /* 0x000000ff2f00720c */ /* 0x000fe60003f25270 */
[----:B------:R-:W5:Y:S10]  /*0870*/  @!P0 LDG.E.U16 R30, desc[UR14][R22.64] ;  /* 0x0000000e161e8981 */ /* 0x000f74000c1e1500 */
[----:B------:R-:W5:Y:S01]  /*0880*/  @!P1 LDG.E.U16 R27, desc[UR14][R40.64] ;  /* 0x0000000e281b9981 */ /* 0x000f62000c1e1500 */
[C---:B------:R-:W-:Y:S04]  /*0890*/  @!P4 LEA R58, P1, R56.reuse, UR4, 0x1 ;  /* 0x00000004383acc11 */ /* 0x040fe8000f8208ff */
[----:B------:R-:W-:Y:S02]  /*08a0*/  @!P4 LEA.HI.X R59, R56, UR5, R44, 0x1, P1 ;  /* 0x00000005383bcc11 */ /* 0x000fe400088f0c2c */
[C---:B------:R-:W-:Y:S03]  /*08b0*/  @!P3 LEA R60, P1, R54.reuse, UR4, 0x1 ;  /* 0x00000004363cbc11 */ /* 0x040fe6000f8208ff */
[----:B------:R0:W5:Y:S01]  /*08c0*/  @!P4 LDG.E.U16 R31, desc[UR14][R58.64] ;  /* 0x0000000e3a1fc981 */ /* 0x000162000c1e1500 */
[----:B------:R-:W-:Y:S05]  /*08d0*/  @!P3 LEA.HI.X R61, R54, UR5, R45, 0x1, P1 ;  /* 0x00000005363dbc11 */ /* 0x000fea00088f0c2d */
[----:B------:R-:W5:Y:S01]  /*08e0*/  @!P3 LDG.E.U16 R32, desc[UR14][R60.64] ;  /* 0x0000000e3c20b981 */ /* 0x000f62000c1e1500 */
[C---:B0-----:R-:W-:Y:S01]  /*08f0*/  @!P2 LEA R58, P1, R52.reuse, UR4, 0x1 ;  /* 0x00000004343aac11 */ /* 0x041fe2000f8208ff */
[----:B------:R-:W-:Y:S03]  /*0900*/  UIADD3 UR4, UP0, UPT, UR4, 0x2, URZ ;  /* 0x0000000204047890 */ /* 0x000fe6000ff1e0ff */
[----:B------:R-:W-:Y:S01]  /*0910*/  @!P2 LEA.HI.X R59, R52, UR5, R46, 0x1, P1 ;  /* 0x00000005343bac11 */ /* 0x000fe200088f0c2e */
[----:B------:R-:W-:Y:S01]  /*0920*/  UIADD3.X UR5, UPT, UPT, URZ, UR5, URZ, UP0, !UPT ;  /* 0x00000005ff057290 */ /* 0x000fe200087fe4ff */
[----:B------:R-:W-:Y:S01]  /*0930*/  IADD3 R36, P1, PT, R36, 0x2, RZ ;  /* 0x0000000224247810 */ /* 0x000fe20007f3e0ff */
[----:B------:R-:W-:Y:S02]  /*0940*/  UISETP.NE.AND UP0, UPT, UR8, URZ, UPT ;  /* 0x000000ff0800728c */ /* 0x000fe4000bf05270 */
[----:B------:R-:W5:Y:S01]  /*0950*/  @!P2 LDG.E.U16 R33, desc[UR14][R58.64] ;  /* 0x0000000e3a21a981 */ /* 0x000f62000c1e1500 */
[----:B------:R-:W-:Y:S02]  /*0960*/  IADD3.X R37, PT, PT, RZ, R37, RZ, P1, !PT ;  /* 0x00000025ff257210 */ /* 0x000fe40000ffe4ff */
[----:B------:R-:W-:Y:S04]  /*0970*/  IADD3 R38, P1, PT, R38, 0x2, RZ ;  /* 0x0000000226267810 */ /* 0x000fe80007f3e0ff */
[----:B------:R-:W-:Y:S02]  /*0980*/  IADD3.X R39, PT, PT, RZ, R39, RZ, P1, !PT ;  /* 0x00000027ff277210 */ /* 0x000fe40000ffe4ff */
[----:B------:R-:W-:Y:S04]  /*0990*/  IADD3 R40, P1, PT, R40, 0x2, RZ ;  /* 0x0000000228287810 */ /* 0x000fe80007f3e0ff */
[----:B------:R-:W-:Y:S02]  /*09a0*/  IADD3.X R41, PT, PT, RZ, R41, RZ, P1, !PT ;  /* 0x00000029ff297210 */ /* 0x000fe40000ffe4ff */
[----:B------:R-:W-:Y:S04]  /*09b0*/  IADD3 R42, P1, PT, R42, 0x2, RZ ;  /* 0x000000022a2a7810 */ /* 0x000fe80007f3e0ff */
[----:B------:R-:W-:Y:S01]  /*09c0*/  IADD3.X R43, PT, PT, RZ, R43, RZ, P1, !PT ;  /* 0x0000002bff2b7210 */ /* 0x000fe20000ffe4ff */
[----:B--2---:R-:W-:Y:S02]  /*09d0*/  HADD2.F32 R25, -RZ, R28.H0_H0 ;  /* 0x2000001cff197230 */ /* 0x004fe40000004100 */
[----:B---3--:R-:W-:Y:S02]  /*09e0*/  HADD2.F32 R24, -RZ, R29.H0_H0 ;  /* 0x2000001dff187230 */ /* 0x008fe40000004100 */
[----:B----4-:R-:W-:Y:S02]  /*09f0*/  HADD2.F32 R23, -RZ, R26.H0_H0 ;  /* 0x2000001aff177230 */ /* 0x010fe40000004100 */
[----:B-----5:R-:W-:Y:S05]  /*0a00*/  HADD2.F32 R20, -RZ, R30.H0_H0 ;  /* 0x2000001eff147230 */ /* 0x020fea0000004100 */
[-C--:B------:R-:W-:Y:S01]  /*0a10*/  FFMA R2, R23, R20.reuse, R2 ;  /* 0x0000001417027223 */ /* 0x080fe20000000002 */
[----:B------:R-:W-:Y:S05]  /*0a20*/  HADD2.F32 R22, -RZ, R27.H0_H0 ;  /* 0x2000001bff167230 */ /* 0x000fea0000004100 */
[-C--:B------:R-:W-:Y:S01]  /*0a30*/  FFMA R3, R22, R20.reuse, R3 ;  /* 0x0000001416037223 */ /* 0x080fe20000000003 */
[-C--:B------:R-:W-:Y:S01]  /*0a40*/  FFMA R4, R25, R20.reuse, R4 ;  /* 0x0000001419047223 */ /* 0x080fe20000000004 */
[----:B------:R-:W-:Y:S01]  /*0a50*/  FFMA R5, R24, R20, R5 ;  /* 0x0000001418057223 */ /* 0x000fe20000000005 */
[----:B------:R-:W-:Y:S05]  /*0a60*/  HADD2.F32 R20, -RZ, R31.H0_H0 ;  /* 0x2000001fff147230 */ /* 0x000fea0000004100 */
[-C--:B------:R-:W-:Y:S01]  /*0a70*/  FFMA R6, R23, R20.reuse, R6 ;  /* 0x0000001417067223 */ /* 0x080fe20000000006 */
        /* <DEDUP_REMOVED lines=13> */
[----:B------:R-:W-:Y:S09]  /*0b50*/  BRA.U UP0, `(.L_x_5) ;  /* 0xfffffffd000c7547 */ /* 0x000ff2000b83ffff */
.L_x_4:
[----:B------:R-:W-:Y:S01]  /*0b60*/  ISETP.GE.AND P1, PT, R18, UR13, PT ;  /* 0x0000000d12007c0c */ /* 0x000fe2000bf26270 */
[C---:B------:R-:W-:Y:S01]  /*0b70*/  VIADD R23, R50.reuse, 0x1 ;  /* 0x0000000132177836 */ /* 0x040fe20000000000 */
[----:B------:R-:W-:Y:S01]  /*0b80*/  BSSY.RECONVERGENT B0, `(.L_x_6) ;  /* 0x000001e000007945 */ /* 0x000fe20003800200 */
[C---:B------:R-:W-:Y:S01]  /*0b90*/  VIADD R22, R50.reuse, 0x2 ;  /* 0x0000000232167836 */ /* 0x040fe20000000000 */
[C---:B------:R-:W-:Y:S01]  /*0ba0*/  ISETP.GE.OR P0, PT, R50.reuse, UR12, P1 ;  /* 0x0000000c32007c0c */ /* 0x040fe20008f06670 */
[----:B------:R-:W-:Y:S01]  /*0bb0*/  VIADD R21, R50, 0x3 ;  /* 0x0000000332157836 */ /* 0x000fe20000000000 */
[----:B------:R-:W-:Y:S01]  /*0bc0*/  ISETP.GE.OR P4, PT, R23, UR12, P1 ;  /* 0x0000000c17007c0c */ /* 0x000fe20008f86670 */
[----:B------:R-:W-:Y:S01]  /*0bd0*/  VIADD R20, R18, 0x1 ;  /* 0x0000000112147836 */ /* 0x000fe20000000000 */
[----:B------:R-:W-:Y:S01]  /*0be0*/  ISETP.GE.OR P3, PT, R22, UR12, P1 ;  /* 0x0000000c16007c0c */ /* 0x000fe20008f66670 */
[C---:B------:R-:W-:Y:S01]  /*0bf0*/  VIADD R19, R18.reuse, 0x2 ;  /* 0x0000000212137836 */ /* 0x040fe20000000000 */
[----:B------:R-:W-:Y:S01]  /*0c00*/  ISETP.GE.OR P1, PT, R21, UR12, P1 ;  /* 0x0000000c15007c0c */ /* 0x000fe20008f26670 */
[----:B------:R-:W-:Y:S01]  /*0c10*/  VIADD R0, R18, 0x3 ;  /* 0x0000000312007836 */ /* 0x000fe20000000000 */
[----:B------:R-:W-:-:S05]  /*0c20*/  ISETP.GE.AND P2, PT, R20, UR13, PT ;  /* 0x0000000d14007c0c */ /* 0x000fca000bf46270 */
[----:B------:R-:W-:Y:S08]  /*0c30*/  @P0 BRA `(.L_x_7) ;  /* 0x0000000000480947 */ /* 0x000ff00003800000 */
[----:B------:R-:W0:Y:S01]  /*0c40*/  LDCU.128 UR4, c[0x0][0x3c0] ;  /* 0x00007800ff0477ac */ /* 0x000e220008000c00 */
[--C-:B------:R-:W-:Y:S01]  /*0c50*/  SHF.R.S32.HI R51, RZ, 0x1f, R50.reuse ;  /* 0x0000001fff337819 */ /* 0x100fe20000011432 */
[----:B------:R-:W1:Y:S02]  /*0c60*/  LDCU.64 UR8, c[0x0][0x3b8] ;  /* 0x00007700ff0877ac */ /* 0x000e640008000a00 */
[----:B0-----:R-:W-:-:S04]  /*0c70*/  IMAD.WIDE.U32 R26, R18, UR4, R50 ;  /* 0x00000004121a7c25 */ /* 0x001fc8000f8e0032 */
[----:B------:R-:W-:Y:S01]  /*0c80*/  IMAD R24, R18, UR5, R27 ;  /* 0x0000000512187c24 */ /* 0x000fe2000f8e021b */
[C---:B-1----:R-:W-:Y:S01]  /*0c90*/  LEA R30, P0, R26.reuse, UR8, 0x2 ;  /* 0x000000081a1e7c11 */ /* 0x042fe2000f8010ff */
[----:B------:R-:W0:Y:S03]  /*0ca0*/  LDCU.64 UR4, c[0x0][0x3d0] ;  /* 0x00007a00ff0477ac */ /* 0x000e260008000a00 */
[----:B------:R-:W-:Y:S01]  /*0cb0*/  LEA.HI.X R31, R26, UR9, R24, 0x2, P0 ;  /* 0x000000091a1f7c11 */ /* 0x000fe200080f1418 */
[----:B------:R-:W1:Y:S04]  /*0cc0*/  LDCU UR9, c[0x0][0x3b0] ;  /* 0x00007600ff0977ac */ /* 0x000e680008000800 */
[----:B------:R-:W1:Y:S01]  /*0cd0*/  LDG.E R25, desc[UR14][R30.64] ;  /* 0x0000000e1e197981 */ /* 0x000e62000c1e1900 */
[----:B------:R-:W2:Y:S01]  /*0ce0*/  LDCU UR8, c[0x0][0x38c] ;  /* 0x00007180ff0877ac */ /* 0x000ea20008000800 */
[----:B0-----:R-:W-:-:S04]  /*0cf0*/  IMAD.WIDE.U32 R28, R18, UR4, R50 ;  /* 0x00000004121c7c25 */ /* 0x001fc8000f8e0032 */
[----:B------:R-:W-:Y:S01]  /*0d00*/  IMAD R24, R18, UR5, R29 ;  /* 0x0000000512187c24 */ /* 0x000fe2000f8e021d */
[----:B------:R-:W-:-:S04]  /*0d10*/  LEA R26, P0, R28, UR6, 0x2 ;  /* 0x000000061c1a7c11 */ /* 0x000fc8000f8010ff */
[----:B------:R-:W-:Y:S01]  /*0d20*/  LEA.HI.X R27, R28, UR7, R24, 0x2, P0 ;  /* 0x000000071c1b7c11 */ /* 0x000fe200080f1418 */
[----:B-1----:R-:W-:-:S04]  /*0d30*/  FMUL R25, R25, UR9 ;  /* 0x0000000919197c20 */ /* 0x002fc80008400000 */
[----:B--2---:R-:W-:-:S05]  /*0d40*/  FFMA R25, R2, UR8, R25 ;  /* 0x0000000802197c23 */ /* 0x004fca0008000019 */
[----:B------:R0:W-:Y:S02]  /*0d50*/  STG.E desc[UR14][R26.64], R25 ;  /* 0x000000191a007986 */ /* 0x0001e4000c10190e */
.L_x_7:
[----:B------:R-:W-:Y:S05]  /*0d60*/  BSYNC.RECONVERGENT B0 ;  /* 0x0000000000007941 */ /* 0x000fea0003800200 */
.L_x_6:
[----:B------:R-:W-:Y:S04]  /*0d70*/  BSSY.RECONVERGENT B0, `(.L_x_8) ;  /* 0x0000015000007945 */ /* 0x000fe80003800200 */
[----:B------:R-:W-:Y:S05]  /*0d80*/  @P4 BRA `(.L_x_9) ;  /* 0x00000000004c4947 */ /* 0x000fea0003800000 */
[----:B------:R-:W0:Y:S01]  /*0d90*/  LDCU.128 UR4, c[0x0][0x3c0] ;  /* 0x00007800ff0477ac */ /* 0x000e220008000c00 */
[----:B------:R-:W-:Y:S02]  /*0da0*/  SHF.R.S32.HI R29, RZ, 0x1f, R50 ;  /* 0x0000001fff1d7819 */ /* 0x000fe40000011432 */
[----:B------:R-:W-:Y:S01]  /*0db0*/  MOV R28, R50 ;  /* 0x00000032001c7202 */ /* 0x000fe20000000f00 */
[----:B------:R-:W1:Y:S04]  /*0dc0*/  LDCU.64 UR8, c[0x0][0x3b8] ;  /* 0x00007700ff0877ac */ /* 0x000e680008000a00 */
        /* <DEDUP_REMOVED lines=15> */
.L_x_9:
[----:B------:R-:W-:Y:S05]  /*0ec0*/  BSYNC.RECONVERGENT B0 ;  /* 0x0000000000007941 */ /* 0x000fea0003800200 */
.L_x_8:
[----:B------:R-:W-:Y:S04]  /*0ed0*/  BSSY.RECONVERGENT B0, `(.L_x_10) ;  /* 0x0000015000007945 */ /* 0x000fe80003800200 */
[----:B------:R-:W-:Y:S05]  /*0ee0*/  @P3 BRA `(.L_x_11) ;  /* 0x00000000004c3947 */ /* 0x000fea0003800000 */
[----:B------:R-:W2:Y:S01]  /*0ef0*/  LDCU.128 UR4, c[0x0][0x3c0] ;  /* 0x00007800ff0477ac */ /* 0x000ea20008000c00 */
[----:B01----:R-:W-:Y:S02]  /*0f00*/  SHF.R.S32.HI R27, RZ, 0x1f, R50 ;  /* 0x0000001fff1b7819 */ /* 0x003fe40000011432 */
[----:B------:R-:W-:Y:S01]  /*0f10*/  MOV R26, R50 ;  /* 0x00000032001a7202 */ /* 0x000fe20000000f00 */
[----:B------:R-:W0:Y:S04]  /*0f20*/  LDCU.64 UR8, c[0x0][0x3b8] ;  /* 0x00007700ff0877ac */ /* 0x000e280008000a00 */
[----:B--2---:R-:W-:-:S04]  /*0f30*/  IMAD.WIDE.U32 R24, R18, UR4, R26 ;  /* 0x0000000412187c25 */ /* 0x004fc8000f8e001a */
[----:B------:R-:W-:Y:S01]  /*0f40*/  IMAD R2, R18, UR5, R25 ;  /* 0x0000000512027c24 */ /* 0x000fe2000f8e0219 */
[C---:B0-----:R-:W-:Y:S01]  /*0f50*/  LEA R28, P0, R24.reuse, UR8, 0x2 ;  /* 0x00000008181c7c11 */ /* 0x041fe2000f8010ff */
        /* <DEDUP_REMOVED lines=12> */
.L_x_11:
[----:B------:R-:W-:Y:S05]  /*1020*/  BSYNC.RECONVERGENT B0 ;  /* 0x0000000000007941 */ /* 0x000fea0003800200 */
.L_x_10:
[----:B------:R-:W-:Y:S04]  /*1030*/  BSSY.RECONVERGENT B0, `(.L_x_12) ;  /* 0x0000015000007945 */ /* 0x000fe80003800200 */
[----:B------:R-:W-:Y:S05]  /*1040*/  @P1 BRA `(.L_x_13) ;  /* 0x00000000004c1947 */ /* 0x000fea0003800000 */
[----:B------:R-:W1:Y:S01]  /*1050*/  LDCU.128 UR4, c[0x0][0x3c0] ;  /* 0x00007800ff0477ac */ /* 0x000e620008000c00 */
[----:B0-2---:R-:W-:Y:S02]  /*1060*/  SHF.R.S32.HI R25, RZ, 0x1f, R50 ;  /* 0x0000001fff197819 */ /* 0x005fe40000011432 */
[----:B------:R-:W-:Y:S01]  /*1070*/  MOV R24, R50 ;  /* 0x0000003200187202 */ /* 0x000fe20000000f00 */
[----:B------:R-:W0:Y:S04]  /*1080*/  LDCU.64 UR8, c[0x0][0x3b8] ;  /* 0x00007700ff0877ac */ /* 0x000e280008000a00 */
[----:B-1----:R-:W-:-:S04]  /*1090*/  IMAD.WIDE.U32 R26, R18, UR4, R24 ;  /* 0x00000004121a7c25 */ /* 0x002fc8000f8e0018 */
        /* <DEDUP_REMOVED lines=14> */
.L_x_13:
[----:B------:R-:W-:Y:S05]  /*1180*/  BSYNC.RECONVERGENT B0 ;  /* 0x0000000000007941 */ /* 0x000fea0003800200 */
.L_x_12:
[----:B------:R-:W-:Y:S01]  /*1190*/  ISETP.GE.OR P5, PT, R50, UR12, P2 ;  /* 0x0000000c32007c0c */ /* 0x000fe200097a6670 */
[----:B------:R-:W-:Y:S01]  /*11a0*/  BSSY.RECONVERGENT B0, `(.L_x_14) ;  /* 0x000001a000007945 */ /* 0x000fe20003800200 */
[----:B------:R-:W-:Y:S02]  /*11b0*/  ISETP.GE.AND P4, PT, R19, UR13, PT ;  /* 0x0000000d13007c0c */ /* 0x000fe4000bf86270 */
[----:B------:R-:W-:Y:S02]  /*11c0*/  ISETP.GE.AND P0, PT, R0, UR13, PT ;  /* 0x0000000d00007c0c */ /* 0x000fe4000bf06270 */
[C---:B------:R-:W-:Y:S02]  /*11d0*/  ISETP.GE.OR P1, PT, R23.reuse, UR12, P2 ;  /* 0x0000000c17007c0c */ /* 0x040fe40009726670 */
[C---:B------:R-:W-:Y:S02]  /*11e0*/  ISETP.GE.OR P6, PT, R23.reuse, UR12, P4 ;  /* 0x0000000c17007c0c */ /* 0x040fe4000a7c6670 */
[----:B------:R-:W-:-:S03]  /*11f0*/  ISETP.GE.OR P3, PT, R23, UR12, P0 ;  /* 0x0000000c17007c0c */ /* 0x000fc60008766670 */
[----:B------:R-:W-:Y:S10]  /*1200*/  @P5 BRA `(.L_x_15) ;  /* 0x00000000004c5947 */ /* 0x000ff40003800000 */
[----:B------:R-:W3:Y:S01]  /*1210*/  LDCU.128 UR4, c[0x0][0x3c0] ;  /* 0x00007800ff0477ac */ /* 0x000ee20008000c00 */
[----:B0-2---:R-:W-:Y:S02]  /*1220*/  SHF.R.S32.HI R25, RZ, 0x1f, R50 ;  /* 0x0000001fff197819 */ /* 0x005fe40000011432 */
[----:B------:R-:W-:Y:S01]  /*1230*/  MOV R24, R50 ;  /* 0x0000003200187202 */ /* 0x000fe20000000f00 */
[----:B------:R-:W1:Y:S04]  /*1240*/  LDCU.64 UR8, c[0x0][0x3b8] ;  /* 0x00007700ff0877ac */ /* 0x000e680008000a00 */
[----:B---3--:R-:W-:-:S04]  /*1250*/  IMAD.WIDE.U32 R4, R20, UR4, R24 ;  /* 0x0000000414047c25 */ /* 0x008fc8000f8e0018 */
        /* <DEDUP_REMOVED lines=14> */
.L_x_15:
[----:B------:R-:W-:Y:S05]  /*1340*/  BSYNC.RECONVERGENT B0 ;  /* 0x0000000000007941 */ /* 0x000fea0003800200 */
.L_x_14:
[----:B------:R-:W-:Y:S01]  /*1350*/  BSSY.RECONVERGENT B0, `(.L_x_16) ;  /* 0x0000017000007945 */ /* 0x000fe20003800200 */
[----:B------:R-:W-:Y:S02]  /*1360*/  ISETP.GE.OR P5, PT, R22, UR12, P2 ;  /* 0x0000000c16007c0c */ /* 0x000fe400097a6670 */
[----:B------:R-:W-:Y:S01]  /*1370*/  ISETP.GE.OR P2, PT, R21, UR12, P2 ;  /* 0x0000000c15007c0c */ /* 0x000fe20009746670 */
[----:B------:R-:W-:-:S12]  /*1380*/  @P1 BRA `(.L_x_17) ;  /* 0x00000000004c1947 */ /* 0x000fd80003800000 */
[----:B------:R-:W4:Y:S01]  /*1390*/  LDCU.128 UR4, c[0x0][0x3c0] ;  /* 0x00007800ff0477ac */ /* 0x000f220008000c00 */
[----:B01-3--:R-:W-:Y:S02]  /*13a0*/  SHF.R.S32.HI R27, RZ, 0x1f, R50 ;  /* 0x0000001fff1b7819 */ /* 0x00bfe40000011432 */
[----:B------:R-:W-:Y:S01]  /*13b0*/  MOV R26, R50 ;  /* 0x00000032001a7202 */ /* 0x000fe20000000f00 */
[----:B------:R-:W0:Y:S04]  /*13c0*/  LDCU.64 UR8, c[0x0][0x3b8] ;  /* 0x00007700ff0877ac */ /* 0x000e280008000a00 */
[----:B----4-:R-:W-:-:S04]  /*13d0*/  IMAD.WIDE.U32 R4, R20, UR4, R26 ;  /* 0x0000000414047c25 */ /* 0x010fc8000f8e001a */
[----:B------:R-:W-:Y:S01]  /*13e0*/  IMAD R2, R20, UR5, R5 ;  /* 0x0000000514027c24 */ /* 0x000fe2000f8e0205 */
[C---:B0-----:R-:W-:Y:S01]  /*13f0*/  LEA R28, P1, R4.reuse, UR8, 0x2 ;  /* 0x00000008041c7c11 */ /* 0x041fe2000f8210ff */
[----:B------:R-:W0:Y:S03]  /*1400*/  LDCU.64 UR4, c[0x0][0x3d0] ;  /* 0x00007a00ff0477ac */ /* 0x000e260008000a00 */
[----:B------:R-:W-:Y:S01]  /*1410*/  LEA.HI.X R29, R4, UR9, R2, 0x2, P1 ;  /* 0x00000009041d7c11 */ /* 0x000fe200088f1402 */
[----:B------:R-:W1:Y:S04]  /*1420*/  LDCU UR9, c[0x0][0x3b0] ;  /* 0x00007600ff0977ac */ /* 0x000e680008000800 */
[----:B------:R-:W1:Y:S01]  /*1430*/  LDG.E R4, desc[UR14][R28.64+0x4] ;  /* 0x0000040e1c047981 */ /* 0x000e62000c1e1900 */
[----:B------:R-:W3:Y:S01]  /*1440*/  LDCU UR8, c[0x0][0x38c] ;  /* 0x00007180ff0877ac */ /* 0x000ee20008000800 */
[----:B0-----:R-:W-:-:S04]  /*1450*/  IMAD.WIDE.U32 R26, R20, UR4, R26 ;  /* 0x00000004141a7c25 */ /* 0x001fc8000f8e001a */
[----:B------:R-:W-:Y:S01]  /*1460*/  IMAD R2, R20, UR5, R27 ;  /* 0x0000000514027c24 */ /* 0x000fe2000f8e021b */
[----:B--2---:R-:W-:-:S04]  /*1470*/  LEA R24, P1, R26, UR6, 0x2 ;  /* 0x000000061a187c11 */ /* 0x004fc8000f8210ff */
[----:B------:R-:W-:Y:S01]  /*1480*/  LEA.HI.X R25, R26, UR7, R2, 0x2, P1 ;  /* 0x000000071a197c11 */ /* 0x000fe200088f1402 */
[----:B-1----:R-:W-:-:S04]  /*1490*/  FMUL R4, R4, UR9 ;  /* 0x0000000904047c20 */ /* 0x002fc80008400000 */
[----:B---3--:R-:W-:-:S05]  /*14a0*/  FFMA R7, R7, UR8, R4 ;  /* 0x0000000807077c23 */ /* 0x008fca0008000004 */
[----:B------:R0:W-:Y:S02]  /*14b0*/  STG.E desc[UR14][R24.64+0x4], R7 ;  /* 0x0000040718007986 */ /* 0x0001e4000c10190e */
.L_x_17:
[----:B------:R-:W-:Y:S05]  /*14c0*/  BSYNC.RECONVERGENT B0 ;  /* 0x0000000000007941 */ /* 0x000fea0003800200 */
.L_x_16:
[----:B------:R-:W-:Y:S04]  /*14d0*/  BSSY.RECONVERGENT B0, `(.L_x_18) ;  /* 0x0000015000007945 */ /* 0x000fe80003800200 */
[----:B------:R-:W-:Y:S05]  /*14e0*/  @P5 BRA `(.L_x_19) ;  /* 0x00000000004c5947 */ /* 0x000fea0003800000 */
[----:B------:R-:W3:Y:S01]  /*14f0*/  LDCU.128 UR4, c[0x0][0x3c0] ;  /* 0x00007800ff0477ac */ /* 0x000ee20008000c00 */
[----:B0-----:R-:W-:Y:S02]  /*1500*/  SHF.R.S32.HI R7, RZ, 0x1f, R50 ;  /* 0x0000001fff077819 */ /* 0x001fe40000011432 */
[----:B------:R-:W-:Y:S01]  /*1510*/  MOV R6, R50 ;  /* 0x0000003200067202 */ /* 0x000fe20000000f00 */
[----:B------:R-:W2:Y:S04]  /*1520*/  LDCU.64 UR8, c[0x0][0x3b8] ;  /* 0x00007700ff0877ac */ /* 0x000ea80008000a00 */
[----:B---34-:R-:W-:-:S04]  /*1530*/  IMAD.WIDE.U32 R4, R20, UR4, R6 ;  /* 0x0000000414047c25 */ /* 0x018fc8000f8e0006 */
[----:B------:R-:W-:Y:S01]  /*1540*/  IMAD R2, R20, UR5, R5 ;  /* 0x0000000514027c24 */ /* 0x000fe2000f8e0205 */
[C---:B--2---:R-:W-:Y:S01]  /*1550*/  LEA R24, P1, R4.reuse, UR8, 0x2 ;  /* 0x0000000804187c11 */ /* 0x044fe2000f8210ff */
[----:B------:R-:W0:Y:S03]  /*1560*/  LDCU.64 UR4, c[0x0][0x3d0] ;  /* 0x00007a00ff0477ac */ /* 0x000e260008000a00 */
[----:B------:R-:W-:Y:S01]  /*1570*/  LEA.HI.X R25, R4, UR9, R2, 0x2, P1 ;  /* 0x0000000904197c11 */ /* 0x000fe200088f1402 */
[----:B------:R-:W2:Y:S04]  /*1580*/  LDCU UR9, c[0x0][0x3b0] ;  /* 0x00007600ff0977ac */ /* 0x000ea80008000800 */
[----:B-1----:R-:W2:Y:S01]  /*1590*/  LDG.E R3, desc[UR14][R24.64+0x8] ;  /* 0x0000080e18037981 */ /* 0x002ea2000c1e1900 */
[----:B------:R-:W1:Y:S01]  /*15a0*/  LDCU UR8, c[0x0][0x38c] ;  /* 0x00007180ff0877ac */ /* 0x000e620008000800 */
[----:B0-----:R-:W-:-:S04]  /*15b0*/  IMAD.WIDE.U32 R6, R20, UR4, R6 ;  /* 0x0000000414067c25 */ /* 0x001fc8000f8e0006 */
[----:B------:R-:W-:Y:S01]  /*15c0*/  IMAD R2, R20, UR5, R7 ;  /* 0x0000000514027c24 */ /* 0x000fe2000f8e0207 */
[----:B------:R-:W-:-:S04]  /*15d0*/  LEA R4, P1, R6, UR6, 0x2 ;  /* 0x0000000606047c11 */ /* 0x000fc8000f8210ff */
[----:B------:R-:W-:Y:S01]  /*15e0*/  LEA.HI.X R5, R6, UR7, R2, 0x2, P1 ;  /* 0x0000000706057c11 */ /* 0x000fe200088f1402 */
[----:B--2---:R-:W-:-:S04]  /*15f0*/  FMUL R3, R3, UR9 ;  /* 0x0000000903037c20 */ /* 0x004fc80008400000 */
[----:B-1----:R-:W-:-:S05]  /*1600*/  FFMA R3, R8, UR8, R3 ;  /* 0x0000000808037c23 */ /* 0x002fca0008000003 */
[----:B------:R0:W-:Y:S02]  /*1610*/  STG.E desc[UR14][R4.64+0x8], R3 ;  /* 0x0000080304007986 */ /* 0x0001e4000c10190e */
.L_x_19:
[----:B------:R-:W-:Y:S05]  /*1620*/  BSYNC.RECONVERGENT B0 ;  /* 0x0000000000007941 */ /* 0x000fea0003800200 */
.L_x_18:
[----:B------:R-:W-:Y:S04]  /*1630*/  BSSY.RECONVERGENT B0, `(.L_x_20) ;  /* 0x0000015000007945 */ /* 0x000fe80003800200 */
[----:B------:R-:W-:Y:S05]  /*1640*/  @P2 BRA `(.L_x_21) ;  /* 0x00000000004c2947 */ /* 0x000fea0003800000 */
[----:B------:R-:W5:Y:S01]  /*1650*/  LDCU.128 UR4, c[0x0][0x3c0] ;  /* 0x00007800ff0477ac */ /* 0x000f620008000c00 */
[----:B0--34-:R-:W-:Y:S02]  /*1660*/  SHF.R.S32.HI R5, RZ, 0x1f, R50 ;  /* 0x0000001fff057819 */ /* 0x019fe40000011432 */
[----:B------:R-:W-:Y:S01]  /*1670*/  MOV R4, R50 ;  /* 0x0000003200047202 */ /* 0x000fe20000000f00 */
[----:B------:R-:W2:Y:S04]  /*1680*/  LDCU.64 UR8, c[0x0][0x3b8] ;  /* 0x00007700ff0877ac */ /* 0x000ea80008000a00 */
[----:B-----5:R-:W-:-:S04]  /*1690*/  IMAD.WIDE.U32 R6, R20, UR4, R4 ;  /* 0x0000000414067c25 */ /* 0x020fc8000f8e0004 */
[----:B------:R-:W-:Y:S01]  /*16a0*/  IMAD R2, R20, UR5, R7 ;  /* 0x0000000514027c24 */ /* 0x000fe2000f8e0207 */
[C---:B--2---:R-:W-:Y:S01]  /*16b0*/  LEA R24, P1, R6.reuse, UR8, 0x2 ;  /* 0x0000000806187c11 */ /* 0x044fe2000f8210ff */
[----:B------:R-:W0:Y:S03]  /*16c0*/  LDCU.64 UR4, c[0x0][0x3d0] ;  /* 0x00007a00ff0477ac */ /* 0x000e260008000a00 */
[----:B------:R-:W-:Y:S01]  /*16d0*/  LEA.HI.X R25, R6, UR9, R2, 0x2, P1 ;  /* 0x0000000906197c11 */ /* 0x000fe200088f1402 */
[----:B------:R-:W2:Y:S04]  /*16e0*/  LDCU UR9, c[0x0][0x3b0] ;  /* 0x00007600ff0977ac */ /* 0x000ea80008000800 */
[----:B------:R-:W2:Y:S01]  /*16f0*/  LDG.E R2, desc[UR14][R24.64+0xc] ;  /* 0x00000c0e18027981 */ /* 0x000ea2000c1e1900 */
[----:B------:R-:W3:Y:S01]  /*1700*/  LDCU UR8, c[0x0][0x38c] ;  /* 0x00007180ff0877ac */ /* 0x000ee20008000800 */
[----:B0-----:R-:W-:-:S04]  /*1710*/  IMAD.WIDE.U32 R4, R20, UR4, R4 ;  /* 0x0000000414047c25 */ /* 0x001fc8000f8e0004 */
[----:B------:R-:W-:Y:S01]  /*1720*/  IMAD R20, R20, UR5, R5 ;  /* 0x0000000514147c24 */ /* 0x000fe2000f8e0205 */
[----:B------:R-:W-:-:S04]  /*1730*/  LEA R6, P1, R4, UR6, 0x2 ;  /* 0x0000000604067c11 */ /* 0x000fc8000f8210ff */
[----:B------:R-:W-:Y:S01]  /*1740*/  LEA.HI.X R7, R4, UR7, R20, 0x2, P1 ;  /* 0x0000000704077c11 */ /* 0x000fe200088f1414 */
[----:B--2---:R-:W-:-:S04]  /*1750*/  FMUL R2, R2, UR9 ;  /* 0x0000000902027c20 */ /* 0x004fc80008400000 */
[----:B---3--:R-:W-:-:S05]  /*1760*/  FFMA R9, R9, UR8, R2 ;  /* 0x0000000809097c23 */ /* 0x008fca0008000002 */
[----:B------:R0:W-:Y:S02]  /*1770*/  STG.E desc[UR14][R6.64+0xc], R9 ;  /* 0x00000c0906007986 */ /* 0x0001e4000c10190e */
.L_x_21:
[----:B------:R-:W-:Y:S05]  /*1780*/  BSYNC.RECONVERGENT B0 ;  /* 0x0000000000007941 */ /* 0x000fea0003800200 */
.L_x_20:
[----:B------:R-:W-:Y:S01]  /*1790*/  ISETP.GE.OR P1, PT, R50, UR12, P4 ;  /* 0x0000000c32007c0c */ /* 0x000fe2000a726670 */
[----:B------:R-:W-:Y:S01]  /*17a0*/  BSSY.RECONVERGENT B0, `(.L_x_22) ;  /* 0x0000017000007945 */ /* 0x000fe20003800200 */
[C---:B------:R-:W-:Y:S02]  /*17b0*/  ISETP.GE.OR P5, PT, R22.reuse, UR12, P4 ;  /* 0x0000000c16007c0c */ /* 0x040fe4000a7a6670 */
[----:B------:R-:W-:-:S09]  /*17c0*/  ISETP.GE.OR P2, PT, R22, UR12, P0 ;  /* 0x0000000c16007c0c */ /* 0x000fd20008746670 */
[----:B------:R-:W-:Y:S05]  /*17d0*/  @P1 BRA `(.L_x_23) ;  /* 0x00000000004c1947 */ /* 0x000fea0003800000 */
[----:B------:R-:W3:Y:S01]  /*17e0*/  LDCU.128 UR4, c[0x0][0x3c0] ;  /* 0x00007800ff0477ac */ /* 0x000ee20008000c00 */
[----:B0-----:R-:W-:Y:S02]  /*17f0*/  SHF.R.S32.HI R7, RZ, 0x1f, R50 ;  /* 0x0000001fff077819 */ /* 0x001fe40000011432 */
[----:B------:R-:W-:Y:S01]  /*1800*/  MOV R6, R50 ;  /* 0x0000003200067202 */ /* 0x000fe20000000f00 */
[----:B------:R-:W0:Y:S04]  /*1810*/  LDCU.64 UR8, c[0x0][0x3b8] ;  /* 0x00007700ff0877ac */ /* 0x000e280008000a00 */
[----:B---34-:R-:W-:-:S04]  /*1820*/  IMAD.WIDE.U32 R4, R19, UR4, R6 ;  /* 0x0000000413047c25 */ /* 0x018fc8000f8e0006 */
[C---:B------:R-:W-:Y:S01]  /*1830*/  IMAD R2, R19.reuse, UR5, R5 ;  /* 0x0000000513027c24 */ /* 0x040fe2000f8e0205 */
[C---:B0-----:R-:W-:Y:S01]  /*1840*/  LEA R8, P1, R4.reuse, UR8, 0x2 ;  /* 0x0000000804087c11 */ /* 0x041fe2000f8210ff */
[----:B------:R-:W0:Y:S03]  /*1850*/  LDCU.64 UR4, c[0x0][0x3d0] ;  /* 0x00007a00ff0477ac */ /* 0x000e260008000a00 */
[----:B------:R-:W-:Y:S01]  /*1860*/  LEA.HI.X R9, R4, UR9, R2, 0x2, P1 ;  /* 0x0000000904097c11 */ /* 0x000fe200088f1402 */
[----:B------:R-:W3:Y:S04]  /*1870*/  LDCU UR9, c[0x0][0x3b0] ;  /* 0x00007600ff0977ac */ /* 0x000ee80008000800 */
[----:B-12---:R-:W3:Y:S01]  /*1880*/  LDG.E R3, desc[UR14][R8.64] ;  /* 0x0000000e08037981 */ /* 0x006ee2000c1e1900 */
[----:B------:R-:W1:Y:S01]  /*1890*/  LDCU UR8, c[0x0][0x38c] ;  /* 0x00007180ff0877ac */ /* 0x000e620008000800 */
[----:B0-----:R-:W-:-:S04]  /*18a0*/  IMAD.WIDE.U32 R6, R19, UR4, R6 ;  /* 0x0000000413067c25 */ /* 0x001fc8000f8e0006 */
[----:B------:R-:W-:Y:S01]  /*18b0*/  IMAD R2, R19, UR5, R7 ;  /* 0x0000000513027c24 */ /* 0x000fe2000f8e0207 */
[----:B------:R-:W-:-:S04]  /*18c0*/  LEA R4, P1, R6, UR6, 0x2 ;  /* 0x0000000606047c11 */ /* 0x000fc8000f8210ff */
[----:B------:R-:W-:Y:S01]  /*18d0*/  LEA.HI.X R5, R6, UR7, R2, 0x2, P1 ;  /* 0x0000000706057c11 */ /* 0x000fe200088f1402 */
[----:B---3--:R-:W-:-:S04]  /*18e0*/  FMUL R3, R3, UR9 ;  /* 0x0000000903037c20 */ /* 0x008fc80008400000 */
[----:B-1----:R-:W-:-:S05]  /*18f0*/  FFMA R3, R10, UR8, R3 ;  /* 0x000000080a037c23 */ /* 0x002fca0008000003 */
[----:B------:R0:W-:Y:S02]  /*1900*/  STG.E desc[UR14][R4.64], R3 ;  /* 0x0000000304007986 */ /* 0x0001e4000c10190e */
.L_x_23:
[----:B------:R-:W-:Y:S05]  /*1910*/  BSYNC.RECONVERGENT B0 ;  /* 0x0000000000007941 */ /* 0x000fea0003800200 */
.L_x_22:
[----:B------:R-:W-:Y:S01]  /*1920*/  BSSY.RECONVERGENT B0, `(.L_x_24) ;  /* 0x0000018000007945 */ /* 0x000fe20003800200 */
[C---:B------:R-:W-:Y:S02]  /*1930*/  ISETP.GE.OR P1, PT, R21.reuse, UR12, P0 ;  /* 0x0000000c15007c0c */ /* 0x040fe40008726670 */
[----:B------:R-:W-:Y:S02]  /*1940*/  ISETP.GE.OR P4, PT, R21, UR12, P4 ;  /* 0x0000000c15007c0c */ /* 0x000fe4000a786670 */
[----:B------:R-:W-:Y:S01]  /*1950*/  ISETP.GE.OR P0, PT, R50, UR12, P0 ;  /* 0x0000000c32007c0c */ /* 0x000fe20008706670 */
[----:B------:R-:W-:-:S12]  /*1960*/  @P6 BRA `(.L_x_25) ;  /* 0x00000000004c6947 */ /* 0x000fd80003800000 */
        /* <DEDUP_REMOVED lines=10> */
[----:B------:R-:W3:Y:S01]  /*1a10*/  LDG.E R4, desc[UR14][R20.64+0x4] ;  /* 0x0000040e14047981 */ /* 0x000ee2000c1e1900 */
[----:B------:R-:W4:Y:S01]  /*1a20*/  LDCU UR8, c[0x0][0x38c] ;  /* 0x00007180ff0877ac */ /* 0x000f220008000800 */
[----:B0-----:R-:W-:-:S04]  /*1a30*/  IMAD.WIDE.U32 R8, R19, UR4, R8 ;  /* 0x0000000413087c25 */ /* 0x001fc8000f8e0008 */
[----:B------:R-:W-:Y:S01]  /*1a40*/  IMAD R2, R19, UR5, R9 ;  /* 0x0000000513027c24 */ /* 0x000fe2000f8e0209 */
[----:B------:R-:W-:-:S04]  /*1a50*/  LEA R6, P6, R8, UR6, 0x2 ;  /* 0x0000000608067c11 */ /* 0x000fc8000f8c10ff */
[----:B------:R-:W-:Y:S01]  /*1a60*/  LEA.HI.X R7, R8, UR7, R2, 0x2, P6 ;  /* 0x0000000708077c11 */ /* 0x000fe2000b0f1402 */
[----:B---3--:R-:W-:-:S04]  /*1a70*/  FMUL R4, R4, UR9 ;  /* 0x0000000904047c20 */ /* 0x008fc80008400000 */
[----:B----4-:R-:W-:-:S05]  /*1a80*/  FFMA R11, R11, UR8, R4 ;  /* 0x000000080b0b7c23 */ /* 0x010fca0008000004 */
[----:B------:R0:W-:Y:S02]  /*1a90*/  STG.E desc[UR14][R6.64+0x4], R11 ;  /* 0x0000040b06007986 */ /* 0x0001e4000c10190e */
.L_x_25:
[----:B------:R-:W-:Y:S05]  /*1aa0*/  BSYNC.RECONVERGENT B0 ;  /* 0x0000000000007941 */ /* 0x000fea0003800200 */
.L_x_24:
[----:B------:R-:W-:Y:S04]  /*1ab0*/  BSSY.RECONVERGENT B0, `(.L_x_26) ;  /* 0x0000015000007945 */ /* 0x000fe80003800200 */
        /* <DEDUP_REMOVED lines=20> */
.L_x_27:
[----:B------:R-:W-:Y:S05]  /*1c00*/  BSYNC.RECONVERGENT B0 ;  /* 0x0000000000007941 */ /* 0x000fea0003800200 */
.L_x_26:
[----:B------:R-:W-:Y:S04]  /*1c10*/  BSSY.RECONVERGENT B0, `(.L_x_28) ;  /* 0x0000015000007945 */ /* 0x000fe80003800200 */
[----:B------:R-:W-:Y:S05]  /*1c20*/  @P4 BRA `(.L_x_29) ;  /* 0x00000000004c4947 */ /* 0x000fea0003800000 */
[----:B------:R-:W5:Y:S01]  /*1c30*/  LDCU.128 UR4, c[0x0][0x3c0] ;  /* 0x00007800ff0477ac */ /* 0x000f620008000c00 */
[----:B0--34-:R-:W-:Y:S02]  /*1c40*/  SHF.R.S32.HI R5, RZ, 0x1f, R50 ;  /* 0x0000001fff057819 */ /* 0x019fe40000011432 */
[----:B------:R-:W-:Y:S01]  /*1c50*/  MOV R4, R50 ;  /* 0x0000003200047202 */ /* 0x000fe20000000f00 */
[----:B------:R-:W0:Y:S04]  /*1c60*/  LDCU.64 UR8, c[0x0][0x3b8] ;  /* 0x00007700ff0877ac */ /* 0x000e280008000a00 */
[----:B-----5:R-:W-:-:S04]  /*1c70*/  IMAD.WIDE.U32 R6, R19, UR4, R4 ;  /* 0x0000000413067c25 */ /* 0x020fc8000f8e0004 */
        /* <DEDUP_REMOVED lines=14> */
.L_x_29:
[----:B------:R-:W-:Y:S05]  /*1d60*/  BSYNC.RECONVERGENT B0 ;  /* 0x0000000000007941 */ /* 0x000fea0003800200 */
.L_x_28:
[----:B------:R-:W-:Y:S04]  /*1d70*/  BSSY.RECONVERGENT B0, `(.L_x_30) ;  /* 0x0000015000007945 */ /* 0x000fe80003800200 */
[----:B------:R-:W-:Y:S05]  /*1d80*/  @P0 BRA `(.L_x_31) ;  /* 0x00000000004c0947 */ /* 0x000fea0003800000 */
[----:B------:R-:W3:Y:S01]  /*1d90*/  LDCU.128 UR4, c[0x0][0x3c0] ;  /* 0x00007800ff0477ac */ /* 0x000ee20008000c00 */
[----:B0-----:R-:W-:Y:S02]  /*1da0*/  SHF.R.S32.HI R7, RZ, 0x1f, R50 ;  /* 0x0000001fff077819 */ /* 0x001fe40000011432 */
[----:B------:R-:W-:Y:S01]  /*1db0*/  MOV R6, R50 ;  /* 0x0000003200067202 */ /* 0x000fe20000000f00 */
[----:B------:R-:W0:Y:S04]  /*1dc0*/  LDCU.64 UR8, c[0x0][0x3b8] ;  /* 0x00007700ff0877ac */ /* 0x000e280008000a00 */
[----:B---34-:R-:W-:-:S04]  /*1dd0*/  IMAD.WIDE.U32 R4, R0, UR4, R6 ;  /* 0x0000000400047c25 */ /* 0x018fc8000f8e0006 */
[----:B------:R-:W-:Y:S01]  /*1de0*/  IMAD R2, R0, UR5, R5 ;  /* 0x0000000500027c24 */ /* 0x000fe2000f8e0205 */
        /* <DEDUP_REMOVED lines=13> */
.L_x_31:
[----:B------:R-:W-:Y:S05]  /*1ec0*/  BSYNC.RECONVERGENT B0 ;  /* 0x0000000000007941 */ /* 0x000fea0003800200 */
.L_x_30:
        /* <DEDUP_REMOVED lines=21> */
.L_x_33:
[----:B------:R-:W-:Y:S05]  /*2020*/  BSYNC.RECONVERGENT B0 ;  /* 0x0000000000007941 */ /* 0x000fea0003800200 */
.L_x_32:
        /* <DEDUP_REMOVED lines=21> */
.L_x_35:
[----:B------:R-:W-:Y:S05]  /*2180*/  BSYNC.RECONVERGENT B0 ;  /* 0x0000000000007941 */ /* 0x000fea0003800200 */
.L_x_34:
[----:B------:R-:W-:Y:S05]  /*2190*/  @P1 EXIT ;  /* 0x000000000000194d */ /* 0x000fea0003800000 */
[----:B------:R-:W0:Y:S01]  /*21a0*/  LDCU.128 UR4, c[0x0][0x3c0] ;  /* 0x00007800ff0477ac */ /* 0x000e220008000c00 */
[--C-:B------:R-:W-:Y:S01]  /*21b0*/  SHF.R.S32.HI R51, RZ, 0x1f, R50.reuse ;  /* 0x0000001fff337819 */ /* 0x100fe20000011432 */
[----:B------:R-:W5:Y:S02]  /*21c0*/  LDCU.64 UR8, c[0x0][0x3b8] ;  /* 0x00007700ff0877ac */ /* 0x000f640008000a00 */
[----:B0--34-:R-:W-:-:S04]  /*21d0*/  IMAD.WIDE.U32 R4, R0, UR4, R50 ;  /* 0x0000000400047c25 */ /* 0x019fc8000f8e0032 */
[----:B------:R-:W-:Y:S01]  /*21e0*/  IMAD R2, R0, UR5, R5 ;  /* 0x0000000500027c24 */ /* 0x000fe2000f8e0205 */
[C---:B-----5:R-:W-:Y:S01]  /*21f0*/  LEA R8, P0, R4.reuse, UR8, 0x2 ;  /* 0x0000000804087c11 */ /* 0x060fe2000f8010ff */
        /* <DEDUP_REMOVED lines=11> */
[----:B------:R-:W-:Y:S01]  /*22b0*/  STG.E desc[UR14][R6.64+0xc], R17 ;  /* 0x00000c1106007986 */ /* 0x000fe2000c10190e */
[----:B------:R-:W-:Y:S05]  /*22c0*/  EXIT ;  /* 0x000000000000794d */ /* 0x000fea0003800000 */
.L_x_36:
        /* <DEDUP_REMOVED lines=11> */
.L_x_684:


//--------------------- .text._ZN7cutlass9reference6device6kernel12BlockForEachIfNS1_6detail17RandomUniformFuncIfEEEEvPT_mNT0_6ParamsE --------------------------
	.section	.text._ZN7cutlass9reference6device6kernel12BlockForEachIfNS1_6detail17RandomUniformFuncIfEEEEvPT_mNT0_6ParamsE,"ax",@progbits
	.align	128
        .global         _ZN7cutlass9reference6device6kernel12BlockForEachIfNS1_6detail17RandomUniformFuncIfEEEEvPT_mNT0_6ParamsE
        .type           _ZN7cutlass9reference6device6kernel12BlockForEachIfNS1_6detail17RandomUniformFuncIfEEEEvPT_mNT0_6ParamsE,@function
        .size           _ZN7cutlass9reference6device6kernel12BlockForEachIfNS1_6detail17RandomUniformFuncIfEEEEvPT_mNT0_6ParamsE,(.L_x_685 - _ZN7cutlass9reference6device6kernel12BlockForEachIfNS1_6detail17RandomUniformFuncIfEEEEvPT_mNT0_6ParamsE)
        .other          _ZN7cutlass9reference6device6kernel12BlockForEachIfNS1_6detail17RandomUniformFuncIfEEEEvPT_mNT0_6ParamsE,@"STO_CUDA_ENTRY STV_DEFAULT"
_ZN7cutlass9reference6device6kernel12BlockForEachIfNS1_6detail17RandomUniformFuncIfEEEEvPT_mNT0_6ParamsE:
.text._ZN7cutlass9reference6device6kernel12BlockForEachIfNS1_6detail17RandomUniformFuncIfEEEEvPT_mNT0_6ParamsE:
[----:B------:R-:W0:Y:S08]  /*0000*/  LDC R1, c[0x0][0x37c] ;  /* 0x0000df00ff017b82 */ /* 0x000e300000000800 */
[----:B------:R-:W1:Y:S01]  /*0010*/  LDC.64 R4, c[0x0][0x390] ;  /* 0x0000e400ff047b82 */ /* 0x000e620000000a00 */
[----:B------:R-:W2:Y:S01]  /*0020*/  S2R R15, SR_TID.X ;  /* 0x00000000000f7919 */ /* 0x000ea20000002100 */
[----:B0-----:R-:W-:Y:S01]  /*0030*/  VIADD R1, R1, 0xffffffa0 ;  /* 0xffffffa001017836 */ /* 0x001fe20000000000 */
[----:B------:R-:W0:Y:S01]  /*0040*/  LDCU.64 UR18, c[0x0][0x358] ;  /* 0x00006b00ff1277ac */ /* 0x000e220008000a00 */
[----:B------:R-:W-:Y:S04]  /*0050*/  BSSY.RECONVERGENT B1, `(.L_x_37) ;  /* 0x0000270000017945 */ /* 0x000fe80003800200 */
[----:B------:R-:W3:Y:S08]  /*0060*/  LDC.64 R12, c[0x0][0x398] ;  /* 0x0000e600ff0c7b82 */ /* 0x000ef00000000a00 */
[----:B------:R-:W4:Y:S08]  /*0070*/  LDC.64 R18, c[0x0][0x390] ;  /* 0x0000e400ff127b82 */ /* 0x000f300000000a00 */
[----:B------:R-:W5:Y:S01]  /*0080*/  LDC.64 R16, c[0x0][0x3a8] ;  /* 0x0000ea00ff107b82 */ /* 0x000f620000000a00 */
[----:B-1----:R-:W-:-:S02]  /*0090*/  LOP3.LUT R4, R4, 0xaad26b49, RZ, 0x3c, !PT ;  /* 0xaad26b4904047812 */ /* 0x002fc400078e3cff */
[----:B------:R-:W-:-:S03]  /*00a0*/  LOP3.LUT R5, R5, 0xf7dcefdd, RZ, 0x3c, !PT ;  /* 0xf7dcefdd05057812 */ /* 0x000fc600078e3cff */
[----:B------:R-:W-:Y:S02]  /*00b0*/  IMAD R9, R4, 0x4182bed5, RZ ;  /* 0x4182bed504097824 */ /* 0x000fe400078e02ff */
[----:B------:R-:W1:Y:S01]  /*00c0*/  LDC.64 R6, c[0x0][0x3b0] ;  /* 0x0000ec00ff067b82 */ /* 0x000e620000000a00 */
[----:B------:R-:W-:Y:S01]  /*00d0*/  IMAD R8, R5, -0x658354e5, RZ ;  /* 0x9a7cab1b05087824 */ /* 0x000fe200078e02ff */
[----:B---3--:R3:W-:Y:S01]  /*00e0*/  STL.64 [R1+0x8], R12 ;  /* 0x0000080c01007387 */ /* 0x0087e20000100a00 */
[C---:B------:R-:W-:Y:S02]  /*00f0*/  IADD3 R5, PT, PT, R9.reuse, 0x75bcd15, RZ ;  /* 0x075bcd1509057810 */ /* 0x040fe40007ffe0ff */
[C---:B------:R-:W-:Y:S01]  /*0100*/  VIADD R11, R8.reuse, 0x1f123bb5 ;  /* 0x1f123bb5080b7836 */ /* 0x040fe20000000000 */
[C---:B------:R-:W-:Y:S02]  /*0110*/  IADD3 R4, PT, PT, R9.reuse, 0x64f0c9, R8 ;  /* 0x0064f0c909047810 */ /* 0x040fe40007ffe008 */
[----:B------:R-:W2:Y:S01]  /*0120*/  LDC.64 R2, c[0x0][0x3b8] ;  /* 0x0000ee00ff027b82 */ /* 0x000ea20000000a00 */
[C---:B------:R-:W-:Y:S01]  /*0130*/  LOP3.LUT R10, R9.reuse, 0x159a55e5, RZ, 0x3c, !PT ;  /* 0x159a55e5090a7812 */ /* 0x040fe200078e3cff */
[----:B------:R-:W-:Y:S01]  /*0140*/  VIADD R9, R9, 0x583f19 ;  /* 0x00583f1909097836 */ /* 0x000fe20000000000 */
[----:B------:R-:W-:Y:S01]  /*0150*/  LOP3.LUT R8, R8, 0x5491333, RZ, 0x3c, !PT ;  /* 0x0549133308087812 */ /* 0x000fe200078e3cff */
[----:B----4-:R4:W-:Y:S04]  /*0160*/  STL.64 [R1], R18 ;  /* 0x0000001201007387 */ /* 0x0109e80000100a00 */
[----:B------:R-:W0:Y:S01]  /*0170*/  LDC R14, c[0x0][0x3a0] ;  /* 0x0000e800ff0e7b82 */ /* 0x000e220000000800 */
[----:B-----5:R4:W-:Y:S04]  /*0180*/  STL.64 [R1+0x18], R16 ;  /* 0x0000181001007387 */ /* 0x0209e80000100a00 */
[----:B------:R4:W-:Y:S03]  /*0190*/  STL.64 [R1+0x30], R4 ;  /* 0x0000300401007387 */ /* 0x0009e60000100a00 */
[----:B------:R-:W5:Y:S01]  /*01a0*/  S2UR UR4, SR_CTAID.X ;  /* 0x00000000000479c3 */ /* 0x000f620000002500 */
[----:B-1----:R4:W-:Y:S04]  /*01b0*/  STL.64 [R1+0x20], R6 ;  /* 0x0000200601007387 */ /* 0x0029e80000100a00 */
[----:B------:R4:W-:Y:S01]  /*01c0*/  STL.64 [R1+0x38], R10 ;  /* 0x0000380a01007387 */ /* 0x0009e20000100a00 */
[----:B---3--:R-:W-:-:S02]  /*01d0*/  HFMA2 R12, -RZ, RZ, 0, 0 ;  /* 0x00000000ff0c7431 */ /* 0x008fc400000001ff */
[----:B------:R-:W5:Y:S01]  /*01e0*/  LDC R0, c[0x0][0x360] ;  /* 0x0000d800ff007b82 */ /* 0x000f620000000800 */
[----:B--2---:R4:W-:Y:S04]  /*01f0*/  STL.64 [R1+0x28], R2 ;  /* 0x0000280201007387 */ /* 0x0049e80000100a00 */
[----:B------:R4:W-:Y:S04]  /*0200*/  STL.64 [R1+0x40], R8 ;  /* 0x0000400801007387 */ /* 0x0009e80000100a00 */
[----:B0-----:R4:W-:Y:S01]  /*0210*/  STL [R1+0x10], R14 ;  /* 0x0000100e01007387 */ /* 0x0019e20000100800 */
[----:B-----5:R-:W-:-:S05]  /*0220*/  IMAD R13, R0, UR4, R15 ;  /* 0x00000004000d7c24 */ /* 0x020fca000f8e020f */
[----:B------:R-:W-:-:S13]  /*0230*/  ISETP.NE.AND P0, PT, R13, RZ, PT ;  /* 0x000000ff0d00720c */ /* 0x000fda0003f05270 */
[----:B----4-:R-:W-:Y:S05]  /*0240*/  @!P0 BRA `(.L_x_38) ;  /* 0x0000002400408947 */ /* 0x010fea0003800000 */
[----:B------:R-:W-:Y:S02]  /*0250*/  MOV R21, RZ ;  /* 0x000000ff00157202 */ /* 0x000fe40000000f00 */
[----:B------:R-:W-:Y:S02]  /*0260*/  MOV R7, R13 ;  /* 0x0000000d00077202 */ /* 0x000fe40000000f00 */
[----:B------:R-:W-:-:S07]  /*0270*/  MOV R6, R12 ;  /* 0x0000000c00067202 */ /* 0x000fce0000000f00 */
.L_x_47:
[----:B------:R-:W-:Y:S01]  /*0280*/  LOP3.LUT R14, R7, 0x3, RZ, 0xc0, !PT ;  /* 0x00000003070e7812 */ /* 0x000fe200078ec0ff */
[----:B------:R-:W-:Y:S03]  /*0290*/  BSSY.RECONVERGENT B0, `(.L_x_39) ;  /* 0x0000245000007945 */ /* 0x000fe60003800200 */
[----:B------:R-:W-:-:S04]  /*02a0*/  ISETP.NE.U32.AND P0, PT, R14, RZ, PT ;  /* 0x000000ff0e00720c */ /* 0x000fc80003f05070 */
[----:B------:R-:W-:-:S13]  /*02b0*/  ISETP.NE.AND.EX P0, PT, RZ, RZ, PT, P0 ;  /* 0x000000ffff00720c */ /* 0x000fda0003f05300 */
[----:B012---:R-:W-:Y:S05]  /*02c0*/  @!P0 BRA `(.L_x_40) ;  /* 0x0000002400048947 */ /* 0x007fea0003800000 */
[----:B------:R-:W0:Y:S01]  /*02d0*/  LDC.64 R24, c[0x4][0x8] ;  /* 0x01000200ff187b82 */ /* 0x000e220000000a00 */
[----:B------:R-:W-:Y:S01]  /*02e0*/  IMAD.MOV.U32 R26, RZ, RZ, RZ ;  /* 0x000000ffff1a7224 */ /* 0x000fe200078e00ff */
[----:B------:R-:W-:Y:S02]  /*02f0*/  CS2R R8, SRZ ;  /* 0x0000000000087805 */ /* 0x000fe4000001ff00 */
[----:B------:R-:W-:Y:S02]  /*0300*/  CS2R R10, SRZ ;  /* 0x00000000000a7805 */ /* 0x000fe4000001ff00 */
[----:B------:R-:W-:Y:S01]  /*0310*/  MOV R5, RZ ;  /* 0x000000ff00057202 */ /* 0x000fe20000000f00 */
[----:B0-----:R-:W-:-:S07]  /*0320*/  IMAD.WIDE.U32 R24, R21, 0xc80, R24 ;  /* 0x00000c8015187825 */ /* 0x001fce00078e0018 */
.L_x_42:
[----:B------:R-:W-:-:S06]  /*0330*/  LEA R3, R26, R1, 0x2 ;  /* 0x000000011a037211 */ /* 0x000fcc00078e10ff */
[----:B------:R-:W5:Y:S01]  /*0340*/  LDL R3, [R3+0x34] ;  /* 0x0000340003037983 */ /* 0x000f620000100800 */
[----:B------:R-:W-:Y:S01]  /*0350*/  SHF.L.U32 R2, R26, 0x5, RZ ;  /* 0x000000051a027819 */ /* 0x000fe200000006ff */
[----:B------:R-:W-:-:S06]  /*0360*/  UMOV UR4, URZ ;  /* 0x000000ff00047c82 */ /* 0x000fcc0008000000 */
.L_x_41:
[----:B-----5:R-:W-:Y:S01]  /*0370*/  SHF.R.U32.HI R15, RZ, UR4, R3 ;  /* 0x00000004ff0f7c19 */ /* 0x020fe20008011603 */
[----:B------:R-:W-:-:S03]  /*0380*/  VIADD R16, R2, UR4 ;  /* 0x0000000402107c36 */ /* 0x000fc60008000000 */
[----:B------:R-:W-:Y:S01]  /*0390*/  LOP3.LUT R17, R15, 0x1, RZ, 0xc0, !PT ;  /* 0x000000010f117812 */ /* 0x000fe200078ec0ff */
[----:B------:R-:W-:-:S03]  /*03a0*/  IMAD R29, R16, 0x5, RZ ;  /* 0x00000005101d7824 */ /* 0x000fc600078e02ff */
[----:B------:R-:W-:Y:S01]  /*03b0*/  ISETP.NE.U32.AND P0, PT, R17, 0x1, PT ;  /* 0x000000011100780c */ /* 0x000fe20003f05070 */
[----:B------:R-:W-:-:S03]  /*03c0*/  IMAD.WIDE.U32 R28, R29, 0x4, R24 ;  /* 0x000000041d1c7825 */ /* 0x000fc600078e0018 */
[----:B------:R-:W-:-:S09]  /*03d0*/  R2P PR, R15, 0x7e ;  /* 0x0000007e0f007804 */ /* 0x000fd20000000000 */
[----:B------:R-:W2:Y:S04]  /*03e0*/  @!P0 LDG.E R22, desc[UR18][R28.64+0x10] ;  /* 0x000010121c168981 */ /* 0x000ea8000c1e1900 */
[----:B------:R-:W3:Y:S04]  /*03f0*/  @P1 LDG.E R20, desc[UR18][R28.64+0x24] ;  /* 0x000024121c141981 */ /* 0x000ee8000c1e1900 */
[----:B------:R-:W4:Y:S04]  /*0400*/  @P2 LDG.E R18, desc[UR18][R28.64+0x38] ;  /* 0x000038121c122981 */ /* 0x000f28000c1e1900 */
[----:B------:R-:W4:Y:S04]  /*0410*/  @P3 LDG.E R16, desc[UR18][R28.64+0x4c] ;  /* 0x00004c121c103981 */ /* 0x000f28000c1e1900 */
[----:B------:R-:W4:Y:S04]  /*0420*/  @!P0 LDG.E R17, desc[UR18][R28.64+0x4] ;  /* 0x000004121c118981 */ /* 0x000f28000c1e1900 */
[----:B------:R-:W4:Y:S01]  /*0430*/  @P1 LDG.E R19, desc[UR18][R28.64+0x18] ;  /* 0x000018121c131981 */ /* 0x000f22000c1e1900 */
[----:B--2---:R-:W-:-:S04]  /*0440*/  @!P0 LOP3.LUT R9, R9, R22, RZ, 0x3c, !PT ;  /* 0x0000001609098212 */ /* 0x004fc800078e3cff */
[----:B---3--:R-:W-:Y:S02]  /*0450*/  @P1 LOP3.LUT R9, R9, R20, RZ, 0x3c, !PT ;  /* 0x0000001409091212 */ /* 0x008fe400078e3cff */
[----:B------:R-:W2:Y:S02]  /*0460*/  @!P0 LDG.E R20, desc[UR18][R28.64] ;  /* 0x000000121c148981 */ /* 0x000ea4000c1e1900 */
[----:B----4-:R-:W-:Y:S02]  /*0470*/  @P2 LOP3.LUT R9, R9, R18, RZ, 0x3c, !PT ;  /* 0x0000001209092212 */ /* 0x010fe400078e3cff */
[----:B------:R-:W3:Y:S02]  /*0480*/  @P4 LDG.E R18, desc[UR18][R28.64+0x60] ;  /* 0x000060121c124981 */ /* 0x000ee4000c1e1900 */
[----:B------:R-:W-:Y:S02]  /*0490*/  @P3 LOP3.LUT R9, R9, R16, RZ, 0x3c, !PT ;  /* 0x0000001009093212 */ /* 0x000fe400078e3cff */
[----:B------:R-:W4:Y:S01]  /*04a0*/  @P5 LDG.E R16, desc[UR18][R28.64+0x74] ;  /* 0x000074121c105981 */ /* 0x000f22000c1e1900 */
[----:B------:R-:W-:-:S03]  /*04b0*/  @!P0 LOP3.LUT R10, R10, R17, RZ, 0x3c, !PT ;  /* 0x000000110a0a8212 */ /* 0x000fc600078e3cff */
[----:B------:R-:W2:Y:S01]  /*04c0*/  @!P0 LDG.E R17, desc[UR18][R28.64+0xc] ;  /* 0x00000c121c118981 */ /* 0x000ea2000c1e1900 */
[----:B---3--:R-:W-:-:S03]  /*04d0*/  @P4 LOP3.LUT R9, R9, R18, RZ, 0x3c, !PT ;  /* 0x0000001209094212 */ /* 0x008fc600078e3cff */
[----:B------:R-:W3:Y:S01]  /*04e0*/  @P1 LDG.E R18, desc[UR18][R28.64+0x14] ;  /* 0x000014121c121981 */ /* 0x000ee2000c1e1900 */
[----:B----4-:R-:W-:-:S03]  /*04f0*/  @P5 LOP3.LUT R9, R9, R16, RZ, 0x3c, !PT ;  /* 0x0000001009095212 */ /* 0x010fc600078e3cff */
[----:B------:R-:W4:Y:S01]  /*0500*/  @P6 LDG.E R16, desc[UR18][R28.64+0x88] ;  /* 0x000088121c106981 */ /* 0x000f22000c1e1900 */
[----:B--2---:R-:W-:-:S03]  /*0510*/  @!P0 LOP3.LUT R5, R5, R20, RZ, 0x3c, !PT ;  /* 0x0000001405058212 */ /* 0x004fc600078e3cff */
[----:B------:R-:W2:Y:S01]  /*0520*/  @!P0 LDG.E R20, desc[UR18][R28.64+0x8] ;  /* 0x000008121c148981 */ /* 0x000ea2000c1e1900 */
[----:B------:R-:W-:-:S03]  /*0530*/  @!P0 LOP3.LUT R8, R8, R17, RZ, 0x3c, !PT ;  /* 0x0000001108088212 */ /* 0x000fc600078e3cff */
[----:B------:R-:W2:Y:S01]  /*0540*/  @P1 LDG.E R17, desc[UR18][R28.64+0x20] ;  /* 0x000020121c111981 */ /* 0x000ea2000c1e1900 */
[----:B---3--:R-:W-:-:S03]  /*0550*/  @P1 LOP3.LUT R5, R5, R18, RZ, 0x3c, !PT ;  /* 0x0000001205051212 */ /* 0x008fc600078e3cff */
[----:B------:R-:W3:Y:S01]  /*0560*/  @P1 LDG.E R18, desc[UR18][R28.64+0x1c] ;  /* 0x00001c121c121981 */ /* 0x000ee2000c1e1900 */
[----:B----4-:R-:W-:-:S03]  /*0570*/  @P6 LOP3.LUT R9, R9, R16, RZ, 0x3c, !PT ;  /* 0x0000001009096212 */ /* 0x010fc600078e3cff */
[----:B------:R-:W4:Y:S01]  /*0580*/  @P2 LDG.E R16, desc[UR18][R28.64+0x28] ;  /* 0x000028121c102981 */ /* 0x000f22000c1e1900 */
[----:B--2---:R-:W-:Y:S02]  /*0590*/  @!P0 LOP3.LUT R11, R11, R20, RZ, 0x3c, !PT ;  /* 0x000000140b0b8212 */ /* 0x004fe400078e3cff */
[----:B------:R-:W-:Y:S02]  /*05a0*/  @P1 LOP3.LUT R10, R10, R19, RZ, 0x3c, !PT ;  /* 0x000000130a0a1212 */ /* 0x000fe400078e3cff */
[----:B------:R-:W-:Y:S01]  /*05b0*/  @P1 LOP3.LUT R8, R8, R17, RZ, 0x3c, !PT ;  /* 0x0000001108081212 */ /* 0x000fe200078e3cff */
[----:B------:R-:W2:Y:S04]  /*05c0*/  @P2 LDG.E R19, desc[UR18][R28.64+0x2c] ;  /* 0x00002c121c132981 */ /* 0x000ea8000c1e1900 */
[----:B------:R-:W2:Y:S01]  /*05d0*/  @P2 LDG.E R17, desc[UR18][R28.64+0x34] ;  /* 0x000034121c112981 */ /* 0x000ea2000c1e1900 */
[----:B---3--:R-:W-:-:S03]  /*05e0*/  @P1 LOP3.LUT R11, R11, R18, RZ, 0x3c, !PT ;  /* 0x000000120b0b1212 */ /* 0x008fc600078e3cff */
[----:B------:R-:W3:Y:S01]  /*05f0*/  @P2 LDG.E R18, desc[UR18][R28.64+0x30] ;  /* 0x000030121c122981 */ /* 0x000ee2000c1e1900 */
[----:B----4-:R-:W-:-:S03]  /*0600*/  @P2 LOP3.LUT R5, R5, R16, RZ, 0x3c, !PT ;  /* 0x0000001005052212 */ /* 0x010fc600078e3cff */
[----:B------:R-:W4:Y:S01]  /*0610*/  @P3 LDG.E R16, desc[UR18][R28.64+0x3c] ;  /* 0x00003c121c103981 */ /* 0x000f22000c1e1900 */
[----:B--2---:R-:W-:-:S03]  /*0620*/  @P2 LOP3.LUT R10, R10, R19, RZ, 0x3c, !PT ;  /* 0x000000130a0a2212 */ /* 0x004fc600078e3cff */
[----:B------:R-:W2:Y:S01]  /*0630*/  @P3 LDG.E R19, desc[UR18][R28.64+0x40] ;  /* 0x000040121c133981 */ /* 0x000ea2000c1e1900 */
[----:B------:R-:W-:-:S03]  /*0640*/  @P2 LOP3.LUT R8, R8, R17, RZ, 0x3c, !PT ;  /* 0x0000001108082212 */ /* 0x000fc600078e3cff */
        /* <DEDUP_REMOVED lines=21> */
[----:B------:R-:W-:Y:S02]  /*07a0*/  LOP3.LUT P0, RZ, R15, 0x80, RZ, 0xc0, !PT ;  /* 0x000000800fff7812 */ /* 0x000fe4000780c0ff */
[----:B--2---:R-:W-:Y:S02]  /*07b0*/  @P5 LOP3.LUT R10, R10, R19, RZ, 0x3c, !PT ;  /* 0x000000130a0a5212 */ /* 0x004fe400078e3cff */
        /* <DEDUP_REMOVED lines=15> */
[----:B--2---:R-:W-:Y:S02]  /*08b0*/  @P0 LOP3.LUT R10, R10, R19, RZ, 0x3c, !PT ;  /* 0x000000130a0a0212 */ /* 0x004fe400078e3cff */
[----:B------:R-:W-:Y:S02]  /*08c0*/  @P0 LOP3.LUT R8, R8, R17, RZ, 0x3c, !PT ;  /* 0x0000001108080212 */ /* 0x000fe400078e3cff */
[----:B---3--:R-:W-:Y:S02]  /*08d0*/  @P0 LOP3.LUT R11, R11, R18, RZ, 0x3c, !PT ;  /* 0x000000120b0b0212 */ /* 0x008fe400078e3cff */
[----:B----4-:R-:W-:Y:S02]  /*08e0*/  @P0 LOP3.LUT R9, R9, R16, RZ, 0x3c, !PT ;  /* 0x0000001009090212 */ /* 0x010fe400078e3cff */
[----:B------:R-:W-:-:S13]  /*08f0*/  R2P PR, R15.B1, 0x7f ;  /* 0x0000007f0f007804 */ /* 0x000fda0000001000 */
[----:B------:R-:W2:Y:S04]  /*0900*/  @P0 LDG.E R16, desc[UR18][R28.64+0xa0] ;  /* 0x0000a0121c100981 */ /* 0x000ea8000c1e1900 */
[----:B------:R-:W3:Y:S04]  /*0910*/  @P0 LDG.E R18, desc[UR18][R28.64+0xa8] ;  /* 0x0000a8121c120981 */ /* 0x000ee8000c1e1900 */
[----:B------:R-:W4:Y:S04]  /*0920*/  @P0 LDG.E R17, desc[UR18][R28.64+0xac] ;  /* 0x0000ac121c110981 */ /* 0x000f28000c1e1900 */
[----:B------:R-:W4:Y:S04]  /*0930*/  @P0 LDG.E R19, desc[UR18][R28.64+0xa4] ;  /* 0x0000a4121c130981 */ /* 0x000f28000c1e1900 */
[----:B------:R-:W4:Y:S04]  /*0940*/  @P1 LDG.E R20, desc[UR18][R28.64+0xc4] ;  /* 0x0000c4121c141981 */ /* 0x000f28000c1e1900 */
[----:B------:R-:W4:Y:S01]  /*0950*/  @P6 LDG.E R22, desc[UR18][R28.64+0x128] ;  /* 0x000128121c166981 */ /* 0x000f22000c1e1900 */
[----:B--2---:R-:W-:-:S03]  /*0960*/  @P0 LOP3.LUT R5, R5, R16, RZ, 0x3c, !PT ;  /* 0x0000001005050212 */ /* 0x004fc600078e3cff */
        /* <DEDUP_REMOVED lines=9> */
[----:B------:R-:W-:Y:S02]  /*0a00*/  LOP3.LUT P0, RZ, R15, 0x8000, RZ, 0xc0, !PT ;  /* 0x000080000fff7812 */ /* 0x000fe4000780c0ff */
[----:B---3--:R-:W-:Y:S01]  /*0a10*/  @P1 LOP3.LUT R5, R5, R18, RZ, 0x3c, !PT ;  /* 0x0000001205051212 */ /* 0x008fe200078e3cff */
[----:B------:R-:W3:Y:S01]  /*0a20*/  @P2 LDG.E R15, desc[UR18][R28.64+0xd4] ;  /* 0x0000d4121c0f2981 */ /* 0x000ee2000c1e1900 */
[----:B----4-:R-:W-:-:S03]  /*0a30*/  @P1 LOP3.LUT R8, R8, R17, RZ, 0x3c, !PT ;  /* 0x0000001108081212 */ /* 0x010fc600078e3cff */
[----:B------:R-:W4:Y:S04]  /*0a40*/  @P2 LDG.E R18, desc[UR18][R28.64+0xc8] ;  /* 0x0000c8121c122981 */ /* 0x000f28000c1e1900 */
[----:B------:R-:W4:Y:S01]  /*0a50*/  @P2 LDG.E R17, desc[UR18][R28.64+0xcc] ;  /* 0x0000cc121c112981 */ /* 0x000f22000c1e1900 */
[----:B--2---:R-:W-:-:S03]  /*0a60*/  @P1 LOP3.LUT R11, R11, R16, RZ, 0x3c, !PT ;  /* 0x000000100b0b1212 */ /* 0x004fc600078e3cff */
[----:B------:R-:W2:Y:S01]  /*0a70*/  @P2 LDG.E R16, desc[UR18][R28.64+0xd0] ;  /* 0x0000d0121c102981 */ /* 0x000ea2000c1e1900 */
[----:B------:R-:W-:Y:S02]  /*0a80*/  @P1 LOP3.LUT R10, R10, R19, RZ, 0x3c, !PT ;  /* 0x000000130a0a1212 */ /* 0x000fe400078e3cff */
[----:B------:R-:W-:Y:S02]  /*0a90*/  @P1 LOP3.LUT R9, R9, R20, RZ, 0x3c, !PT ;  /* 0x0000001409091212 */ /* 0x000fe400078e3cff */
[----:B---3--:R-:W-:Y:S01]  /*0aa0*/  @P2 LOP3.LUT R8, R8, R15, RZ, 0x3c, !PT ;  /* 0x0000000f08082212 */ /* 0x008fe200078e3cff */
[----:B------:R-:W3:Y:S01]  /*0ab0*/  @P2 LDG.E R20, desc[UR18][R28.64+0xd8] ;  /* 0x0000d8121c142981 */ /* 0x000ee2000c1e1900 */
[----:B----4-:R-:W-:-:S03]  /*0ac0*/  @P2 LOP3.LUT R5, R5, R18, RZ, 0x3c, !PT ;  /* 0x0000001205052212 */ /* 0x010fc600078e3cff */
[----:B------:R-:W4:Y:S01]  /*0ad0*/  @P3 LDG.E R15, desc[UR18][R28.64+0xe8] ;  /* 0x0000e8121c0f3981 */ /* 0x000f22000c1e1900 */
[----:B------:R-:W-:-:S03]  /*0ae0*/  @P2 LOP3.LUT R10, R10, R17, RZ, 0x3c, !PT ;  /* 0x000000110a0a2212 */ /* 0x000fc600078e3cff */
        /* <DEDUP_REMOVED lines=8> */
[----:B------:R-:W-:-:S03]  /*0b70*/  @P3 LOP3.LUT R5, R5, R18, RZ, 0x3c, !PT ;  /* 0x0000001205053212 */ /* 0x000fc600078e3cff */
[----:B------:R-:W4:Y:S01]  /*0b80*/  @P4 LDG.E R18, desc[UR18][R28.64+0xf0] ;  /* 0x0000f0121c124981 */ /* 0x000f22000c1e1900 */
[----:B------:R-:W-:-:S03]  /*0b90*/  @P3 LOP3.LUT R10, R10, R17, RZ, 0x3c, !PT ;  /* 0x000000110a0a3212 */ /* 0x000fc600078e3cff */
        /* <DEDUP_REMOVED lines=33> */
[----:B------:R-:W-:-:S04]  /*0db0*/  UIADD3 UR4, UPT, UPT, UR4, 0x10, URZ ;  /* 0x0000001004047890 */ /* 0x000fc8000fffe0ff */
[----:B------:R-:W-:Y:S01]  /*0dc0*/  UISETP.NE.AND UP0, UPT, UR4, 0x20, UPT ;  /* 0x000000200400788c */ /* 0x000fe2000bf05270 */
[----:B------:R-:W-:Y:S02]  /*0dd0*/  @P6 LOP3.LUT R9, R9, R22, RZ, 0x3c, !PT ;  /* 0x0000001609096212 */ /* 0x000fe400078e3cff */
[----:B---3--:R-:W-:Y:S02]  /*0de0*/  @P0 LOP3.LUT R5, R5, R20, RZ, 0x3c, !PT ;  /* 0x0000001405050212 */ /* 0x008fe400078e3cff */
[----:B----4-:R-:W-:Y:S02]  /*0df0*/  @P0 LOP3.LUT R10, R10, R15, RZ, 0x3c, !PT ;  /* 0x0000000f0a0a0212 */ /* 0x010fe400078e3cff */
[----:B------:R-:W-:Y:S02]  /*0e00*/  @P0 LOP3.LUT R11, R11, R18, RZ, 0x3c, !PT ;  /* 0x000000120b0b0212 */ /* 0x000fe400078e3cff */
[----:B------:R-:W-:Y:S02]  /*0e10*/  @P0 LOP3.LUT R8, R8, R17, RZ, 0x3c, !PT ;  /* 0x0000001108080212 */ /* 0x000fe400078e3cff */
[----:B--2---:R-:W-:Y:S01]  /*0e20*/  @P0 LOP3.LUT R9, R9, R16, RZ, 0x3c, !PT ;  /* 0x0000001009090212 */ /* 0x004fe200078e3cff */
[----:B------:R-:W-:Y:S05]  /*0e30*/  BRA.U UP0, `(.L_x_41) ;  /* 0xfffffff5004c7547 */ /* 0x000fea000b83ffff */
[----:B------:R-:W-:-:S04]  /*0e40*/  IADD3 R26, PT, PT, R26, 0x1, RZ ;  /* 0x000000011a1a7810 */ /* 0x000fc80007ffe0ff */
[----:B------:R-:W-:-:S13]  /*0e50*/  ISETP.NE.AND P0, PT, R26, 0x5, PT ;  /* 0x000000051a00780c */ /* 0x000fda0003f05270 */
[----:B------:R-:W-:Y:S05]  /*0e60*/  @P0 BRA `(.L_x_42) ;  /* 0xfffffff400300947 */ /* 0x000fea000383ffff */
[----:B------:R0:W-:Y:S01]  /*0e70*/  STL [R1+0x34], R5 ;  /* 0x0000340501007387 */ /* 0x0001e20000100800 */
[----:B------:R-:W-:-:S03]  /*0e80*/  ISETP.NE.U32.AND P0, PT, R14, 0x1, PT ;  /* 0x000000010e00780c */ /* 0x000fc60003f05070 */
[----:B------:R0:W-:Y:S01]  /*0e90*/  STL.64 [R1+0x38], R10 ;  /* 0x0000380a01007387 */ /* 0x0001e20000100a00 */
[----:B------:R-:W-:-:S03]  /*0ea0*/  ISETP.NE.AND.EX P0, PT, RZ, RZ, PT, P0 ;  /* 0x000000ffff00720c */ /* 0x000fc60003f05300 */
[----:B------:R0:W-:Y:S10]  /*0eb0*/  STL.64 [R1+0x40], R8 ;  /* 0x0000400801007387 */ /* 0x0001f40000100a00 */
[----:B------:R-:W-:Y:S05]  /*0ec0*/  @!P0 BRA `(.L_x_40) ;  /* 0x0000001800048947 */ /* 0x000fea0003800000 */
[----:B------:R-:W-:Y:S01]  /*0ed0*/  UMOV UR5, URZ ;  /* 0x000000ff00057c82 */ /* 0x000fe20008000000 */
[----:B------:R-:W-:Y:S01]  /*0ee0*/  UMOV UR4, URZ ;  /* 0x000000ff00047c82 */ /* 0x000fe20008000000 */
[----:B------:R-:W-:Y:S01]  /*0ef0*/  IMAD.MOV.U32 R26, RZ, RZ, RZ ;  /* 0x000000ffff1a7224 */ /* 0x000fe200078e00ff */
[----:B0-----:R-:W-:Y:S01]  /*0f00*/  MOV R9, UR5 ;  /* 0x0000000500097c02 */ /* 0x001fe20008000f00 */
[----:B------:R-:W-:Y:S01]  /*0f10*/  IMAD.MOV.U32 R5, RZ, RZ, RZ ;  /* 0x000000ffff057224 */ /* 0x000fe200078e00ff */
[----:B------:R-:W-:Y:S01]  /*0f20*/  MOV R11, UR5 ;  /* 0x00000005000b7c02 */ /* 0x000fe20008000f00 */
[----:B------:R-:W-:Y:S01]  /*0f30*/  IMAD.U32 R8, RZ, RZ, UR4 ;  /* 0x00000004ff087e24 */ /* 0x000fe2000f8e00ff */
[----:B------:R-:W-:-:S07]  /*0f40*/  MOV R10, UR4 ;  /* 0x00000004000a7c02 */ /* 0x000fce0008000f00 */
.L_x_44:
[----:B------:R-:W-:-:S06]  /*0f50*/  LEA R3, R26, R1, 0x2 ;  /* 0x000000011a037211 */ /* 0x000fcc00078e10ff */
[----:B------:R-:W5:Y:S01]  /*0f60*/  LDL R3, [R3+0x34] ;  /* 0x0000340003037983 */ /* 0x000f620000100800 */
[----:B------:R-:W-:Y:S01]  /*0f70*/  SHF.L.U32 R2, R26, 0x5, RZ ;  /* 0x000000051a027819 */ /* 0x000fe200000006ff */
[----:B------:R-:W-:-:S06]  /*0f80*/  UMOV UR4, URZ ;  /* 0x000000ff00047c82 */ /* 0x000fcc0008000000 */
.L_x_43:
        /* <DEDUP_REMOVED lines=181> */
[----:B------:R-:W-:Y:S05]  /*1ae0*/  @P0 BRA `(.L_x_40) ;  /* 0x0000000800fc0947 */ /* 0x000fea0003800000 */
[----:B------:R-:W-:Y:S01]  /*1af0*/  UMOV UR5, URZ ;  /* 0x000000ff00057c82 */ /* 0x000fe20008000000 */
[----:B------:R-:W-:Y:S01]  /*1b00*/  UMOV UR4, URZ ;  /* 0x000000ff00047c82 */ /* 0x000fe20008000000 */
[----:B------:R-:W-:Y:S01]  /*1b10*/  IMAD.MOV.U32 R19, RZ, RZ, RZ ;  /* 0x000000ffff137224 */ /* 0x000fe200078e00ff */
[----:B-1----:R-:W-:Y:S01]  /*1b20*/  MOV R9, UR5 ;  /* 0x0000000500097c02 */ /* 0x002fe20008000f00 */
[----:B------:R-:W-:Y:S01]  /*1b30*/  IMAD.MOV.U32 R5, RZ, RZ, RZ ;  /* 0x000000ffff057224 */ /* 0x000fe200078e00ff */
[----:B------:R-:W-:Y:S01]  /*1b40*/  MOV R11, UR5 ;  /* 0x00000005000b7c02 */ /* 0x000fe20008000f00 */
[----:B------:R-:W-:Y:S01]  /*1b50*/  IMAD.U32 R8, RZ, RZ, UR4 ;  /* 0x00000004ff087e24 */ /* 0x000fe2000f8e00ff */
[----:B------:R-:W-:-:S07]  /*1b60*/  MOV R10, UR4 ;  /* 0x00000004000a7c02 */ /* 0x000fce0008000f00 */
.L_x_46:
[----:B------:R-:W-:-:S06]  /*1b70*/  LEA R3, R19, R1, 0x2 ;  /* 0x0000000113037211 */ /* 0x000fcc00078e10ff */
[----:B------:R-:W5:Y:S01]  /*1b80*/  LDL R3, [R3+0x34] ;  /* 0x0000340003037983 */ /* 0x000f620000100800 */
[----:B------:R-:W-:Y:S01]  /*1b90*/  SHF.L.U32 R2, R19, 0x5, RZ ;  /* 0x0000000513027819 */ /* 0x000fe200000006ff */
[----:B------:R-:W-:-:S06]  /*1ba0*/  UMOV UR4, URZ ;  /* 0x000000ff00047c82 */ /* 0x000fcc0008000000 */
.L_x_45:
        /* <DEDUP_REMOVED lines=12> */
[----:B------:R-:W4:Y:S04]  /*1c70*/  @!P0 LDG.E R15, desc[UR18][R22.64+0xc] ;  /* 0x00000c12160f8981 */ /* 0x000f28000c1e1900 */
        /* <DEDUP_REMOVED lines=10> */
[----:B------:R-:W4:Y:S01]  /*1d20*/  @P1 LDG.E R17, desc[UR18][R22.64+0x18] ;  /* 0x0000181216111981 */ /* 0x000f22000c1e1900 */
[----:B------:R-:W-:-:S03]  /*1d30*/  @!P0 LOP3.LUT R8, R8, R15, RZ, 0x3c, !PT ;  /* 0x0000000f08088212 */ /* 0x000fc600078e3cff */
[----:B------:R-:W4:Y:S01]  /*1d40*/  @P1 LDG.E R15, desc[UR18][R22.64+0x20] ;  /* 0x00002012160f1981 */ /* 0x000f22000c1e1900 */
[----:B--2---:R-:W-:-:S03]  /*1d50*/  @!P0 LOP3.LUT R11, R11, R20, RZ, 0x3c, !PT ;  /* 0x000000140b0b8212 */ /* 0x004fc600078e3cff */
[----:B------:R-:W2:Y:S01]  /*1d60*/  @P1 LDG.E R20, desc[UR18][R22.64+0x14] ;  /* 0x0000141216141981 */ /* 0x000ea2000c1e1900 */
[----:B---3--:R-:W-:-:S03]  /*1d70*/  @P4 LOP3.LUT R9, R9, R18, RZ, 0x3c, !PT ;  /* 0x0000001209094212 */ /* 0x008fc600078e3cff */
[----:B------:R-:W3:Y:S01]  /*1d80*/  @P1 LDG.E R18, desc[UR18][R22.64+0x1c] ;  /* 0x00001c1216121981 */ /* 0x000ee2000c1e1900 */
[----:B----4-:R-:W-:-:S03]  /*1d90*/  @P5 LOP3.LUT R9, R9, R16, RZ, 0x3c, !PT ;  /* 0x0000001009095212 */ /* 0x010fc600078e3cff */
[----:B------:R-:W4:Y:S01]  /*1da0*/  @P6 LDG.E R16, desc[UR18][R22.64+0x88] ;  /* 0x0000881216106981 */ /* 0x000f22000c1e1900 */
[----:B------:R-:W-:Y:S02]  /*1db0*/  @!P0 LOP3.LUT R5, R5, R28, RZ, 0x3c, !PT ;  /* 0x0000001c05058212 */ /* 0x000fe400078e3cff */
[----:B------:R-:W-:Y:S02]  /*1dc0*/  @P1 LOP3.LUT R10, R10, R17, RZ, 0x3c, !PT ;  /* 0x000000110a0a1212 */ /* 0x000fe400078e3cff */
        /* <DEDUP_REMOVED lines=13> */
[----:B--2---:R-:W-:Y:S02]  /*1ea0*/  @P2 LOP3.LUT R5, R5, R20, RZ, 0x3c, !PT ;  /* 0x0000001405052212 */ /* 0x004fe400078e3cff */
[----:B---3--:R-:W-:Y:S01]  /*1eb0*/  @P2 LOP3.LUT R11, R11, R18, RZ, 0x3c, !PT ;  /* 0x000000120b0b2212 */ /* 0x008fe200078e3cff */
[----:B------:R-:W2:Y:S01]  /*1ec0*/  @P4 LDG.E R20, desc[UR18][R22.64+0x58] ;  /* 0x0000581216144981 */ /* 0x000ea2000c1e1900 */
[----:B----4-:R-:W-:-:S03]  /*1ed0*/  @P3 LOP3.LUT R5, R5, R16, RZ, 0x3c, !PT ;  /* 0x0000001005053212 */ /* 0x010fc600078e3cff */
[----:B------:R-:W3:Y:S04]  /*1ee0*/  @P3 LDG.E R18, desc[UR18][R22.64+0x44] ;  /* 0x0000441216123981 */ /* 0x000ee8000c1e1900 */
[----:B------:R-:W4:Y:S01]  /*1ef0*/  @P4 LDG.E R16, desc[UR18][R22.64+0x50] ;  /* 0x0000501216104981 */ /* 0x000f22000c1e1900 */
[----:B------:R-:W-:Y:S02]  /*1f00*/  @P3 LOP3.LUT R10, R10, R27, RZ, 0x3c, !PT ;  /* 0x0000001b0a0a3212 */ /* 0x000fe400078e3cff */
[----:B------:R-:W-:Y:S01]  /*1f10*/  @P3 LOP3.LUT R8, R8, R17, RZ, 0x3c, !PT ;  /* 0x0000001108083212 */ /* 0x000fe200078e3cff */
[----:B------:R-:W2:Y:S01]  /*1f20*/  @P5 LDG.E R27, desc[UR18][R22.64+0x70] ;  /* 0x00007012161b5981 */ /* 0x000ea2000c1e1900 */
[----:B------:R-:W-:-:S03]  /*1f30*/  @P4 LOP3.LUT R10, R10, R15, RZ, 0x3c, !PT ;  /* 0x0000000f0a0a4212 */ /* 0x000fc600078e3cff */
[----:B------:R-:W2:Y:S04]  /*1f40*/  @P4 LDG.E R17, desc[UR18][R22.64+0x5c] ;  /* 0x00005c1216114981 */ /* 0x000ea8000c1e1900 */
[----:B------:R-:W2:Y:S01]  /*1f50*/  @P5 LDG.E R15, desc[UR18][R22.64+0x68] ;  /* 0x00006812160f5981 */ /* 0x000ea2000c1e1900 */
[----:B---3--:R-:W-:-:S03]  /*1f60*/  @P3 LOP3.LUT R11, R11, R18, RZ, 0x3c, !PT ;  /* 0x000000120b0b3212 */ /* 0x008fc600078e3cff */
[----:B------:R-:W3:Y:S01]  /*1f70*/  @P5 LDG.E R18, desc[UR18][R22.64+0x64] ;  /* 0x0000641216125981 */ /* 0x000ee2000c1e1900 */
[----:B----4-:R-:W-:-:S03]  /*1f80*/  @P4 LOP3.LUT R5, R5, R16, RZ, 0x3c, !PT ;  /* 0x0000001005054212 */ /* 0x010fc600078e3cff */
[----:B------:R-:W4:Y:S01]  /*1f90*/  @P5 LDG.E R16, desc[UR18][R22.64+0x6c] ;  /* 0x00006c1216105981 */ /* 0x000f22000c1e1900 */
[----:B--2---:R-:W-:Y:S02]  /*1fa0*/  @P4 LOP3.LUT R11, R11, R20, RZ, 0x3c, !PT ;  /* 0x000000140b0b4212 */ /* 0x004fe400078e3cff */
[----:B------:R-:W-:Y:S02]  /*1fb0*/  @P4 LOP3.LUT R8, R8, R17, RZ, 0x3c, !PT ;  /* 0x0000001108084212 */ /* 0x000fe400078e3cff */
        /* <DEDUP_REMOVED lines=8> */
[----:B------:R-:W-:Y:S02]  /*2040*/  @P5 LOP3.LUT R8, R8, R27, RZ, 0x3c, !PT ;  /* 0x0000001b08085212 */ /* 0x000fe400078e3cff */
[----:B--2---:R-:W-:Y:S02]  /*2050*/  @P6 LOP3.LUT R10, R10, R17, RZ, 0x3c, !PT ;  /* 0x000000110a0a6212 */ /* 0x004fe400078e3cff */
[----:B------:R-:W-:-:S07]  /*2060*/  @P6 LOP3.LUT R8, R8, R15, RZ, 0x3c, !PT ;  /* 0x0000000f08086212 */ /* 0x000fce00078e3cff */
[----:B------:R-:W2:Y:S04]  /*2070*/  @P0 LDG.E R20, desc[UR18][R22.64+0x8c] ;  /* 0x00008c1216140981 */ /* 0x000ea8000c1e1900 */
        /* <DEDUP_REMOVED lines=26> */
[----:B------:R-:W-:Y:S02]  /*2220*/  @P0 LOP3.LUT R9, R9, R20, RZ, 0x3c, !PT ;  /* 0x0000001409090212 */ /* 0x000fe400078e3cff */
[----:B------:R-:W-:Y:S01]  /*2230*/  LOP3.LUT P0, RZ, R14, 0x8000, RZ, 0xc0, !PT ;  /* 0x000080000eff7812 */ /* 0x000fe2000780c0ff */
        /* <DEDUP_REMOVED lines=8> */
[----:B------:R-:W-:Y:S02]  /*22c0*/  @P1 LOP3.LUT R8, R8, R27, RZ, 0x3c, !PT ;  /* 0x0000001b08081212 */ /* 0x000fe400078e3cff */
[----:B------:R-:W-:Y:S01]  /*22d0*/  @P2 LOP3.LUT R10, R10, R17, RZ, 0x3c, !PT ;  /* 0x000000110a0a2212 */ /* 0x000fe200078e3cff */
[----:B------:R-:W4:Y:S04]  /*22e0*/  @P4 LDG.E R27, desc[UR18][R22.64+0xf4] ;  /* 0x0000f412161b4981 */ /* 0x000f28000c1e1900 */
        /* <DEDUP_REMOVED lines=23> */
[----:B------:R-:W4:Y:S01]  /*2460*/  @P0 LDG.E R27, desc[UR18][R22.64+0x138] ;  /* 0x00013812161b0981 */ /* 0x000f22000c1e1900 */
[----:B------:R-:W-:-:S03]  /*2470*/  @P4 LOP3.LUT R8, R8, R17, RZ, 0x3c, !PT ;  /* 0x0000001108084212 */ /* 0x000fc600078e3cff */
        /* <DEDUP_REMOVED lines=22> */
[----:B------:R-:W-:-:S04]  /*25e0*/  UIADD3 UR4, UPT, UPT, UR4, 0x10, URZ ;  /* 0x0000001004047890 */ /* 0x000fc8000fffe0ff */
[----:B------:R-:W-:Y:S01]  /*25f0*/  UISETP.NE.AND UP0, UPT, UR4, 0x20, UPT ;  /* 0x000000200400788c */ /* 0x000fe2000bf05270 */
[----:B------:R-:W-:Y:S02]  /*2600*/  @P6 LOP3.LUT R9, R9, R20, RZ, 0x3c, !PT ;  /* 0x0000001409096212 */ /* 0x000fe400078e3cff */
[----:B------:R-:W-:Y:S02]  /*2610*/  @P6 LOP3.LUT R8, R8, R17, RZ, 0x3c, !PT ;  /* 0x0000001108086212 */ /* 0x000fe400078e3cff */
[----:B------:R-:W-:Y:S02]  /*2620*/  @P0 LOP3.LUT R9, R9, R14, RZ, 0x3c, !PT ;  /* 0x0000000e09090212 */ /* 0x000fe400078e3cff */
[----:B------:R-:W-:Y:S02]  /*2630*/  @P0 LOP3.LUT R8, R8, R27, RZ, 0x3c, !PT ;  /* 0x0000001b08080212 */ /* 0x000fe400078e3cff */
[----:B--2---:R-:W-:Y:S02]  /*2640*/  @P0 LOP3.LUT R5, R5, R18, RZ, 0x3c, !PT ;  /* 0x0000001205050212 */ /* 0x004fe400078e3cff */
[----:B---3--:R-:W-:-:S02]  /*2650*/  @P0 LOP3.LUT R10, R10, R15, RZ, 0x3c, !PT ;  /* 0x0000000f0a0a0212 */ /* 0x008fc400078e3cff */
[----:B----4-:R-:W-:Y:S01]  /*2660*/  @P0 LOP3.LUT R11, R11, R16, RZ, 0x3c, !PT ;  /* 0x000000100b0b0212 */ /* 0x010fe200078e3cff */
[----:B------:R-:W-:Y:S05]  /*2670*/  BRA.U UP0, `(.L_x_45) ;  /* 0xfffffff5004c7547 */ /* 0x000fea000b83ffff */
[----:B------:R-:W-:-:S04]  /*2680*/  IADD3 R19, PT, PT, R19, 0x1, RZ ;  /* 0x0000000113137810 */ /* 0x000fc80007ffe0ff */
[----:B------:R-:W-:-:S13]  /*2690*/  ISETP.NE.AND P0, PT, R19, 0x5, PT ;  /* 0x000000051300780c */ /* 0x000fda0003f05270 */
[----:B------:R-:W-:Y:S05]  /*26a0*/  @P0 BRA `(.L_x_46) ;  /* 0xfffffff400300947 */ /* 0x000fea000383ffff */
[----:B------:R2:W-:Y:S04]  /*26b0*/  STL [R1+0x34], R5 ;  /* 0x0000340501007387 */ /* 0x0005e80000100800 */
[----:B------:R2:W-:Y:S04]  /*26c0*/  STL.64 [R1+0x38], R10 ;  /* 0x0000380a01007387 */ /* 0x0005e80000100a00 */
[----:B------:R2:W-:Y:S02]  /*26d0*/  STL.64 [R1+0x40], R8 ;  /* 0x0000400801007387 */ /* 0x0005e40000100a00 */
.L_x_40:
[----:B------:R-:W-:Y:S05]  /*26e0*/  BSYNC.RECONVERGENT B0 ;  /* 0x0000000000007941 */ /* 0x000fea0003800200 */
.L_x_39:
[----:B------:R-:W-:Y:S01]  /*26f0*/  ISETP.GT.U32.AND P0, PT, R7, 0x3, PT ;  /* 0x000000030700780c */ /* 0x000fe20003f04070 */
[----:B------:R-:W-:Y:S01]  /*2700*/  VIADD R21, R21, 0x1 ;  /* 0x0000000115157836 */ /* 0x000fe20000000000 */
[--C-:B------:R-:W-:Y:S02]  /*2710*/  SHF.R.U64 R7, R7, 0x2, R6.reuse ;  /* 0x0000000207077819 */ /* 0x100fe40000001206 */
[----:B------:R-:W-:Y:S02]  /*2720*/  ISETP.GT.U32.AND.EX P0, PT, R6, RZ, PT, P0 ;  /* 0x000000ff0600720c */ /* 0x000fe40003f04100 */
[----:B------:R-:W-:-:S11]  /*2730*/  SHF.R.U32.HI R6, RZ, 0x2, R6 ;  /* 0x00000002ff067819 */ /* 0x000fd60000011606 */
[----:B------:R-:W-:Y:S05]  /*2740*/  @P0 BRA `(.L_x_47) ;  /* 0xffffffd800cc0947 */ /* 0x000fea000383ffff */
.L_x_38:
[----:B------:R-:W-:Y:S05]  /*2750*/  BSYNC.RECONVERGENT B1 ;  /* 0x0000000000017941 */ /* 0x000fea0003800200 */
.L_x_37:
[----:B------:R-:W3:Y:S02]  /*2760*/  LDCU.64 UR4, c[0x0][0x388] ;  /* 0x00007100ff0477ac */ /* 0x000ee40008000a00 */
[----:B---3--:R-:W-:-:S04]  /*2770*/  ISETP.GE.U32.AND P0, PT, R13, UR4, PT ;  /* 0x000000040d007c0c */ /* 0x008fc8000bf06070 */
[----:B------:R-:W-:-:S13]  /*2780*/  ISETP.GE.U32.AND.EX P0, PT, R12, UR5, PT, P0 ;  /* 0x000000050c007c0c */ /* 0x000fda000bf06100 */
[----:B------:R-:W-:Y:S05]  /*2790*/  @P0 EXIT ;  /* 0x000000000000094d */ /* 0x000fea0003800000 */
[----:B------:R-:W3:Y:S01]  /*27a0*/  LDC.64 R2, c[0x0][0x398] ;  /* 0x0000e600ff027b82 */ /* 0x000ee20000000a00 */
[----:B------:R-:W4:Y:S01]  /*27b0*/  LDCU.64 UR16, c[0x0][0x3a8] ;  /* 0x00007500ff1077ac */ /* 0x000f220008000a00 */
[----:B------:R-:W-:Y:S01]  /*27c0*/  BSSY.RECONVERGENT B3, `(.L_x_48) ;  /* 0x0000088000037945 */ /* 0x000fe20003800200 */
[----:B------:R-:W5:Y:S05]  /*27d0*/  LDCU UR12, c[0x0][0x370] ;  /* 0x00006e00ff0c77ac */ /* 0x000f6a0008000800 */
[----:B------:R-:W0:Y:S01]  /*27e0*/  LDC.64 R6, c[0x0][0x398] ;  /* 0x0000e600ff067b82 */ /* 0x000e220000000a00 */
[----:B------:R-:W1:Y:S01]  /*27f0*/  LDCU UR11, c[0x0][0x3a0] ;  /* 0x00007400ff0b77ac */ /* 0x000e620008000800 */
[----:B------:R-:W0:Y:S01]  /*2800*/  LDCU.64 UR14, c[0x0][0x3a8] ;  /* 0x00007500ff0e77ac */ /* 0x000e220008000a00 */
[----:B------:R-:W0:Y:S01]  /*2810*/  LDCU UR10, c[0x0][0x3b0] ;  /* 0x00007600ff0a77ac */ /* 0x000e220008000800 */
[----:B----4-:R-:W-:Y:S01]  /*2820*/  DSETP.LT.AND P0, PT, RZ, UR16, PT ;  /* 0x00000010ff007e2a */ /* 0x010fe2000bf01000 */
[----:B------:R-:W4:Y:S01]  /*2830*/  LDCU UR9, c[0x0][0x3b4] ;  /* 0x00007680ff0977ac */ /* 0x000f220008000800 */
[----:B-----5:R-:W-:-:S02]  /*2840*/  IMAD R16, R0, UR12, RZ ;  /* 0x0000000c00107c24 */ /* 0x020fc4000f8e02ff */
[----:B---3--:R-:W-:Y:S01]  /*2850*/  FADD R14, -R2, R3 ;  /* 0x00000003020e7221 */ /* 0x008fe20000000100 */
[----:B------:R-:W3:Y:S01]  /*2860*/  LDCU UR8, c[0x0][0x3b8] ;  /* 0x00007700ff0877ac */ /* 0x000ee20008000800 */
[----:B------:R-:W0:Y:S01]  /*2870*/  LDCU.128 UR4, c[0x0][0x380] ;  /* 0x00007000ff0477ac */ /* 0x000e220008000c00 */
[----:B-1--4-:R-:W-:-:S11]  /*2880*/  UISETP.GE.AND UP0, UPT, UR11, URZ, UPT ;  /* 0x000000ff0b00728c */ /* 0x012fd6000bf06270 */
.L_x_57:
[-C--:B------:R-:W-:Y:S01]  /*2890*/  MOV R15, R10.reuse ;  /* 0x0000000a000f7202 */ /* 0x080fe20000000f00 */
[----:B------:R-:W-:Y:S01]  /*28a0*/  BSSY.RECONVERGENT B2, `(.L_x_49) ;  /* 0x0000070000027945 */ /* 0x000fe20003800200 */
[----:B------:R-:W-:Y:S01]  /*28b0*/  MOV R17, R10 ;  /* 0x0000000a00117202 */ /* 0x000fe20000000f00 */
[----:B------:R-:W-:Y:S01]  /*28c0*/  IMAD.MOV.U32 R20, RZ, RZ, R9 ;  /* 0x000000ffff147224 */ /* 0x000fe200078e0009 */
[----:B------:R-:W-:Y:S01]  /*28d0*/  MOV R19, R8 ;  /* 0x0000000800137202 */ /* 0x000fe20000000f00 */
[----:B------:R-:W-:Y:S01]  /*28e0*/  IMAD.MOV.U32 R18, RZ, RZ, R11 ;  /* 0x000000ffff127224 */ /* 0x000fe200078e000b */
[----:B01----:R-:W-:Y:S06]  /*28f0*/  @!P0 BRA `(.L_x_50) ;  /* 0x0000000000608947 */ /* 0x003fec0003800000 */
[----:B------:R-:W-:Y:S01]  /*2900*/  SHF.R.U32.HI R18, RZ, 0x2, R5 ;  /* 0x00000002ff127819 */ /* 0x000fe20000011605 */
[----:B0-2---:R-:W-:Y:S01]  /*2910*/  IMAD.MOV.U32 R10, RZ, RZ, R11 ;  /* 0x000000ffff0a7224 */ /* 0x005fe200078e000b */
[----:B------:R-:W-:Y:S01]  /*2920*/  IADD3 R4, PT, PT, R4, 0x587c5, RZ ;  /* 0x000587c504047810 */ /* 0x000fe20007ffe0ff */
[----:B------:R-:W-:Y:S01]  /*2930*/  IMAD.MOV.U32 R11, RZ, RZ, R8 ;  /* 0x000000ffff0b7224 */ /* 0x000fe200078e0008 */
[----:B------:R-:W-:Y:S01]  /*2940*/  LOP3.LUT R5, R18, R5, RZ, 0x3c, !PT ;  /* 0x0000000512057212 */ /* 0x000fe200078e3cff */
[----:B------:R-:W-:Y:S01]  /*2950*/  HFMA2 R3, -RZ, RZ, 0.1171875, 0 ;  /* 0x2f800000ff037431 */ /* 0x000fe200000001ff */
[----:B------:R-:W-:Y:S01]  /*2960*/  MOV R8, R9 ;  /* 0x0000000900087202 */ /* 0x000fe20000000f00 */
[----:B------:R-:W-:Y:S02]  /*2970*/  IMAD.MOV.U32 R21, RZ, RZ, 0x7fc00000 ;  /* 0x7fc00000ff157424 */ /* 0x000fe400078e00ff */
[C---:B------:R-:W-:Y:S02]  /*2980*/  IMAD.SHL.U32 R18, R5.reuse, 0x2, RZ ;  /* 0x0000000205127824 */ /* 0x040fe400078e00ff */
[----:B------:R-:W-:Y:S05]  /*2990*/  IMAD.SHL.U32 R17, R8, 0x10, RZ ;  /* 0x0000001008117824 */ /* 0x000fea00078e00ff */
[----:B------:R-:W-:Y:S01]  /*29a0*/  LOP3.LUT R17, R5, R18, R17, 0x96, !PT ;  /* 0x0000001205117212 */ /* 0x000fe200078e9611 */
[----:B------:R-:W-:Y:S03]  /*29b0*/  IMAD.MOV.U32 R5, RZ, RZ, R15 ;  /* 0x000000ffff057224 */ /* 0x000fe600078e000f */
[----:B------:R-:W-:Y:S02]  /*29c0*/  LOP3.LUT R9, R17, R8, RZ, 0x3c, !PT ;  /* 0x0000000811097212 */ /* 0x000fe400078e3cff */
[----:B------:R-:W-:Y:S02]  /*29d0*/  MOV R17, R10 ;  /* 0x0000000a00117202 */ /* 0x000fe40000000f00 */
[----:B------:R-:W-:Y:S01]  /*29e0*/  MOV R20, R9 ;  /* 0x0000000900147202 */ /* 0x000fe20000000f00 */
[----:B------:R-:W-:Y:S05]  /*29f0*/  IMAD.IADD R2, R9, 0x1, R4 ;  /* 0x0000000109027824 */ /* 0x000fea00078e0204 */
[----:B------:R-:W-:Y:S05]  /*2a00*/  I2FP.F32.U32 R2, R2 ;  /* 0x0000000200027245 */ /* 0x000fea0000201000 */
[----:B------:R-:W-:Y:S04]  /*2a10*/  FFMA R0, R2, R3, 1.1641532182693481445e-10 ;  /* 0x2f00000002007423 */ /* 0x000fe80000000003 */
[----:B------:R-:W0:Y:S02]  /*2a20*/  F2F.F64.F32 R18, R0 ;  /* 0x0000000000127310 */ /* 0x000e240000201800 */
[----:B0-----:R-:W-:Y:S01]  /*2a30*/  DSETP.GEU.AND P1, PT, R18, UR14, PT ;  /* 0x0000000e12007e2a */ /* 0x001fe2000bf2e000 */
[----:B------:R-:W-:Y:S01]  /*2a40*/  MOV R18, R11 ;  /* 0x0000000b00127202 */ /* 0x000fe20000000f00 */
[----:B------:R-:W-:Y:S11]  /*2a50*/  IMAD.MOV.U32 R19, RZ, RZ, R8 ;  /* 0x000000ffff137224 */ /* 0x000ff600078e0008 */
[----:B------:R-:W-:Y:S01]  /*2a60*/  @!UPT UIADD3 URZ, UPT, UPT, URZ, URZ, URZ ;  /* 0x000000fffffff290 */ /* 0x000fe2000fffe0ff */
[----:B------:R-:W-:Y:S05]  /*2a70*/  @!P1 BRA `(.L_x_51) ;  /* 0x0000000400489947 */ /* 0x000fea0003800000 */
.L_x_50:
[----:B0-2---:R-:W-:Y:S02]  /*2a80*/  SHF.R.U32.HI R10, RZ, 0x2, R5 ;  /* 0x00000002ff0a7819 */ /* 0x005fe40000011605 */
[----:B------:R-:W-:Y:S02]  /*2a90*/  IADD3 R4, PT, PT, R4, 0x587c5, RZ ;  /* 0x000587c504047810 */ /* 0x000fe40007ffe0ff */
[----:B------:R-:W-:Y:S01]  /*2aa0*/  LOP3.LUT R11, R10, R5, RZ, 0x3c, !PT ;  /* 0x000000050a0b7212 */ /* 0x000fe200078e3cff */
[----:B------:R-:W-:Y:S01]  /*2ab0*/  IMAD.SHL.U32 R10, R20, 0x10, RZ ;  /* 0x00000010140a7824 */ /* 0x000fe200078e00ff */
[----:B------:R-:W-:Y:S03]  /*2ac0*/  MOV R3, 0x2f800000 ;  /* 0x2f80000000037802 */ /* 0x000fe60000000f00 */
[C---:B------:R-:W-:Y:S05]  /*2ad0*/  IMAD.SHL.U32 R5, R11.reuse, 0x2, RZ ;  /* 0x000000020b057824 */ /* 0x040fea00078e00ff */
[----:B------:R-:W-:Y:S04]  /*2ae0*/  LOP3.LUT R5, R11, R5, R10, 0x96, !PT ;  /* 0x000000050b057212 */ /* 0x000fe800078e960a */
[----:B------:R-:W-:Y:S05]  /*2af0*/  LOP3.LUT R9, R5, R20, RZ, 0x3c, !PT ;  /* 0x0000001405097212 */ /* 0x000fea00078e3cff */
[----:B------:R-:W-:Y:S05]  /*2b00*/  IMAD.IADD R2, R9, 0x1, R4 ;  /* 0x0000000109027824 */ /* 0x000fea00078e0204 */
[----:B------:R-:W-:Y:S05]  /*2b10*/  I2FP.F32.U32 R2, R2 ;  /* 0x0000000200027245 */ /* 0x000fea0000201000 */
[----:B------:R-:W-:Y:S04]  /*2b20*/  FFMA R0, R2, R3, 1.1641532182693481445e-10 ;  /* 0x2f00000002007423 */ /* 0x000fe80000000003 */
[----:B------:R-:W-:Y:S04]  /*2b30*/  FFMA R15, -R0, R6, R7 ;  /* 0x00000006000f7223 */ /* 0x000fe80000000107 */
[----:B------:R-:W-:Y:S01]  /*2b40*/  IMAD.MOV.U32 R21, RZ, RZ, R15 ;  /* 0x000000ffff157224 */ /* 0x000fe200078e000f */
[----:B------:R-:W-:Y:S06]  /*2b50*/  BRA.U !UP0, `(.L_x_52) ;  /* 0x0000000108b07547 */ /* 0x000fec000b800000 */
[----:B------:R-:W-:Y:S01]  /*2b60*/  FMUL R3, R15, UR10 ;  /* 0x0000000a0f037c20 */ /* 0x000fe20008400000 */
[----:B------:R-:W-:Y:S01]  /*2b70*/  HFMA2 R15, -RZ, RZ, -448, 0 ;  /* 0xdf000000ff0f7431 */ /* 0x000fe200000001ff */
[----:B------:R-:W-:Y:S03]  /*2b80*/  BSSY.RECONVERGENT B1, `(.L_x_53) ;  /* 0x0000028000017945 */ /* 0x000fe60003800200 */
[----:B------:R-:W-:Y:S11]  /*2b90*/  FSETP.NAN.AND P1, PT, |R3|, |R3|, PT ;  /* 0x400000030300720b */ /* 0x000ff60003f28200 */
[----:B------:R-:W-:Y:S02]  /*2ba0*/  @!UPT UIADD3 URZ, UPT, UPT, URZ, URZ, URZ ;  /* 0x000000fffffff290 */ /* 0x000fe4000fffe0ff */
[----:B------:R-:W-:Y:S05]  /*2bb0*/  @P1 BRA `(.L_x_54) ;  /* 0x0000000000901947 */ /* 0x000fea0003800000 */
[----:B------:R-:W-:Y:S02]  /*2bc0*/  FSETP.GE.AND P1, PT, R3, 9.22337203685477580800e+18, PT ;  /* 0x5f0000000300780b */ /* 0x000fe40003f26000 */
[----:B------:R-:W-:Y:S11]  /*2bd0*/  MOV R15, 0x5f000000 ;  /* 0x5f000000000f7802 */ /* 0x000ff60000000f00 */
[----:B------:R-:W-:Y:S05]  /*2be0*/  @P1 BRA `(.L_x_54) ;  /* 0x0000000000841947 */ /* 0x000fea0003800000 */
[----:B------:R-:W-:Y:S02]  /*2bf0*/  FSETP.GTU.AND P1, PT, R3, -9.22337203685477580800e+18, PT ;  /* 0xdf0000000300780b */ /* 0x000fe40003f2c000 */
[----:B------:R-:W-:Y:S11]  /*2c00*/  MOV R15, 0xdf000000 ;  /* 0xdf000000000f7802 */ /* 0x000ff60000000f00 */
[----:B------:R-:W-:Y:S05]  /*2c10*/  @!P1 BRA `(.L_x_54) ;  /* 0x0000000000789947 */ /* 0x000fea0003800000 */
[----:B------:R-:W-:Y:S01]  /*2c20*/  IMAD.MOV.U32 R11, RZ, RZ, RZ ;  /* 0x000000ffff0b7224 */ /* 0x000fe200078e00ff */
[----:B------:R-:W-:Y:S01]  /*2c30*/  SHF.R.U32.HI R2, RZ, 0x17, R3 ;  /* 0x00000017ff027819 */ /* 0x000fe20000011603 */
[----:B------:R-:W-:Y:S01]  /*2c40*/  HFMA2 R0, -RZ, RZ, 0, 0 ;  /* 0x00000000ff007431 */ /* 0x000fe200000001ff */
[----:B------:R-:W-:Y:S01]  /*2c50*/  BSSY.RECONVERGENT B0, `(.L_x_55) ;  /* 0x0000012000007945 */ /* 0x000fe20003800200 */
[----:B------:R-:W-:Y:S01]  /*2c60*/  IMAD.MOV.U32 R5, RZ, RZ, RZ ;  /* 0x000000ffff057224 */ /* 0x000fe200078e00ff */
[----:B------:R-:W-:Y:S01]  /*2c70*/  LOP3.LUT R2, R2, 0xff, RZ, 0xc0, !PT ;  /* 0x000000ff02027812 */ /* 0x000fe200078ec0ff */
[----:B------:R-:W-:Y:S03]  /*2c80*/  IMAD.MOV.U32 R8, RZ, RZ, RZ ;  /* 0x000000ffff087224 */ /* 0x000fe600078e00ff */
[----:B------:R-:W-:Y:S11]  /*2c90*/  ISETP.GE.U32.AND P1, PT, R2, 0x7e, PT ;  /* 0x0000007e0200780c */ /* 0x000ff60003f26070 */
[----:B------:R-:W-:Y:S02]  /*2ca0*/  @!UPT UIADD3 URZ, UPT, UPT, URZ, URZ, URZ ;  /* 0x000000fffffff290 */ /* 0x000fe4000fffe0ff */
[----:B------:R-:W-:Y:S05]  /*2cb0*/  @!P1 BRA `(.L_x_56) ;  /* 0x00000000002c9947 */ /* 0x000fea0003800000 */
[----:B------:R-:W-:Y:S01]  /*2cc0*/  ISETP.NE.AND P1, PT, R2, 0xbd, PT ;  /* 0x000000bd0200780c */ /* 0x000fe20003f25270 */
[----:B------:R-:W-:Y:S02]  /*2cd0*/  IMAD.SHL.U32 R0, R3, 0x80, RZ ;  /* 0x0000008003007824 */ /* 0x000fe400078e00ff */
[----:B------:R-:W-:Y:S03]  /*2ce0*/  IMAD.MOV.U32 R5, RZ, RZ, RZ ;  /* 0x000000ffff057224 */ /* 0x000fe600078e00ff */
[----:B------:R-:W-:Y:S04]  /*2cf0*/  LOP3.LUT R0, R0, 0x3fffff80, RZ, 0xc0, !PT ;  /* 0x3fffff8000007812 */ /* 0x000fe800078ec0ff */
[----:B------:R-:W-:Y:S03]  /*2d00*/  LOP3.LUT R0, R0, 0x40000000, RZ, 0xfc, !PT ;  /* 0x4000000000007812 */ /* 0x000fe600078efcff */
[C---:B------:R-:W-:Y:S01]  /*2d10*/  @P1 IADD3 R21, PT, PT, -R2.reuse, 0xbd, RZ ;  /* 0x000000bd02151810 */ /* 0x040fe20007ffe1ff */
[----:B------:R-:W-:Y:S03]  /*2d20*/  @P1 VIADD R15, R2, 0xffffff83 ;  /* 0xffffff83020f1836 */ /* 0x000fe60000000000 */
[--C-:B------:R-:W-:Y:S02]  /*2d30*/  @P1 SHF.R.U64 R5, RZ, R21, R0.reuse ;  /* 0x00000015ff051219 */ /* 0x100fe40000001200 */
[--C-:B------:R-:W-:Y:S02]  /*2d40*/  @P1 SHF.L.U64.HI R15, RZ, R15, R0.reuse ;  /* 0x0000000fff0f1219 */ /* 0x100fe40000010200 */
[----:B------:R-:W-:Y:S02]  /*2d50*/  @P1 SHF.R.U32.HI R0, RZ, R21, R0 ;  /* 0x00000015ff001219 */ /* 0x000fe40000011600 */
[----:B------:R-:W-:Y:S02]  /*2d60*/  @P1 SHF.R.U32.HI R8, RZ, 0x1f, R15 ;  /* 0x0000001fff081819 */ /* 0x000fe4000001160f */
.L_x_56:
[----:B---3--:R-:W-:Y:S05]  /*2d70*/  BSYNC.RECONVERGENT B0 ;  /* 0x0000000000007941 */ /* 0x008fea0003800200 */
.L_x_55:
[----:B------:R-:W-:Y:S02]  /*2d80*/  IADD3 R5, P1, PT, R5, R8, RZ ;  /* 0x0000000805057210 */ /* 0x000fe40007f3e0ff */
[----:B------:R-:W-:Y:S03]  /*2d90*/  ISETP.GE.AND P2, PT, R3, RZ, PT ;  /* 0x000000ff0300720c */ /* 0x000fe60003f46270 */
[----:B------:R-:W-:Y:S01]  /*2da0*/  IMAD.X R11, R0, 0x1, R11, P1 ;  /* 0x00000001000b7824 */ /* 0x000fe200008e060b */
[-C--:B------:R-:W-:Y:S04]  /*2db0*/  IADD3 R0, P1, PT, RZ, -R5.reuse, RZ ;  /* 0x80000005ff007210 */ /* 0x080fe80007f3e0ff */
[----:B------:R-:W-:Y:S01]  /*2dc0*/  SEL R22, R0, R5, !P2 ;  /* 0x0000000500167207 */ /* 0x000fe20005000000 */
[----:B------:R-:W-:Y:S05]  /*2dd0*/  IMAD.X R2, RZ, RZ, ~R11, P1 ;  /* 0x000000ffff027224 */ /* 0x000fea00008e0e0b */
[----:B------:R-:W-:Y:S04]  /*2de0*/  SEL R23, R2, R11, !P2 ;  /* 0x0000000b02177207 */ /* 0x000fe80005000000 */
[----:B------:R0:W1:Y:S03]  /*2df0*/  I2F.S64 R15, R22 ;  /* 0x00000016000f7312 */ /* 0x0000660000301400 */
.L_x_54:
[----:B---3--:R-:W-:Y:S05]  /*2e00*/  BSYNC.RECONVERGENT B1 ;  /* 0x0000000000017941 */ /* 0x008fea0003800200 */
.L_x_53:
[----:B-1----:R-:W-:Y:S07]  /*2e10*/  FMUL R21, R15, UR9 ;  /* 0x000000090f157c20 */ /* 0x002fee0008400000 */
.L_x_52:
[----:B------:R-:W-:Y:S01]  /*2e20*/  IMAD.MOV.U32 R8, RZ, RZ, R20 ;  /* 0x000000ffff087224 */ /* 0x000fe200078e0014 */
[----:B------:R-:W-:Y:S01]  /*2e30*/  FSETP.NEU.AND P1, PT, R21, RZ, PT ;  /* 0x000000ff1500720b */ /* 0x000fe20003f2d000 */
[----:B------:R-:W-:Y:S01]  /*2e40*/  IMAD.MOV.U32 R11, RZ, RZ, R19 ;  /* 0x000000ffff0b7224 */ /* 0x000fe200078e0013 */
[----:B------:R-:W-:Y:S01]  /*2e50*/  MOV R10, R18 ;  /* 0x00000012000a7202 */ /* 0x000fe20000000f00 */
[----:B------:R-:W-:Y:S01]  /*2e60*/  IMAD.MOV.U32 R5, RZ, RZ, R17 ;  /* 0x000000ffff057224 */ /* 0x000fe200078e0011 */
[----:B---3--:R-:W-:Y:S11]  /*2e70*/  ISETP.GT.OR P1, PT, RZ, UR8, P1 ;  /* 0x00000008ff007c0c */ /* 0x008ff60008f24670 */
[----:B------:R-:W-:Y:S02]  /*2e80*/  @!UPT UIADD3 URZ, UPT, UPT, URZ, URZ, URZ ;  /* 0x000000fffffff290 */ /* 0x000fe4000fffe0ff */
[----:B------:R-:W-:Y:S05]  /*2e90*/  @P1 BRA `(.L_x_51) ;  /* 0x0000000000401947 */ /* 0x000fea0003800000 */
[C---:B------:R-:W-:Y:S11]  /*2ea0*/  FSETP.GT.AND P3, PT, R15.reuse, RZ, PT ;  /* 0x000000ff0f00720b */ /* 0x040ff60003f64000 */
[----:B------:R-:W-:Y:S02]  /*2eb0*/  @!UPT UIADD3 URZ, UPT, UPT, URZ, URZ, URZ ;  /* 0x000000fffffff290 */ /* 0x000fe4000fffe0ff */
[----:B------:R-:W-:Y:S01]  /*2ec0*/  @P3 MOV R11, R19 ;  /* 0x00000013000b3202 */ /* 0x000fe20000000f00 */
[C---:B------:R-:W-:Y:S01]  /*2ed0*/  @P3 FADD R0, R15.reuse, 1 ;  /* 0x3f8000000f003421 */ /* 0x040fe20000000000 */
[----:B------:R-:W-:Y:S01]  /*2ee0*/  @P3 MOV R5, R17 ;  /* 0x0000001100053202 */ /* 0x000fe20000000f00 */
[----:B------:R-:W-:Y:S01]  /*2ef0*/  @!P3 FADD R15, R15, -1 ;  /* 0xbf8000000f0fb421 */ /* 0x000fe20000000000 */
[----:B------:R-:W-:Y:S02]  /*2f00*/  @P3 IMAD.MOV.U32 R8, RZ, RZ, R20 ;  /* 0x000000ffff083224 */ /* 0x000fe400078e0014 */
[----:B------:R-:W-:Y:S01]  /*2f10*/  @P3 FSETP.GEU.AND P2, PT, R0, R7, PT ;  /* 0x000000070000320b */ /* 0x000fe20003f4e000 */
[----:B------:R-:W-:Y:S01]  /*2f20*/  @P3 IMAD.MOV.U32 R10, RZ, RZ, R18 ;  /* 0x000000ffff0a3224 */ /* 0x000fe200078e0012 */
[----:B------:R-:W-:Y:S01]  /*2f30*/  @!P3 FSETP.GEU.AND P1, PT, R14, R15, PT ;  /* 0x0000000f0e00b20b */ /* 0x000fe20003f2e000 */
[----:B------:R-:W-:Y:S01]  /*2f40*/  @!P3 IMAD.MOV.U32 R8, RZ, RZ, R20 ;  /* 0x000000ffff08b224 */ /* 0x000fe200078e0014 */
[----:B------:R-:W-:Y:S01]  /*2f50*/  @P3 FSEL R21, R0, R7, !P2 ;  /* 0x0000000700153208 */ /* 0x000fe20005000000 */
[----:B------:R-:W-:Y:S01]  /*2f60*/  @!P3 IMAD.MOV.U32 R11, RZ, RZ, R19 ;  /* 0x000000ffff0bb224 */ /* 0x000fe200078e0013 */
[----:B------:R-:W-:Y:S01]  /*2f70*/  @!P3 MOV R10, R18 ;  /* 0x00000012000ab202 */ /* 0x000fe20000000f00 */
[----:B------:R-:W-:Y:S01]  /*2f80*/  @!P3 IMAD.MOV.U32 R5, RZ, RZ, R17 ;  /* 0x000000ffff05b224 */ /* 0x000fe200078e0011 */
[----:B------:R-:W-:Y:S02]  /*2f90*/  @!P3 FSEL R21, R15, R14, !P1 ;  /* 0x0000000e0f15b208 */ /* 0x000fe40004800000 */
.L_x_51:
[----:B---3--:R-:W-:Y:S05]  /*2fa0*/  BSYNC.RECONVERGENT B2 ;  /* 0x0000000000027941 */ /* 0x008fea0003800200 */
.L_x_49:
[C---:B------:R-:W-:Y:S04]  /*2fb0*/  LEA R2, P1, R13.reuse, UR4, 0x2 ;  /* 0x000000040d027c11 */ /* 0x040fe8000f8210ff */
[--C-:B------:R-:W-:Y:S02]  /*2fc0*/  LEA.HI.X R3, R13, UR5, R12.reuse, 0x2, P1 ;  /* 0x000000050d037c11 */ /* 0x100fe400088f140c */
[----:B------:R-:W-:Y:S03]  /*2fd0*/  IADD3 R13, P1, PT, R16, R13, RZ ;  /* 0x0000000d100d7210 */ /* 0x000fe60007f3e0ff */
[----:B------:R1:W-:Y:S02]  /*2fe0*/  STG.E desc[UR18][R2.64], R21 ;  /* 0x0000001502007986 */ /* 0x0003e4000c101912 */
[----:B------:R-:W-:Y:S01]  /*2ff0*/  IMAD.X R12, RZ, RZ, R12, P1 ;  /* 0x000000ffff0c7224 */ /* 0x000fe200008e060c */
[----:B------:R-:W-:Y:S04]  /*3000*/  ISETP.GE.U32.AND P1, PT, R13, UR6, PT ;  /* 0x000000060d007c0c */ /* 0x000fe8000bf26070 */
[----:B------:R-:W-:Y:S11]  /*3010*/  ISETP.GE.U32.AND.EX P1, PT, R12, UR7, PT, P1 ;  /* 0x000000070c007c0c */ /* 0x000ff6000bf26110 */
[----:B------:R-:W-:Y:S02]  /*3020*/  @!UPT UIADD3 URZ, UPT, UPT, URZ, URZ, URZ ;  /* 0x000000fffffff290 */ /* 0x000fe4000fffe0ff */
[----:B------:R-:W-:Y:S05]  /*3030*/  @!P1 BRA `(.L_x_57) ;  /* 0xfffffff800149947 */ /* 0x000fea000383ffff */
[----:B------:R-:W-:Y:S05]  /*3040*/  BSYNC.RECONVERGENT B3 ;  /* 0x0000000000037941 */ /* 0x000fea0003800200 */
.L_x_48:
[----:B------:R-:W-:Y:S05]  /*3050*/  EXIT ;  /* 0x000000000000794d */ /* 0x000fea0003800000 */
.L_x_58:
        /* <DEDUP_REMOVED lines=10> */
.L_x_685:


//--------------------- .text._ZN7cutlass9reference6device6kernel12BlockForEachINS_6half_tENS1_6detail17RandomUniformFuncIS4_EEEEvPT_mNT0_6ParamsE --------------------------
	.section	.text._ZN7cutlass9reference6device6kernel12BlockForEachINS_6half_tENS1_6detail17RandomUniformFuncIS4_EEEEvPT_mNT0_6ParamsE,"ax",@progbits
	.align	128
        .global         _ZN7cutlass9reference6device6kernel12BlockForEachINS_6half_tENS1_6detail17RandomUniformFuncIS4_EEEEvPT_mNT0_6ParamsE
        .type           _ZN7cutlass9reference6device6kernel12BlockForEachINS_6half_tENS1_6detail17RandomUniformFuncIS4_EEEEvPT_mNT0_6ParamsE,@function
        .size           _ZN7cutlass9reference6device6kernel12BlockForEachINS_6half_tENS1_6detail17RandomUniformFuncIS4_EEEEvPT_mNT0_6ParamsE,(.L_x_686 - _ZN7cutlass9reference6device6kernel12BlockForEachINS_6half_tENS1_6detail17RandomUniformFuncIS4_EEEEvPT_mNT0_6ParamsE)
        .other          _ZN7cutlass9reference6device6kernel12BlockForEachINS_6half_tENS1_6detail17RandomUniformFuncIS4_EEEEvPT_mNT0_6ParamsE,@"STO_CUDA_ENTRY STV_DEFAULT"
_ZN7cutlass9reference6device6kernel12BlockForEachINS_6half_tENS1_6detail17RandomUniformFuncIS4_EEEEvPT_mNT0_6ParamsE:
.text._ZN7cutlass9reference6device6kernel12BlockForEachINS_6half_tENS1_6detail17RandomUniformFuncIS4_EEEEvPT_mNT0_6ParamsE:
        /* <DEDUP_REMOVED lines=40> */
.L_x_69:
        /* <DEDUP_REMOVED lines=11> */
.L_x_64:
[----:B------:R-:W-:-:S06]  /*0330*/  LEA R3, R26, R1, 0x2 ;  /* 0x000000011a037211 */ /* 0x000fcc00078e10ff */
[----:B------:R-:W5:Y:S01]  /*0340*/  LDL R3, [R3+0x34] ;  /* 0x0000340003037983 */ /* 0x000f620000100800 */
[----:B------:R-:W-:Y:S01]  /*0350*/  SHF.L.U32 R2, R26, 0x5, RZ ;  /* 0x000000051a027819 */ /* 0x000fe200000006ff */
[----:B------:R-:W-:-:S06]  /*0360*/  UMOV UR4, URZ ;  /* 0x000000ff00047c82 */ /* 0x000fcc0008000000 */
.L_x_63:
        /* <DEDUP_REMOVED lines=190> */
.L_x_66:
[----:B------:R-:W-:-:S06]  /*0f50*/  LEA R3, R26, R1, 0x2 ;  /* 0x000000011a037211 */ /* 0x000fcc00078e10ff */
[----:B------:R-:W5:Y:S01]  /*0f60*/  LDL R3, [R3+0x34] ;  /* 0x0000340003037983 */ /* 0x000f620000100800 */
[----:B------:R-:W-:Y:S01]  /*0f70*/  SHF.L.U32 R2, R26, 0x5, RZ ;  /* 0x000000051a027819 */ /* 0x000fe200000006ff */
[----:B------:R-:W-:-:S06]  /*0f80*/  UMOV UR4, URZ ;  /* 0x000000ff00047c82 */ /* 0x000fcc0008000000 */
.L_x_65:
        /* <DEDUP_REMOVED lines=190> */
.L_x_68:
[----:B------:R-:W-:-:S06]  /*1b70*/  LEA R3, R19, R1, 0x2 ;  /* 0x0000000113037211 */ /* 0x000fcc00078e10ff */
[----:B------:R-:W5:Y:S01]  /*1b80*/  LDL R3, [R3+0x34] ;  /* 0x0000340003037983 */ /* 0x000f620000100800 */
[----:B------:R-:W-:Y:S01]  /*1b90*/  SHF.L.U32 R2, R19, 0x5, RZ ;  /* 0x0000000513027819 */ /* 0x000fe200000006ff */
[----:B------:R-:W-:-:S06]  /*1ba0*/  UMOV UR4, URZ ;  /* 0x000000ff00047c82 */ /* 0x000fcc0008000000 */
.L_x_67:
        /* <DEDUP_REMOVED lines=179> */
.L_x_62:
[----:B------:R-:W-:Y:S05]  /*26e0*/  BSYNC.RECONVERGENT B0 ;  /* 0x0000000000007941 */ /* 0x000fea0003800200 */
.L_x_61:
[----:B------:R-:W-:Y:S01]  /*26f0*/  ISETP.GT.U32.AND P0, PT, R9, 0x3, PT ;  /* 0x000000030900780c */ /* 0x000fe20003f04070 */
[----:B------:R-:W-:Y:S01]  /*2700*/  VIADD R21, R21, 0x1 ;  /* 0x0000000115157836 */ /* 0x000fe20000000000 */
[--C-:B------:R-:W-:Y:S02]  /*2710*/  SHF.R.U64 R9, R9, 0x2, R8.reuse ;  /* 0x0000000209097819 */ /* 0x100fe40000001208 */
[----:B------:R-:W-:Y:S02]  /*2720*/  ISETP.GT.U32.AND.EX P0, PT, R8, RZ, PT, P0 ;  /* 0x000000ff0800720c */ /* 0x000fe40003f04100 */
[----:B------:R-:W-:-:S11]  /*2730*/  SHF.R.U32.HI R8, RZ, 0x2, R8 ;  /* 0x00000002ff087819 */ /* 0x000fd60000011608 */
[----:B------:R-:W-:Y:S05]  /*2740*/  @P0 BRA `(.L_x_69) ;  /* 0xffffffd800cc0947 */ /* 0x000fea000383ffff */
.L_x_60:
[----:B------:R-:W-:Y:S05]  /*2750*/  BSYNC.RECONVERGENT B1 ;  /* 0x0000000000017941 */ /* 0x000fea0003800200 */
.L_x_59:
        /* <DEDUP_REMOVED lines=10> */
[----:B------:R-:W2:Y:S01]  /*2800*/  LDCU UR8, c[0x0][0x3b8] ;  /* 0x00007700ff0877ac */ /* 0x000ea20008000800 */
[----:B------:R-:W0:Y:S01]  /*2810*/  LDCU.64 UR14, c[0x0][0x3a8] ;  /* 0x00007500ff0e77ac */ /* 0x000e220008000a00 */
[----:B----4-:R-:W-:Y:S01]  /*2820*/  DSETP.LT.AND P0, PT, RZ, UR16, PT ;  /* 0x00000010ff007e2a */ /* 0x010fe2000bf01000 */
[----:B------:R-:W4:Y:S01]  /*2830*/  LDCU UR10, c[0x0][0x3b0] ;  /* 0x00007600ff0a77ac */ /* 0x000f220008000800 */
[----:B-----5:R-:W-:-:S02]  /*2840*/  IMAD R16, R0, UR12, RZ ;  /* 0x0000000c00107c24 */ /* 0x020fc4000f8e02ff */
[----:B---3--:R-:W-:Y:S01]  /*2850*/  FADD R15, -R2, R3 ;  /* 0x00000003020f7221 */ /* 0x008fe20000000100 */
[----:B------:R-:W3:Y:S01]  /*2860*/  LDCU UR9, c[0x0][0x3b4] ;  /* 0x00007680ff0977ac */ /* 0x000ee20008000800 */
[----:B------:R-:W0:Y:S01]  /*2870*/  LDCU.128 UR4, c[0x0][0x380] ;  /* 0x00007000ff0477ac */ /* 0x000e220008000c00 */
[----:B-1----:R-:W-:Y:S02]  /*2880*/  UISETP.GE.AND UP1, UPT, UR11, URZ, UPT ;  /* 0x000000ff0b00728c */ /* 0x002fe4000bf26270 */
[----:B--2-4-:R-:W-:-:S11]  /*2890*/  UISETP.GE.AND UP0, UPT, UR8, URZ, UPT ;  /* 0x000000ff0800728c */ /* 0x014fd6000bf06270 */
.L_x_80:
[----:B------:R-:W-:Y:S01]  /*28a0*/  MOV R19, R11 ;  /* 0x0000000b00137202 */ /* 0x000fe20000000f00 */
[----:B-1----:R-:W-:Y:S01]  /*28b0*/  IMAD.MOV.U32 R14, RZ, RZ, R4 ;  /* 0x000000ffff0e7224 */ /* 0x002fe200078e0004 */
[----:B------:R-:W-:Y:S01]  /*28c0*/  MOV R17, R10 ;  /* 0x0000000a00117202 */ /* 0x000fe20000000f00 */
[----:B------:R-:W-:Y:S01]  /*28d0*/  BSSY.RECONVERGENT B2, `(.L_x_71) ;  /* 0x000006b000027945 */ /* 0x000fe20003800200 */
[----:B------:R-:W-:Y:S01]  /*28e0*/  MOV R18, R5 ;  /* 0x0000000500127202 */ /* 0x000fe20000000f00 */
[----:B0-----:R-:W-:Y:S01]  /*28f0*/  IMAD.MOV.U32 R4, RZ, RZ, R5 ;  /* 0x000000ffff047224 */ /* 0x001fe200078e0005 */
[----:B------:R-:W-:Y:S01]  /*2900*/  MOV R11, R14 ;  /* 0x0000000e000b7202 */ /* 0x000fe20000000f00 */
[----:B------:R-:W-:Y:S01]  /*2910*/  IMAD.MOV.U32 R10, RZ, RZ, R19 ;  /* 0x000000ffff0a7224 */ /* 0x000fe200078e0013 */
[----:B------:R-:W-:Y:S06]  /*2920*/  @!P0 BRA `(.L_x_72) ;  /* 0x0000000000688947 */ /* 0x000fec0003800000 */
[----:B------:R-:W-:Y:S01]  /*2930*/  SHF.R.U32.HI R10, RZ, 0x2, R7 ;  /* 0x00000002ff0a7819 */ /* 0x000fe20000011607 */
[----:B------:R-:W-:Y:S01]  /*2940*/  IMAD.MOV.U32 R3, RZ, RZ, 0x2f800000 ;  /* 0x2f800000ff037424 */ /* 0x000fe200078e00ff */
[----:B------:R-:W-:Y:S01]  /*2950*/  IADD3 R6, PT, PT, R6, 0x587c5, RZ ;  /* 0x000587c506067810 */ /* 0x000fe20007ffe0ff */
[----:B------:R-:W-:Y:S01]  /*2960*/  IMAD.MOV.U32 R20, RZ, RZ, 0x7fff ;  /* 0x00007fffff147424 */ /* 0x000fe200078e00ff */
[----:B------:R-:W-:Y:S01]  /*2970*/  LOP3.LUT R11, R10, R7, RZ, 0x3c, !PT ;  /* 0x000000070a0b7212 */ /* 0x000fe200078e3cff */
[----:B------:R-:W-:Y:S04]  /*2980*/  IMAD.SHL.U32 R10, R5, 0x10, RZ ;  /* 0x00000010050a7824 */ /* 0x000fe800078e00ff */
[C---:B------:R-:W-:Y:S05]  /*2990*/  IMAD.SHL.U32 R7, R11.reuse, 0x2, RZ ;  /* 0x000000020b077824 */ /* 0x040fea00078e00ff */
[----:B------:R-:W-:Y:S02]  /*29a0*/  LOP3.LUT R10, R11, R7, R10, 0x96, !PT ;  /* 0x000000070b0a7212 */ /* 0x000fe400078e960a */
[----:B------:R-:W-:Y:S02]  /*29b0*/  MOV R7, R17 ;  /* 0x0000001100077202 */ /* 0x000fe40000000f00 */
[----:B------:R-:W-:Y:S05]  /*29c0*/  LOP3.LUT R4, R10, R5, RZ, 0x3c, !PT ;  /* 0x000000050a047212 */ /* 0x000fea00078e3cff */
        /* <DEDUP_REMOVED lines=8> */
[----:B------:R-:W-:Y:S01]  /*2a50*/  @!P1 MOV R7, R17 ;  /* 0x0000001100079202 */ /* 0x000fe20000000f00 */
[--C-:B------:R-:W-:Y:S01]  /*2a60*/  @!P1 IMAD.MOV.U32 R11, RZ, RZ, R14.reuse ;  /* 0x000000ffff0b9224 */ /* 0x100fe200078e000e */
[----:B------:R-:W-:Y:S01]  /*2a70*/  @!P1 PRMT R14, R20, 0x7610, R14 ;  /* 0x00007610140e9816 */ /* 0x000fe2000000000e */
[----:B------:R-:W-:Y:S01]  /*2a80*/  @!P1 IMAD.MOV.U32 R5, RZ, RZ, R4 ;  /* 0x000000ffff059224 */ /* 0x000fe200078e0004 */
[----:B------:R-:W-:Y:S01]  /*2a90*/  @!P1 MOV R4, R18 ;  /* 0x0000001200049202 */ /* 0x000fe20000000f00 */
[----:B------:R-:W-:Y:S01]  /*2aa0*/  @!P1 IMAD.MOV.U32 R10, RZ, RZ, R19 ;  /* 0x000000ffff0a9224 */ /* 0x000fe200078e0013 */
[----:B------:R-:W-:Y:S01]  /*2ab0*/  MOV R17, R19 ;  /* 0x0000001300117202 */ /* 0x000fe20000000f00 */
[----:B------:R-:W-:Y:S06]  /*2ac0*/  @!P1 BRA `(.L_x_73) ;  /* 0x00000004002c9947 */ /* 0x000fec0003800000 */
.L_x_72:
[----:B------:R-:W-:Y:S01]  /*2ad0*/  SHF.R.U32.HI R18, RZ, 0x2, R7 ;  /* 0x00000002ff127819 */ /* 0x000fe20000011607 */
[----:B------:R-:W-:Y:S01]  /*2ae0*/  IMAD.SHL.U32 R14, R4, 0x10, RZ ;  /* 0x00000010040e7824 */ /* 0x000fe200078e00ff */
[----:B------:R-:W-:Y:S02]  /*2af0*/  IADD3 R6, PT, PT, R6, 0x587c5, RZ ;  /* 0x000587c506067810 */ /* 0x000fe40007ffe0ff */
[----:B------:R-:W-:Y:S02]  /*2b00*/  LOP3.LUT R18, R18, R7, RZ, 0x3c, !PT ;  /* 0x0000000712127212 */ /* 0x000fe400078e3cff */
[----:B------:R-:W-:Y:S03]  /*2b10*/  MOV R3, 0x2f800000 ;  /* 0x2f80000000037802 */ /* 0x000fe60000000f00 */
[C---:B------:R-:W-:Y:S05]  /*2b20*/  IMAD.SHL.U32 R7, R18.reuse, 0x2, RZ ;  /* 0x0000000212077824 */ /* 0x040fea00078e00ff */
[----:B------:R-:W-:Y:S04]  /*2b30*/  LOP3.LUT R7, R18, R7, R14, 0x96, !PT ;  /* 0x0000000712077212 */ /* 0x000fe800078e960e */
[----:B------:R-:W-:Y:S05]  /*2b40*/  LOP3.LUT R5, R7, R4, RZ, 0x3c, !PT ;  /* 0x0000000407057212 */ /* 0x000fea00078e3cff */
[----:B------:R-:W-:Y:S05]  /*2b50*/  IMAD.IADD R2, R5, 0x1, R6 ;  /* 0x0000000105027824 */ /* 0x000fea00078e0206 */
[----:B------:R-:W-:Y:S05]  /*2b60*/  I2FP.F32.U32 R2, R2 ;  /* 0x0000000200027245 */ /* 0x000fea0000201000 */
[----:B------:R-:W-:Y:S04]  /*2b70*/  FFMA R0, R2, R3, 1.1641532182693481445e-10 ;  /* 0x2f00000002007423 */ /* 0x000fe80000000003 */
[----:B------:R-:W-:Y:S01]  /*2b80*/  FFMA R18, -R0, R8, R9 ;  /* 0x0000000800127223 */ /* 0x000fe20000000109 */
        /* <DEDUP_REMOVED lines=34> */
.L_x_78:
[----:B---3--:R-:W-:Y:S05]  /*2db0*/  BSYNC.RECONVERGENT B0 ;  /* 0x0000000000007941 */ /* 0x008fea0003800200 */
.L_x_77:
        /* <DEDUP_REMOVED lines=8> */
.L_x_76:
[----:B---3--:R-:W-:Y:S05]  /*2e40*/  BSYNC.RECONVERGENT B1 ;  /* 0x0000000000017941 */ /* 0x008fea0003800200 */
.L_x_75:
[----:B-1----:R-:W-:Y:S05]  /*2e50*/  FMUL R14, R18, UR9 ;  /* 0x00000009120e7c20 */ /* 0x002fea0008400000 */
[----:B------:R-:W-:Y:S01]  /*2e60*/  F2FP.F16.F32.PACK_AB R14, RZ, R14 ;  /* 0x0000000eff0e723e */ /* 0x000fe200000000ff */
[----:B------:R-:W-:Y:S05]  /*2e70*/  BRA `(.L_x_79) ;  /* 0x0000000000047947 */ /* 0x000fea0003800000 */
.L_x_74:
[----:B------:R-:W-:Y:S02]  /*2e80*/  F2FP.F16.F32.PACK_AB R14, RZ, R18 ;  /* 0x00000012ff0e723e */ /* 0x000fe400000000ff */
.L_x_79:
[----:B------:R-:W-:Y:S01]  /*2e90*/  MOV R7, R17 ;  /* 0x0000001100077202 */ /* 0x000fe20000000f00 */
[----:B------:R-:W-:Y:S06]  /*2ea0*/  BRA.U !UP0, `(.L_x_73) ;  /* 0x0000000108347547 */ /* 0x000fec000b800000 */
[----:B------:R-:W-:Y:S02]  /*2eb0*/  HSETP2.NEU.AND P1, PT, R14.H0_H0, RZ.H0_H0, PT ;  /* 0x200000ff0e007234 */ /* 0x000fe40003f2d800 */
[----:B------:R-:W-:Y:S11]  /*2ec0*/  MOV R7, R17 ;  /* 0x0000001100077202 */ /* 0x000ff60000000f00 */
[----:B------:R-:W-:Y:S05]  /*2ed0*/  @P1 BRA `(.L_x_73) ;  /* 0x0000000000281947 */ /* 0x000fea0003800000 */
[C---:B------:R-:W-:Y:S01]  /*2ee0*/  FSETP.GT.AND P3, PT, R18.reuse, RZ, PT ;  /* 0x000000ff1200720b */ /* 0x040fe20003f64000 */
[----:B------:R-:W-:Y:S11]  /*2ef0*/  IMAD.MOV.U32 R7, RZ, RZ, R17 ;  /* 0x000000ffff077224 */ /* 0x000ff600078e0011 */
[----:B------:R-:W-:Y:S01]  /*2f00*/  @!UPT UIADD3 URZ, UPT, UPT, URZ, URZ, URZ ;  /* 0x000000fffffff290 */ /* 0x000fe2000fffe0ff */
[C---:B------:R-:W-:Y:S01]  /*2f10*/  @P3 FADD R14, R18.reuse, 1 ;  /* 0x3f800000120e3421 */ /* 0x040fe20000000000 */
[----:B------:R-:W-:Y:S04]  /*2f20*/  @!P3 FADD R18, R18, -1 ;  /* 0xbf8000001212b421 */ /* 0x000fe80000000000 */
[CC--:B------:R-:W-:Y:S02]  /*2f30*/  @P3 FSETP.GEU.AND P2, PT, R14.reuse, R9.reuse, PT ;  /* 0x000000090e00320b */ /* 0x0c0fe40003f4e000 */
[----:B------:R-:W-:Y:S02]  /*2f40*/  @!P3 FSETP.GEU.AND P1, PT, R15, R18, PT ;  /* 0x000000120f00b20b */ /* 0x000fe40003f2e000 */
[----:B------:R-:W-:Y:S02]  /*2f50*/  @P3 FSEL R14, R14, R9, !P2 ;  /* 0x000000090e0e3208 */ /* 0x000fe40005000000 */
[----:B------:R-:W-:Y:S04]  /*2f60*/  @!P3 FSEL R14, R18, R15, !P1 ;  /* 0x0000000f120eb208 */ /* 0x000fe80004800000 */
[----:B------:R-:W-:Y:S02]  /*2f70*/  F2FP.F16.F32.PACK_AB R14, RZ, R14 ;  /* 0x0000000eff0e723e */ /* 0x000fe400000000ff */
.L_x_73:
[----:B---3--:R-:W-:Y:S05]  /*2f80*/  BSYNC.RECONVERGENT B2 ;  /* 0x0000000000027941 */ /* 0x008fea0003800200 */
.L_x_71:
[C---:B------:R-:W-:Y:S04]  /*2f90*/  LEA R2, P1, R13.reuse, UR4, 0x1 ;  /* 0x000000040d027c11 */ /* 0x040fe8000f8208ff */
[--C-:B------:R-:W-:Y:S02]  /*2fa0*/  LEA.HI.X R3, R13, UR5, R12.reuse, 0x1, P1 ;  /* 0x000000050d037c11 */ /* 0x100fe400088f0c0c */
[----:B------:R-:W-:Y:S03]  /*2fb0*/  IADD3 R13, P1, PT, R16, R13, RZ ;  /* 0x0000000d100d7210 */ /* 0x000fe60007f3e0ff */
[----:B------:R1:W-:Y:S02]  /*2fc0*/  STG.E.U16 desc[UR18][R2.64], R14 ;  /* 0x0000000e02007986 */ /* 0x0003e4000c101512 */
[----:B------:R-:W-:Y:S01]  /*2fd0*/  IMAD.X R12, RZ, RZ, R12, P1 ;  /* 0x000000ffff0c7224 */ /* 0x000fe200008e060c */
[----:B------:R-:W-:Y:S04]  /*2fe0*/  ISETP.GE.U32.AND P1, PT, R13, UR6, PT ;  /* 0x000000060d007c0c */ /* 0x000fe8000bf26070 */
[----:B------:R-:W-:Y:S11]  /*2ff0*/  ISETP.GE.U32.AND.EX P1, PT, R12, UR7, PT, P1 ;  /* 0x000000070c007c0c */ /* 0x000ff6000bf26110 */
[----:B------:R-:W-:Y:S02]  /*3000*/  @!UPT UIADD3 URZ, UPT, UPT, URZ, URZ, URZ ;  /* 0x000000fffffff290 */ /* 0x000fe4000fffe0ff */
[----:B------:R-:W-:Y:S05]  /*3010*/  @!P1 BRA `(.L_x_80) ;  /* 0xfffffff800209947 */ /* 0x000fea000383ffff */
[----:B------:R-:W-:Y:S05]  /*3020*/  BSYNC.RECONVERGENT B3 ;  /* 0x0000000000037941 */ /* 0x000fea0003800200 */
.L_x_70:
[----:B------:R-:W-:Y:S05]  /*3030*/  EXIT ;  /* 0x000000000000794d */ /* 0x000fea0003800000 */
.L_x_81:
        /* <DEDUP_REMOVED lines=12> */
.L_x_686:


//--------------------- .text._ZN7cutlass13device_kernelINS_4gemm6kernel13GemmUniversalIN4cute5tupleIJiiiiEEENS1_10collective13CollectiveMmaINS1_35MainloopSm100TmaUmmaWarpSpecializedILi8ELi2ELi4ENS5_IJiiNS4_1CILi1EEEEEEEENS5_IJNSA_ILi256EEENSA_ILi128EEENSA_ILi64EEEEEENS_6half_tENS5_IJlSB_lEEESI_SJ_NS4_8TiledMMAINS4_8MMA_AtomIJNS4_26SM100_MMA_F16BF16_2x1SM_SSISI_SI_fLi256ELi128ELNS4_4UMMA5MajorE0ELSO_0ELNSN_7ScaleInE0ELSP_0EEEEEENS4_6LayoutINS5_IJSB_SB_SB_EEENS5_IJNSA_ILi0EEESU_SU_EEEEENS5_IJNS4_10UnderscoreESX_SX_EEEEENS4_28SM100_TMA_2SM_LOAD_MULTICASTENS4_14ComposedLayoutINS4_7SwizzleILi3ELi4ELi3EEENS4_18smem_ptr_flag_bitsILi16EEENSS_INS5_IJNSA_ILi8EEESG_EEENS5_IJSG_SB_EEEEEEEvNS4_8identityES10_S1A_vS1B_EENS_8epilogue10collective18CollectiveEpilogueINS1D_23Sm100TmaWarpSpecializedILi4ELi2ELi16ELb1ELb0EEEJSH_NS5_IJNSS_ISF_SB_EENSS_INSA_ILi16EEESB_EEEEEfNS5_IJSB_llEEEfS1M_NS1D_6fusion15FusionCallbacksIS1H_NS1N_17LinearCombinationIffffLNS_15FloatRoundStyleE2EEESH_S1L_JEEENS4_5SM1004TMEM4LOAD26SM100_TMEM_LOAD_32dp32b16xENS4_13SM90_TMA_LOADENS11_INS12_ILi2ELi5ELi2EEENS14_ILi32EEENSS_INS5_IJNSA_ILi32EEENSA_ILi4EEEEEENS5_IJSB_S20_EEEEEEENS4_39AutoVectorizingCopyWithAssumedAlignmentILi128EEENS4_14SM90_TMA_STOREES25_S27_S27_EEENS1_16StreamKSchedulerEvEEEEvNT_6ParamsE --------------------------
	.section	.text._ZN7cutlass13device_kernelINS_4gemm6kernel13GemmUniversalIN4cute5tupleIJiiiiEEENS1_10collective13CollectiveMmaINS1_35MainloopSm100TmaUmmaWarpSpecializedILi8ELi2ELi4ENS5_IJiiNS4_1CILi1EEEEEEEENS5_IJNSA_ILi256EEENSA_ILi128EEENSA_ILi64EEEEEENS_6half_tENS5_IJlSB_lEEESI_SJ_NS4_8TiledMMAINS4_8MMA_AtomIJNS4_26SM100_MMA_F16BF16_2x1SM_SSISI_SI_fLi256ELi128ELNS4_4UMMA5MajorE0ELSO_0ELNSN_7ScaleInE0ELSP_0EEEEEENS4_6LayoutINS5_IJSB_SB_SB_EEENS5_IJNSA_ILi0EEESU_SU_EEEEENS5_IJNS4_10UnderscoreESX_SX_EEEEENS4_28SM100_TMA_2SM_LOAD_MULTICASTENS4_14ComposedLayoutINS4_7SwizzleILi3ELi4ELi3EEENS4_18smem_ptr_flag_bitsILi16EEENSS_INS5_IJNSA_ILi8EEESG_EEENS5_IJSG_SB_EEEEEEEvNS4_8identityES10_S1A_vS1B_EENS_8epilogue10collective18CollectiveEpilogueINS1D_23Sm100TmaWarpSpecializedILi4ELi2ELi16ELb1ELb0EEEJSH_NS5_IJNSS_ISF_SB_EENSS_INSA_ILi16EEESB_EEEEEfNS5_IJSB_llEEEfS1M_NS1D_6fusion15FusionCallbacksIS1H_NS1N_17LinearCombinationIffffLNS_15FloatRoundStyleE2EEESH_S1L_JEEENS4_5SM1004TMEM4LOAD26SM100_TMEM_LOAD_32dp32b16xENS4_13SM90_TMA_LOADENS11_INS12_ILi2ELi5ELi2EEENS14_ILi32EEENSS_INS5_IJNSA_ILi32EEENSA_ILi4EEEEEENS5_IJSB_S20_EEEEEEENS4_39AutoVectorizingCopyWithAssumedAlignmentILi128EEENS4_14SM90_TMA_STOREES25_S27_S27_EEENS1_16StreamKSchedulerEvEEEEvNT_6ParamsE,"ax",@progbits
	.align	128
.text._ZN7cutlass13device_kernelINS_4gemm6kernel13GemmUniversalIN4cute5tupleIJiiiiEEENS1_10collective13CollectiveMmaINS1_35MainloopSm100TmaUmmaWarpSpecializedILi8ELi2ELi4ENS5_IJiiNS4_1CILi1EEEEEEEENS5_IJNSA_ILi256EEENSA_ILi128EEENSA_ILi64EEEEEENS_6half_tENS5_IJlSB_lEEESI_SJ_NS4_8TiledMMAINS4_8MMA_AtomIJNS4_26SM100_MMA_F16BF16_2x1SM_SSISI_SI_fLi256ELi128ELNS4_4UMMA5MajorE0ELSO_0ELNSN_7ScaleInE0ELSP_0EEEEEENS4_6LayoutINS5_IJSB_SB_SB_EEENS5_IJNSA_ILi0EEESU_SU_EEEEENS5_IJNS4_10UnderscoreESX_SX_EEEEENS4_28SM100_TMA_2SM_LOAD_MULTICASTENS4_14ComposedLayoutINS4_7SwizzleILi3ELi4ELi3EEENS4_18smem_ptr_flag_bitsILi16EEENSS_INS5_IJNSA_ILi8EEESG_EEENS5_IJSG_SB_EEEEEEEvNS4_8identityES10_S1A_vS1B_EENS_8epilogue10collective18CollectiveEpilogueINS1D_23Sm100TmaWarpSpecializedILi4ELi2ELi16ELb1ELb0EEEJSH_NS5_IJNSS_ISF_SB_EENSS_INSA_ILi16EEESB_EEEEEfNS5_IJSB_llEEEfS1M_NS1D_6fusion15FusionCallbacksIS1H_NS1N_17LinearCombinationIffffLNS_15FloatRoundStyleE2EEESH_S1L_JEEENS4_5SM1004TMEM4LOAD26SM100_TMEM_LOAD_32dp32b16xENS4_13SM90_TMA_LOADENS11_INS12_ILi2ELi5ELi2EEENS14_ILi32EEENSS_INS5_IJNSA_ILi32EEENSA_ILi4EEEEEENS5_IJSB_S20_EEEEEEENS4_39AutoVectorizingCopyWithAssumedAlignmentILi128EEENS4_14SM90_TMA_STOREES25_S27_S27_EEENS1_16StreamKSchedulerEvEEEEvNT_6ParamsE:
        .type           _ZN7cutlass13device_kernelINS_4gemm6kernel13GemmUniversalIN4cute5tupleIJiiiiEEENS1_10collective13CollectiveMmaINS1_35MainloopSm100TmaUmmaWarpSpecializedILi8ELi2ELi4ENS5_IJiiNS4_1CILi1EEEEEEEENS5_IJNSA_ILi256EEENSA_ILi128EEENSA_ILi64EEEEEENS_6half_tENS5_IJlSB_lEEESI_SJ_NS4_8TiledMMAINS4_8MMA_AtomIJNS4_26SM100_MMA_F16BF16_2x1SM_SSISI_SI_fLi256ELi128ELNS4_4UMMA5MajorE0ELSO_0ELNSN_7ScaleInE0ELSP_0EEEEEENS4_6LayoutINS5_IJSB_SB_SB_EEENS5_IJNSA_ILi0EEESU_SU_EEEEENS5_IJNS4_10UnderscoreESX_SX_EEEEENS4_28SM100_TMA_2SM_LOAD_MULTICASTENS4_14ComposedLayoutINS4_7SwizzleILi3ELi4ELi3EEENS4_18smem_ptr_flag_bitsILi16EEENSS_INS5_IJNSA_ILi8EEESG_EEENS5_IJSG_SB_EEEEEEEvNS4_8identityES10_S1A_vS1B_EENS_8epilogue10collective18CollectiveEpilogueINS1D_23Sm100TmaWarpSpecializedILi4ELi2ELi16ELb1ELb0EEEJSH_NS5_IJNSS_ISF_SB_EENSS_INSA_ILi16EEESB_EEEEEfNS5_IJSB_llEEEfS1M_NS1D_6fusion15FusionCallbacksIS1H_NS1N_17LinearCombinationIffffLNS_15FloatRoundStyleE2EEESH_S1L_JEEENS4_5SM1004TMEM4LOAD26SM100_TMEM_LOAD_32dp32b16xENS4_13SM90_TMA_LOADENS11_INS12_ILi2ELi5ELi2EEENS14_ILi32EEENSS_INS5_IJNSA_ILi32EEENSA_ILi4EEEEEENS5_IJSB_S20_EEEEEEENS4_39AutoVectorizingCopyWithAssumedAlignmentILi128EEENS4_14SM90_TMA_STOREES25_S27_S27_EEENS1_16StreamKSchedulerEvEEEEvNT_6ParamsE,@function
        .size           _ZN7cutlass13device_kernelINS_4gemm6kernel13GemmUniversalIN4cute5tupleIJiiiiEEENS1_10collective13CollectiveMmaINS1_35MainloopSm100TmaUmmaWarpSpecializedILi8ELi2ELi4ENS5_IJiiNS4_1CILi1EEEEEEEENS5_IJNSA_ILi256EEENSA_ILi128EEENSA_ILi64EEEEEENS_6half_tENS5_IJlSB_lEEESI_SJ_NS4_8TiledMMAINS4_8MMA_AtomIJNS4_26SM100_MMA_F16BF16_2x1SM_SSISI_SI_fLi256ELi128ELNS4_4UMMA5MajorE0ELSO_0ELNSN_7ScaleInE0ELSP_0EEEEEENS4_6LayoutINS5_IJSB_SB_SB_EEENS5_IJNSA_ILi0EEESU_SU_EEEEENS5_IJNS4_10UnderscoreESX_SX_EEEEENS4_28SM100_TMA_2SM_LOAD_MULTICASTENS4_14ComposedLayoutINS4_7SwizzleILi3ELi4ELi3EEENS4_18smem_ptr_flag_bitsILi16EEENSS_INS5_IJNSA_ILi8EEESG_EEENS5_IJSG_SB_EEEEEEEvNS4_8identityES10_S1A_vS1B_EENS_8epilogue10collective18CollectiveEpilogueINS1D_23Sm100TmaWarpSpecializedILi4ELi2ELi16ELb1ELb0EEEJSH_NS5_IJNSS_ISF_SB_EENSS_INSA_ILi16EEESB_EEEEEfNS5_IJSB_llEEEfS1M_NS1D_6fusion15FusionCallbacksIS1H_NS1N_17LinearCombinationIffffLNS_15FloatRoundStyleE2EEESH_S1L_JEEENS4_5SM1004TMEM4LOAD26SM100_TMEM_LOAD_32dp32b16xENS4_13SM90_TMA_LOADENS11_INS12_ILi2ELi5ELi2EEENS14_ILi32EEENSS_INS5_IJNSA_ILi32EEENSA_ILi4EEEEEENS5_IJSB_S20_EEEEEEENS4_39AutoVectorizingCopyWithAssumedAlignmentILi128EEENS4_14SM90_TMA_STOREES25_S27_S27_EEENS1_16StreamKSchedulerEvEEEEvNT_6ParamsE,(.L_x_679 - _ZN7cutlass13device_kernelINS_4gemm6kernel13GemmUniversalIN4cute5tupleIJiiiiEEENS1_10collective13CollectiveMmaINS1_35MainloopSm100TmaUmmaWarpSpecializedILi8ELi2ELi4ENS5_IJiiNS4_1CILi1EEEEEEEENS5_IJNSA_ILi256EEENSA_ILi128EEENSA_ILi64EEEEEENS_6half_tENS5_IJlSB_lEEESI_SJ_NS4_8TiledMMAINS4_8MMA_AtomIJNS4_26SM100_MMA_F16BF16_2x1SM_SSISI_SI_fLi256ELi128ELNS4_4UMMA5MajorE0ELSO_0ELNSN_7ScaleInE0ELSP_0EEEEEENS4_6LayoutINS5_IJSB_SB_SB_EEENS5_IJNSA_ILi0EEESU_SU_EEEEENS5_IJNS4_10UnderscoreESX_SX_EEEEENS4_28SM100_TMA_2SM_LOAD_MULTICASTENS4_14ComposedLayoutINS4_7SwizzleILi3ELi4ELi3EEENS4_18smem_ptr_flag_bitsILi16EEENSS_INS5_IJNSA_ILi8EEESG_EEENS5_IJSG_SB_EEEEEEEvNS4_8identityES10_S1A_vS1B_EENS_8epilogue10collective18CollectiveEpilogueINS1D_23Sm100TmaWarpSpecializedILi4ELi2ELi16ELb1ELb0EEEJSH_NS5_IJNSS_ISF_SB_EENSS_INSA_ILi16EEESB_EEEEEfNS5_IJSB_llEEEfS1M_NS1D_6fusion15FusionCallbacksIS1H_NS1N_17LinearCombinationIffffLNS_15FloatRoundStyleE2EEESH_S1L_JEEENS4_5SM1004TMEM4LOAD26SM100_TMEM_LOAD_32dp32b16xENS4_13SM90_TMA_LOADENS11_INS12_ILi2ELi5ELi2EEENS14_ILi32EEENSS_INS5_IJNSA_ILi32EEENSA_ILi4EEEEEENS5_IJSB_S20_EEEEEEENS4_39AutoVectorizingCopyWithAssumedAlignmentILi128EEENS4_14SM90_TMA_STOREES25_S27_S27_EEENS1_16StreamKSchedulerEvEEEEvNT_6ParamsE)
        .other          _ZN7cutlass13device_kernelINS_4gemm6kernel13GemmUniversalIN4cute5tupleIJiiiiEEENS1_10collective13CollectiveMmaINS1_35MainloopSm100TmaUmmaWarpSpecializedILi8ELi2ELi4ENS5_IJiiNS4_1CILi1EEEEEEEENS5_IJNSA_ILi256EEENSA_ILi128EEENSA_ILi64EEEEEENS_6half_tENS5_IJlSB_lEEESI_SJ_NS4_8TiledMMAINS4_8MMA_AtomIJNS4_26SM100_MMA_F16BF16_2x1SM_SSISI_SI_fLi256ELi128ELNS4_4UMMA5MajorE0ELSO_0ELNSN_7ScaleInE0ELSP_0EEEEEENS4_6LayoutINS5_IJSB_SB_SB_EEENS5_IJNSA_ILi0EEESU_SU_EEEEENS5_IJNS4_10UnderscoreESX_SX_EEEEENS4_28SM100_TMA_2SM_LOAD_MULTICASTENS4_14ComposedLayoutINS4_7SwizzleILi3ELi4ELi3EEENS4_18smem_ptr_flag_bitsILi16EEENSS_INS5_IJNSA_ILi8EEESG_EEENS5_IJSG_SB_EEEEEEEvNS4_8identityES10_S1A_vS1B_EENS_8epilogue10collective18CollectiveEpilogueINS1D_23Sm100TmaWarpSpecializedILi4ELi2ELi16ELb1ELb0EEEJSH_NS5_IJNSS_ISF_SB_EENSS_INSA_ILi16EEESB_EEEEEfNS5_IJSB_llEEEfS1M_NS1D_6fusion15FusionCallbacksIS1H_NS1N_17LinearCombinationIffffLNS_15FloatRoundStyleE2EEESH_S1L_JEEENS4_5SM1004TMEM4LOAD26SM100_TMEM_LOAD_32dp32b16xENS4_13SM90_TMA_LOADENS11_INS12_ILi2ELi5ELi2EEENS14_ILi32EEENSS_INS5_IJNSA_ILi32EEENSA_ILi4EEEEEENS5_IJSB_S20_EEEEEEENS4_39AutoVectorizingCopyWithAssumedAlignmentILi128EEENS4_14SM90_TMA_STOREES25_S27_S27_EEENS1_16StreamKSchedulerEvEEEEvNT_6ParamsE,@"STO_CUDA_ENTRY STV_DEFAULT"
_ZN7cutlass13device_kernelINS_4gemm6kernel13GemmUniversalIN4cute5tupleIJiiiiEEENS1_10collective13CollectiveMmaINS1_35MainloopSm100TmaUmmaWarpSpecializedILi8ELi2ELi4ENS5_IJiiNS4_1CILi1EEEEEEEENS5_IJNSA_ILi256EEENSA_ILi128EEENSA_ILi64EEEEEENS_6half_tENS5_IJlSB_lEEESI_SJ_NS4_8TiledMMAINS4_8MMA_AtomIJNS4_26SM100_MMA_F16BF16_2x1SM_SSISI_SI_fLi256ELi128ELNS4_4UMMA5MajorE0ELSO_0ELNSN_7ScaleInE0ELSP_0EEEEEENS4_6LayoutINS5_IJSB_SB_SB_EEENS5_IJNSA_ILi0EEESU_SU_EEEEENS5_IJNS4_10UnderscoreESX_SX_EEEEENS4_28SM100_TMA_2SM_LOAD_MULTICASTENS4_14ComposedLayoutINS4_7SwizzleILi3ELi4ELi3EEENS4_18smem_ptr_flag_bitsILi16EEENSS_INS5_IJNSA_ILi8EEESG_EEENS5_IJSG_SB_EEEEEEEvNS4_8identityES10_S1A_vS1B_EENS_8epilogue10collective18CollectiveEpilogueINS1D_23Sm100TmaWarpSpecializedILi4ELi2ELi16ELb1ELb0EEEJSH_NS5_IJNSS_ISF_SB_EENSS_INSA_ILi16EEESB_EEEEEfNS5_IJSB_llEEEfS1M_NS1D_6fusion15FusionCallbacksIS1H_NS1N_17LinearCombinationIffffLNS_15FloatRoundStyleE2EEESH_S1L_JEEENS4_5SM1004TMEM4LOAD26SM100_TMEM_LOAD_32dp32b16xENS4_13SM90_TMA_LOADENS11_INS12_ILi2ELi5ELi2EEENS14_ILi32EEENSS_INS5_IJNSA_ILi32EEENSA_ILi4EEEEEENS5_IJSB_S20_EEEEEEENS4_39AutoVectorizingCopyWithAssumedAlignmentILi128EEENS4_14SM90_TMA_STOREES25_S27_S27_EEENS1_16StreamKSchedulerEvEEEEvNT_6ParamsE:
[----:B------:R-:W1:Y:S08]  /*0000*/  LDC R1, c[0x0][0x37c] ;  /* 0x0000df00ff017b82 */ /* 0x000e700000000800 */
[----:B------:R-:W2:Y:S01]  /*0010*/  LDC.64 R2, c[0x0][0x890] ;  /* 0x00022400ff027b82 */ /* 0x000ea20000000a00 */
[----:B------:R-:W3:Y:S01]  /*0020*/  S2R R58, SR_TID.X ;  /* 0x00000000003a7919 */ /* 0x000ee20000002100 */
[----:B-1----:R-:W-:Y:S01]  /*0030*/  VIADD R1, R1, 0xffffff30 ;  /* 0xffffff3001017836 */ /* 0x002fe20000000000 */
[----:B------:R-:W-:-:S02]  /*0040*/  PRMT R0, RZ, 0x7610, R0 ;  /* 0x00007610ff007816 */ /* 0x000fc40000000000 */
[----:B------:R-:W-:Y:S02]  /*0050*/  ELECT P3, URZ, PT ;  /* 0x0000000000ff782f */ /* 0x000fe40003860000 */
[----:B------:R-:W-:-:S05]  /*0060*/  CS2R.32 R50, SR_CgaSize ;  /* 0x0000000000327805 */ /* 0x000fca0000008a00 */
[----:B------:R-:W-:-:S05]  /*0070*/  IMAD R50, R50, -0xa0, RZ ;  /* 0xffffff6032327824 */ /* 0x000fca00078e02ff */
[----:B------:R-:W-:-:S14]  /*0080*/  R2UR UR37, R50 ;  /* 0x00000000322572ca */ /* 0x000fdc00000e0000 */
[----:B------:R-:W1:Y:S01]  /*0090*/  LDCU UR37, c[0x0][UR37+0x2a0] ;  /* 0x00005400252577ac */ /* 0x000e620008000800 */
[----:B------:R-:W4:Y:S01]  /*00a0*/  S2UR UR4, SR_CgaCtaId ;  /* 0x00000000000479c3 */ /* 0x000f220000008800 */
[----:B------:R1:W-:Y:S01]  /*00b0*/  STL.S16 [R1+0x60], R0 ;  /* 0x0000600001007387 */ /* 0x0003e20000100600 */
[----:B------:R-:W-:-:S05]  /*00c0*/  CS2R.32 R50, SR_CgaSize ;  /* 0x0000000000327805 */ /* 0x000fca0000008a00 */
[----:B------:R-:W-:-:S05]  /*00d0*/  IMAD R50, R50, -0xa0, RZ ;  /* 0xffffff6032327824 */ /* 0x000fca00078e02ff */
[----:B------:R-:W-:-:S14]  /*00e0*/  R2UR UR38, R50 ;  /* 0x00000000322672ca */ /* 0x000fdc00000e0000 */
[----:B------:R-:W1:Y:S01]  /*00f0*/  LDCU UR38, c[0x0][UR38+0x2a4] ;  /* 0x00005480262677ac */ /* 0x000e620008000800 */
[----:B------:R-:W-:Y:S02]  /*0100*/  P2R R18, PR, RZ, 0x8 ;  /* 0x00000008ff127803 */ /* 0x000fe40000000000 */
[----:B--2---:R-:W-:-:S04]  /*0110*/  ISETP.NE.U32.AND P0, PT, R2, RZ, PT ;  /* 0x000000ff0200720c */ /* 0x004fc80003f05070 */
[----:B------:R-:W-:Y:S01]  /*0120*/  ISETP.NE.AND.EX P1, PT, R3, RZ, PT, P0 ;  /* 0x000000ff0300720c */ /* 0x000fe20003f25300 */
[----:B----4-:R-:W-:Y:S01]  /*0130*/  IMAD.U32 R33, RZ, RZ, UR4 ;  /* 0x00000004ff217e24 */ /* 0x010fe2000f8e00ff */
[----:B---3--:R-:W-:-:S04]  /*0140*/  SHF.R.U32.HI R19, RZ, 0x5, R58 ;  /* 0x00000005ff137819 */ /* 0x008fc8000001163a */
[C---:B------:R-:W-:Y:S01]  /*0150*/  LOP3.LUT R40, R33.reuse, 0x1, RZ, 0xc0, !PT ;  /* 0x0000000121287812 */ /* 0x040fe200078ec0ff */
[----:B------:R2:W3:Y:S01]  /*0160*/  SHFL.IDX PT, R43, R19, RZ, 0x1f ;  /* 0x00001fff132b7589 */ /* 0x0004e200000e0000 */
[----:B------:R-:W-:-:S05]  /*0170*/  LOP3.LUT R50, R33, 0x1, RZ, 0x3c, !PT ;  /* 0x0000000121327812 */ /* 0x000fca00078e3cff */
[----:B-1----:R-:W-:Y:S05]  /*0180*/  @P1 BRA `(.L_x_82) ;  /* 0x0000000000381947 */ /* 0x002fea0003800000 */
[----:B------:R-:W1:Y:S02]  /*0190*/  LDCU.64 UR4, c[0x0][0x888] ;  /* 0x00011100ff0477ac */ /* 0x000e640008000a00 */
[----:B-1----:R-:W-:-:S04]  /*01a0*/  UISETP.NE.U32.AND UP0, UPT, UR4, URZ, UPT ;  /* 0x000000ff0400728c */ /* 0x002fc8000bf05070 */
[----:B------:R-:W-:-:S09]  /*01b0*/  UISETP.NE.AND.EX UP0, UPT, UR5, URZ, UPT, UP0 ;  /* 0x000000ff0500728c */ /* 0x000fd2000bf05300 */
[----:B------:R-:W-:Y:S05]  /*01c0*/  BRA.U !UP0, `(.L_x_83) ;  /* 0x0000000108187547 */ /* 0x000fea000b800000 */
[----:B------:R-:W1:Y:S01]  /*01d0*/  LDC.64 R4, c[0x0][0x888] ;  /* 0x00022200ff047b82 */ /* 0x000e620000000a00 */
[----:B------:R-:W1:Y:S02]  /*01e0*/  LDCU.64 UR4, c[0x0][0x358] ;  /* 0x00006b00ff0477ac */ /* 0x000e640008000a00 */
[----:B-1----:R1:W5:Y:S01]  /*01f0*/  LDG.E R245, desc[UR4][R4.64] ;  /* 0x0000000404f57981 */ /* 0x002362000c1e1900 */
[----:B------:R-:W-:-:S05]  /*0200*/  HFMA2 R0, -RZ, RZ, 0, 5.9604644775390625e-08 ;  /* 0x00000001ff007431 */ /* 0x000fca00000001ff */
[----:B------:R1:W-:Y:S01]  /*0210*/  STL.S16 [R1+0x60], R0 ;  /* 0x0000600001007387 */ /* 0x0003e20000100600 */
[----:B------:R-:W-:Y:S05]  /*0220*/  BRA `(.L_x_82) ;  /* 0x0000000000107947 */ /* 0x000fea0003800000 */
.L_x_83:
[----:B------:R-:W-:Y:S01]  /*0230*/  HFMA2 R0, -RZ, RZ, 0, 5.9604644775390625e-08 ;  /* 0x00000001ff007431 */ /* 0x000fe200000001ff */
[----:B------:R-:W1:Y:S04]  /*0240*/  LDCU UR4, c[0x0][0x880] ;  /* 0x00011000ff0477ac */ /* 0x000e680008000800 */
[----:B------:R4:W-:Y:S01]  /*0250*/  STL.S16 [R1+0x60], R0 ;  /* 0x0000600001007387 */ /* 0x0009e20000100600 */
[----:B-1----:R-:W-:-:S07]  /*0260*/  MOV R245, UR4 ;  /* 0x0000000400f57c02 */ /* 0x002fce0008000f00 */
.L_x_82:
[----:B------:R-:W4:Y:S02]  /*0270*/  LDCU.64 UR4, c[0x0][0x8b0] ;  /* 0x00011600ff0477ac */ /* 0x000f240008000a00 */
[----:B----4-:R-:W-:-:S04]  /*0280*/  UISETP.NE.U32.AND UP0, UPT, UR4, URZ, UPT ;  /* 0x000000ff0400728c */ /* 0x010fc8000bf05070 */
[----:B------:R-:W-:-:S09]  /*0290*/  UISETP.NE.AND.EX UP0, UPT, UR5, URZ, UPT, UP0 ;  /* 0x000000ff0500728c */ /* 0x000fd2000bf05300 */
[----:B------:R-:W-:Y:S05]  /*02a0*/  BRA.U UP0, `(.L_x_84) ;  /* 0x0000000100287547 */ /* 0x000fea000b800000 */
[----:B------:R-:W4:Y:S02]  /*02b0*/  LDCU.64 UR4, c[0x0][0x8a8] ;  /* 0x00011500ff0477ac */ /* 0x000f240008000a00 */
[----:B----4-:R-:W-:-:S04]  /*02c0*/  UISETP.NE.U32.AND UP0, UPT, UR4, URZ, UPT ;  /* 0x000000ff0400728c */ /* 0x010fc8000bf05070 */
[----:B------:R-:W-:-:S09]  /*02d0*/  UISETP.NE.AND.EX UP0, UPT, UR5, URZ, UPT, UP0 ;  /* 0x000000ff0500728c */ /* 0x000fd2000bf05300 */
[----:B------:R-:W-:Y:S05]  /*02e0*/  BRA.U !UP0, `(.L_x_85) ;  /* 0x0000000108107547 */ /* 0x000fea000b800000 */
[----:B-1----:R-:W1:Y:S01]  /*02f0*/  LDC.64 R4, c[0x0][0x8a8] ;  /* 0x00022a00ff047b82 */ /* 0x002e620000000a00 */
[----:B------:R-:W1:Y:S02]  /*0300*/  LDCU.64 UR4, c[0x0][0x358] ;  /* 0x00006b00ff0477ac */ /* 0x000e640008000a00 */
[----:B-1----:R4:W5:Y:S01]  /*0310*/  LDG.E R241, desc[UR4][R4.64] ;  /* 0x0000000404f17981 */ /* 0x002962000c1e1900 */
[----:B------:R-:W-:Y:S05]  /*0320*/  BRA `(.L_x_84) ;  /* 0x0000000000087947 */ /* 0x000fea0003800000 */
.L_x_85:
[----:B------:R-:W4:Y:S02]  /*0330*/  LDCU UR4, c[0x0][0x8a0] ;  /* 0x00011400ff0477ac */ /* 0x000f240008000800 */
[----:B----4-:R-:W-:-:S07]  /*0340*/  MOV R241, UR4 ;  /* 0x0000000400f17c02 */ /* 0x010fce0008000f00 */
.L_x_84:
[C---:B---3--:R-:W-:Y:S01]  /*0350*/  ISETP.NE.OR P1, PT, R43.reuse, 0x1, !P3 ;  /* 0x000000012b00780c */ /* 0x048fe20005f25670 */
[----:B------:R-:W3:Y:S01]  /*0360*/  LDCU.64 UR4, c[0x0][0x800] ;  /* 0x00010000ff0477ac */ /* 0x000ee20008000a00 */
[----:B-1--4-:R-:W1:Y:S01]  /*0370*/  LDC.64 R4, c[0x0][0x888] ;  /* 0x00022200ff047b82 */ /* 0x012e620000000a00 */
[----:B------:R-:W-:Y:S01]  /*0380*/  ISETP.NE.OR P2, PT, R43, 0x3, !P3 ;  /* 0x000000032b00780c */ /* 0x000fe20005f45670 */
[----:B------:R-:W-:Y:S01]  /*0390*/  BSSY.RECONVERGENT B0, `(.L_x_86) ;  /* 0x000001d000007945 */ /* 0x000fe20003800200 */
[----:B------:R-:W-:Y:S02]  /*03a0*/  PLOP3.LUT P4, PT, PT, PT, PT, 0x80, 0x8 ;  /* 0x000000000008781c */ /* 0x000fe40003f8f070 */
[----:B------:R-:W-:Y:S02]  /*03b0*/  ISETP.NE.AND.EX P0, PT, R3, RZ, PT, P0 ;  /* 0x000000ff0300720c */ /* 0x000fe40003f05300 */
[----:B------:R-:W-:-:S04]  /*03c0*/  P2R R48, PR, RZ, 0x10 ;  /* 0x00000010ff307803 */ /* 0x000fc80000000000 */
[----:B------:R-:W-:-:S05]  /*03d0*/  VOTEU.ALL UP0, P1 ;  /* 0x0000000000ff7886 */ /* 0x000fca0000800000 */
[----:B------:R-:W4:Y:S01]  /*03e0*/  @!UP0 LDCU.64 UR8, c[0x0][0x348] ;  /* 0x00006900ff0887ac */ /* 0x000f220008000a00 */
[----:B---3--:R-:W-:Y:S01]  /*03f0*/  UISETP.NE.AND UP1, UPT, UR38, UR5, UPT ;  /* 0x000000052600728c */ /* 0x008fe2000bf25270 */
[----:B------:R-:W-:Y:S01]  /*0400*/  @!UP0 UMOV UR43, URZ ;  /* 0x000000ff002b8c82 */ /* 0x000fe20008000000 */
[----:B------:R-:W-:Y:S02]  /*0410*/  @!UP0 UMOV UR41, URZ ;  /* 0x000000ff00298c82 */ /* 0x000fe40008000000 */
[----:B------:R-:W-:Y:S01]  /*0420*/  UISETP.EQ.AND UP1, UPT, UR37, UR4, !UP1 ;  /* 0x000000042500728c */ /* 0x000fe2000cf22270 */
[----:B-1----:R-:W-:Y:S02]  /*0430*/  ISETP.NE.U32.AND P1, PT, R4, RZ, PT ;  /* 0x000000ff0400720c */ /* 0x002fe40003f25070 */
[----:B------:R-:W-:Y:S02]  /*0440*/  UMOV UR4, 0x280 ;  /* 0x0000028000047882 */ /* 0x000fe40000000000 */
[----:B------:R-:W-:Y:S01]  /*0450*/  USEL UR42, UR4, 0x80, UP1 ;  /* 0x00000080042a7887 */ /* 0x000fe20008800000 */
[----:B------:R-:W-:-:S02]  /*0460*/  ISETP.NE.AND.EX P1, PT, R5, RZ, PT, P1 ;  /* 0x000000ff0500720c */ /* 0x000fc40003f25310 */
[----:B------:R-:W-:Y:S02]  /*0470*/  UMOV UR4, 0x380 ;  /* 0x0000038000047882 */ /* 0x000fe40000000000 */
[----:B------:R-:W-:Y:S02]  /*0480*/  USEL UR40, UR4, 0x180, UP1 ;  /* 0x0000018004287887 */ /* 0x000fe40008800000 */
[----:B----4-:R-:W-:Y:S02]  /*0490*/  @!UP0 UIADD3.64 UR6, UPT, UPT, UR8, UR42, URZ ;  /* 0x0000002a08068297 */ /* 0x010fe4000fffe0ff */
[----:B------:R-:W-:-:S07]  /*04a0*/  @!UP0 UIADD3.64 UR4, UPT, UPT, UR8, UR40, URZ ;  /* 0x0000002808048297 */ /* 0x000fce000fffe0ff */
[----:B------:R1:W-:Y:S02]  /*04b0*/  @!UP0 UTMACCTL.PF [UR6] ;  /* 0x00000000060089b9 */ /* 0x0003e40008040000 */
[----:B------:R1:W-:Y:S02]  /*04c0*/  @!UP0 UTMACCTL.PF [UR4] ;  /* 0x00000000040089b9 */ /* 0x0003e40008040000 */
[----:B-1----:R-:W-:Y:S05]  /*04d0*/  @P2 BRA `(.L_x_87) ;  /* 0x0000000000202947 */ /* 0x002fea0003800000 */
[----:B------:R-:W1:Y:S02]  /*04e0*/  LDCU.64 UR4, c[0x0][0x348] ;  /* 0x00006900ff0477ac */ /* 0x000e640008000a00 */
[----:B-1----:R-:W-:Y:S02]  /*04f0*/  UIADD3 UR6, UP1, UPT, UR4, 0x580, URZ ;  /* 0x0000058004067890 */ /* 0x002fe4000ff3e0ff */
[----:B------:R-:W-:Y:S02]  /*0500*/  UIADD3 UR4, UP0, UPT, UR4, 0x680, URZ ;  /* 0x0000068004047890 */ /* 0x000fe4000ff1e0ff */
[----:B------:R-:W-:Y:S02]  /*0510*/  UIADD3.X UR7, UPT, UPT, URZ, UR5, URZ, UP1, !UPT ;  /* 0x00000005ff077290 */ /* 0x000fe40008ffe4ff */
[----:B------:R-:W-:-:S07]  /*0520*/  UIADD3.X UR5, UPT, UPT, URZ, UR5, URZ, UP0, !UPT ;  /* 0x00000005ff057290 */ /* 0x000fce00087fe4ff */
[----:B------:R1:W-:Y:S02]  /*0530*/  UTMACCTL.PF [UR6] ;  /* 0x00000000060079b9 */ /* 0x0003e40008040000 */
[----:B------:R1:W-:Y:S02]  /*0540*/  UTMACCTL.PF [UR4] ;  /* 0x00000000040079b9 */ /* 0x0003e40008040000 */
[----:B-1----:R-:W-:Y:S01]  /*0550*/  NOP ;  /* 0x0000000000007918 */ /* 0x002fe20000000000 */
.L_x_87:
[----:B------:R-:W-:Y:S05]  /*0560*/  BSYNC.RECONVERGENT B0 ;  /* 0x0000000000007941 */ /* 0x000fea0003800200 */
.L_x_86:
[----:B------:R-:W-:Y:S05]  /*0570*/  @P1 BRA P0, `(.L_x_88) ;  /* 0x0000000000281947 */ /* 0x000fea0000000000 */
[----:B------:R-:W-:Y:S02]  /*0580*/  ISETP.NE.U32.AND P2, PT, R2, RZ, PT ;  /* 0x000000ff0200720c */ /* 0x000fe40003f45070 */
[----:B------:R-:W-:Y:S02]  /*0590*/  ISETP.NE.U32.AND P0, PT, R4, RZ, PT ;  /* 0x000000ff0400720c */ /* 0x000fe40003f05070 */
[----:B------:R-:W-:Y:S02]  /*05a0*/  ISETP.NE.AND.EX P2, PT, R3, RZ, PT, P2 ;  /* 0x000000ff0300720c */ /* 0x000fe40003f45320 */
[----:B------:R-:W-:Y:S02]  /*05b0*/  ISETP.NE.AND.EX P0, PT, R5, RZ, PT, P0 ;  /* 0x000000ff0500720c */ /* 0x000fe40003f05300 */
[----:B-----5:R-:W-:Y:S02]  /*05c0*/  FSETP.NEU.AND P1, PT, R245, RZ, PT ;  /* 0x000000fff500720b */ /* 0x020fe40003f2d000 */
[----:B------:R-:W-:-:S07]  /*05d0*/  SEL R0, RZ, 0xffffffff, P0 ;  /* 0xffffffffff007807 */ /* 0x000fce0000000000 */
[----:B------:R-:W-:-:S04]  /*05e0*/  @!P2 SEL R0, RZ, 0xffffffff, P1 ;  /* 0xffffffffff00a807 */ /* 0x000fc80000800000 */
[----:B------:R-:W-:-:S04]  /*05f0*/  LOP3.LUT R0, R0, 0x1, RZ, 0xc0, !PT ;  /* 0x0000000100007812 */ /* 0x000fc800078ec0ff */
[----:B------:R-:W-:-:S04]  /*0600*/  ISETP.NE.U32.AND P0, PT, R0, 0x1, PT ;  /* 0x000000010000780c */ /* 0x000fc80003f05070 */
[----:B------:R-:W-:-:S09]  /*0610*/  P2R R48, PR, RZ, 0x1 ;  /* 0x00000001ff307803 */ /* 0x000fd20000000000 */
.L_x_88:
[----:B------:R-:W1:Y:S01]  /*0620*/  SHFL.IDX PT, R0, R19, RZ, 0x1f ;  /* 0x00001fff13007589 */ /* 0x000e6200000e0000 */
[----:B------:R-:W-:-:S04]  /*0630*/  ISETP.NE.AND P1, PT, R43, 0x2, PT ;  /* 0x000000022b00780c */ /* 0x000fc80003f25270 */
[----:B------:R-:W-:Y:S02]  /*0640*/  ISETP.EQ.AND P0, PT, R40, RZ, !P1 ;  /* 0x000000ff2800720c */ /* 0x000fe40004f02270 */
[----:B------:R-:W-:Y:S02]  /*0650*/  SEL R71, RZ, 0x1, P1 ;  /* 0x00000001ff477807 */ /* 0x000fe40000800000 */
[----:B------:R-:W-:-:S04]  /*0660*/  PLOP3.LUT P2, PT, P0, P3, PT, 0x80, 0x8 ;  /* 0x000000000008781c */ /* 0x000fc80000747070 */
[----:B------:R-:W-:Y:S02]  /*0670*/  P2R R16, PR, RZ, 0x4 ;  /* 0x00000004ff107803 */ /* 0x000fe40000000000 */
[----:B-1----:R-:W-:-:S13]  /*0680*/  ISETP.NE.AND P0, PT, R0, RZ, PT ;  /* 0x000000ff0000720c */ /* 0x002fda0003f05270 */
[----:B------:R-:W-:Y:S05]  /*0690*/  @P0 BRA `(.L_x_89) ;  /* 0x0000001000280947 */ /* 0x000fea0003800000 */
[----:B------:R-:W-:-:S04]  /*06a0*/  ULEA.HI UR4, UR37, UR37, URZ, 0x1 ;  /* 0x0000002525047291 */ /* 0x000fc8000f8f08ff */
[----:B------:R-:W-:-:S04]  /*06b0*/  ULEA.HI.SX32 UR4, UR4, UR38, 0x1f ;  /* 0x0000002604047291 */ /* 0x000fc8000f8ffaff */
[----:B------:R-:W-:-:S04]  /*06c0*/  UIADD3 UR36, UPT, UPT, UR4, -0x1, URZ ;  /* 0xffffffff04247890 */ /* 0x000fc8000fffe0ff */
[----:B------:R-:W-:-:S09]  /*06d0*/  UISETP.NE.AND UP0, UPT, UR36, URZ, UPT ;  /* 0x000000ff2400728c */ /* 0x000fd2000bf05270 */
[----:B------:R-:W-:Y:S05]  /*06e0*/  BRA.U UP0, `(.L_x_90) ;  /* 0x0000000100407547 */ /* 0x000fea000b800000 */
[----:B------:R-:W-:Y:S01]  /*06f0*/  MOV R2, 0x118 ;  /* 0x0000011800027802 */ /* 0x000fe20000000f00 */
[----:B------:R-:W1:Y:S01]  /*0700*/  LDCU.64 UR8, c[0x4][0xe0] ;  /* 0x01001c00ff0877ac */ /* 0x000e620008000a00 */
[----:B------:R-:W-:Y:S02]  /*0710*/  HFMA2 R12, -RZ, RZ, 0, 5.9604644775390625e-08 ;  /* 0x00000001ff0c7431 */ /* 0x000fe400000001ff */
[----:B------:R-:W-:Y:S01]  /*0720*/  IMAD.MOV.U32 R8, RZ, RZ, 0x237 ;  /* 0x00000237ff087424 */ /* 0x000fe200078e00ff */
[----:B------:R-:W3:Y:S01]  /*0730*/  LDCU.64 UR6, c[0x4][0xd8] ;  /* 0x01001b00ff0677ac */ /* 0x000ee20008000a00 */
[----:B------:R-:W4:Y:S01]  /*0740*/  LDC.64 R2, c[0x4][R2] ;  /* 0x0100000002027b82 */ /* 0x000f220000000a00 */
[----:B------:R-:W-:Y:S01]  /*0750*/  IMAD.MOV.U32 R13, RZ, RZ, RZ ;  /* 0x000000ffff0d7224 */ /* 0x000fe200078e00ff */
[----:B------:R-:W2:Y:S01]  /*0760*/  LDCU.64 UR4, c[0x4][0x48] ;  /* 0x01000900ff0477ac */ /* 0x000ea20008000a00 */
[----:B-1----:R-:W-:Y:S01]  /*0770*/  IMAD.U32 R4, RZ, RZ, UR8 ;  /* 0x00000008ff047e24 */ /* 0x002fe2000f8e00ff */
[----:B------:R-:W-:Y:S01]  /*0780*/  MOV R5, UR9 ;  /* 0x0000000900057c02 */ /* 0x000fe20008000f00 */
[----:B---3--:R-:W-:Y:S01]  /*0790*/  IMAD.U32 R6, RZ, RZ, UR6 ;  /* 0x00000006ff067e24 */ /* 0x008fe2000f8e00ff */
[----:B------:R-:W-:Y:S01]  /*07a0*/  MOV R7, UR7 ;  /* 0x0000000700077c02 */ /* 0x000fe20008000f00 */
[----:B--2---:R-:W-:Y:S01]  /*07b0*/  IMAD.U32 R10, RZ, RZ, UR4 ;  /* 0x00000004ff0a7e24 */ /* 0x004fe2000f8e00ff */
[----:B------:R-:W-:-:S02]  /*07c0*/  MOV R11, UR5 ;  /* 0x00000005000b7c02 */ /* 0x000fc40008000f00 */
[----:B------:R-:W-:-:S07]  /*07d0*/  LEPC R20, `(.L_x_90) ;  /* 0x000000001014794e */ /* 0x000fce0000000000 */
[----:B----45:R-:W-:Y:S05]  /*07e0*/  CALL.ABS.NOINC R2 ;  /* 0x0000000002007343 */ /* 0x030fea0003c00000 */
.L_x_90:
[----:B------:R-:W-:-:S03]  /*07f0*/  UMOV UR4, 0xffffffff ;  /* 0xffffffff00047882 */ /* 0x000fc60000000000 */
[----:B------:R-:W-:Y:S05]  /*0800*/  BRA.DIV UR4, `(.L_x_91) ;  /* 0x0000027a048c7947 */ /* 0x000fea000b800000 */
[----:B------:R-:W-:-:S13]  /*0810*/  ELECT P6, URZ, PT ;  /* 0x0000000000ff782f */ /* 0x000fda00038c0000 */
.L_x_596:
[----:B------:R-:W-:Y:S04]  /*0820*/  BSSY.RECONVERGENT B6, `(.L_x_89) ;  /* 0x00000f1000067945 */ /* 0x000fe80003800200 */
[----:B------:R-:W-:Y:S05]  /*0830*/  @!P6 BRA `(.L_x_92) ;  /* 0x0000000c00bce947 */ /* 0x000fea0003800000 */
[----:B------:R-:W1:Y:S01]  /*0840*/  S2UR UR4, SR_CgaCtaId ;  /* 0x00000000000479c3 */ /* 0x000e620000008800 */
[----:B------:R-:W-:Y:S01]  /*0850*/  MOV R2, 0x400 ;  /* 0x0000040000027802 */ /* 0x000fe20000000f00 */
[----:B------:R-:W-:Y:S01]  /*0860*/  UISETP.NE.AND UP0, UPT, UR36, URZ, UPT ;  /* 0x000000ff2400728c */ /* 0x000fe2000bf05270 */
[----:B-1----:R-:W-:Y:S01]  /*0870*/  IMAD.U32 R33, RZ, RZ, UR4 ;  /* 0x00000004ff217e24 */ /* 0x002fe2000f8e00ff */
[----:B------:R-:W-:Y:S02]  /*0880*/  UMOV UR4, 0x1 ;  /* 0x0000000100047882 */ /* 0x000fe40000000000 */
[----:B------:R-:W-:-:S04]  /*0890*/  UIADD3 UR4, UPT, UPT, -UR4, 0x100000, URZ ;  /* 0x0010000004047890 */ /* 0x000fc8000fffe1ff */
[----:B------:R-:W-:Y:S02]  /*08a0*/  USHF.L.U32 UR5, UR4, 0xb, URZ ;  /* 0x0000000b04057899 */ /* 0x000fe400080006ff */
[----:B------:R-:W-:Y:S01]  /*08b0*/  USHF.L.U32 UR4, UR4, 0x1, URZ ;  /* 0x0000000104047899 */ /* 0x000fe200080006ff */
[----:B------:R-:W-:-:S04]  /*08c0*/  LEA R2, R33, R2, 0x18 ;  /* 0x0000000221027211 */ /* 0x000fc800078ec0ff */
[----:B------:R-:W-:Y:S01]  /*08d0*/  R2UR UR6, R2 ;  /* 0x00000000020672ca */ /* 0x000fe200000e0000 */
[----:B------:R-:W1:-:S12]  /*08e0*/  FENCE.VIEW.ASYNC.S ;  /* 0x00000000000073c6 */ /* 0x000e580000000000 */
[----:B-1----:R1:W3:Y:S01]  /*08f0*/  SYNCS.EXCH.64 URZ, [UR6], UR4 ;  /* 0x0000000406ff75b2 */ /* 0x0022e20008000100 */
[----:B------:R-:W-:Y:S05]  /*0900*/  BRA.U UP0, `(.L_x_93) ;  /* 0x0000000100407547 */ /* 0x000fea000b800000 */
[----:B------:R-:W-:Y:S01]  /*0910*/  MOV R14, 0x118 ;  /* 0x00000118000e7802 */ /* 0x000fe20000000f00 */
[----:B------:R-:W4:Y:S01]  /*0920*/  LDCU.64 UR8, c[0x4][0xe8] ;  /* 0x01001d00ff0877ac */ /* 0x000f220008000a00 */
[----:B------:R-:W-:Y:S02]  /*0930*/  HFMA2 R12, -RZ, RZ, 0, 5.9604644775390625e-08 ;  /* 0x00000001ff0c7431 */ /* 0x000fe400000001ff */
[----:B------:R-:W-:Y:S01]  /*0940*/  IMAD.MOV.U32 R8, RZ, RZ, 0x187 ;  /* 0x00000187ff087424 */ /* 0x000fe200078e00ff */
[----:B-1----:R-:W1:Y:S01]  /*0950*/  LDCU.64 UR6, c[0x4][0xf0] ;  /* 0x01001e00ff0677ac */ /* 0x002e620008000a00 */
[----:B------:R-:W2:Y:S01]  /*0960*/  LDC.64 R14, c[0x4][R14] ;  /* 0x010000000e0e7b82 */ /* 0x000ea20000000a00 */
[----:B------:R-:W-:Y:S01]  /*0970*/  IMAD.MOV.U32 R13, RZ, RZ, RZ ;  /* 0x000000ffff0d7224 */ /* 0x000fe200078e00ff */
[----:B------:R-:W3:Y:S01]  /*0980*/  LDCU.64 UR4, c[0x4][URZ] ;  /* 0x01000000ff0477ac */ /* 0x000ee20008000a00 */
[----:B----4-:R-:W-:Y:S01]  /*0990*/  IMAD.U32 R4, RZ, RZ, UR8 ;  /* 0x00000008ff047e24 */ /* 0x010fe2000f8e00ff */
[----:B------:R-:W-:Y:S01]  /*09a0*/  MOV R5, UR9 ;  /* 0x0000000900057c02 */ /* 0x000fe20008000f00 */
[----:B-1----:R-:W-:Y:S01]  /*09b0*/  IMAD.U32 R6, RZ, RZ, UR6 ;  /* 0x00000006ff067e24 */ /* 0x002fe2000f8e00ff */
[----:B------:R-:W-:Y:S01]  /*09c0*/  MOV R7, UR7 ;  /* 0x0000000700077c02 */ /* 0x000fe20008000f00 */
[----:B---3--:R-:W-:Y:S01]  /*09d0*/  IMAD.U32 R10, RZ, RZ, UR4 ;  /* 0x00000004ff0a7e24 */ /* 0x008fe2000f8e00ff */
[----:B------:R-:W-:-:S02]  /*09e0*/  MOV R11, UR5 ;  /* 0x00000005000b7c02 */ /* 0x000fc40008000f00 */
[----:B------:R-:W-:-:S07]  /*09f0*/  LEPC R20, `(.L_x_93) ;  /* 0x000000001014794e */ /* 0x000fce0000000000 */
[----:B--2--5:R-:W-:Y:S05]  /*0a00*/  CALL.ABS.NOINC R14 ;  /* 0x000000000e007343 */ /* 0x024fea0003c00000 */
.L_x_93:
[----:B-1----:R-:W-:Y:S01]  /*0a10*/  R2UR UR6, R2 ;  /* 0x00000000020672ca */ /* 0x002fe200000e0000 */
[----:B------:R-:W-:Y:S01]  /*0a20*/  UMOV UR8, 0x1 ;  /* 0x0000000100087882 */ /* 0x000fe20000000000 */
[----:B------:R-:W-:-:S04]  /*0a30*/  UIADD3 UR4, UPT, UPT, -UR36, 0x100000, URZ ;  /* 0x0010000024047890 */ /* 0x000fc8000fffe1ff */
[----:B------:R-:W-:Y:S02]  /*0a40*/  USHF.L.U32 UR5, UR4, 0xb, URZ ;  /* 0x0000000b04057899 */ /* 0x000fe400080006ff */
[----:B------:R-:W-:Y:S02]  /*0a50*/  USHF.L.U32 UR4, UR4, 0x1, URZ ;  /* 0x0000000104047899 */ /* 0x000fe400080006ff */
[----:B------:R-:W-:-:S04]  /*0a60*/  UIADD3 UR8, UPT, UPT, -UR8, 0x100000, URZ ;  /* 0x0010000008087890 */ /* 0x000fc8000fffe1ff */
[----:B------:R-:W-:Y:S02]  /*0a70*/  USHF.L.U32 UR9, UR8, 0xb, URZ ;  /* 0x0000000b08097899 */ /* 0x000fe400080006ff */
[----:B------:R-:W-:Y:S02]  /*0a80*/  USHF.L.U32 UR8, UR8, 0x1, URZ ;  /* 0x0000000108087899 */ /* 0x000fe400080006ff */
[----:B------:R-:W-:Y:S01]  /*0a90*/  UISETP.NE.AND UP0, UPT, UR36, URZ, UPT ;  /* 0x000000ff2400728c */ /* 0x000fe2000bf05270 */
[----:B------:R-:W1:Y:S02]  /*0aa0*/  FENCE.VIEW.ASYNC.S ;  /* 0x00000000000073c6 */ /* 0x000e640000000000 */
[----:B-1----:R1:W4:Y:S07]  /*0ab0*/  SYNCS.EXCH.64 URZ, [UR6+0x40], UR4 ;  /* 0x0000400406ff75b2 */ /* 0x00232e0008000100 */
[----:B------:R1:W1:Y:S01]  /*0ac0*/  SYNCS.EXCH.64 URZ, [UR6+0x8], UR8 ;  /* 0x0000080806ff75b2 */ /* 0x0002620008000100 */
[----:B------:R-:W-:Y:S05]  /*0ad0*/  BRA.U UP0, `(.L_x_94) ;  /* 0x0000000100407547 */ /* 0x000fea000b800000 */
[----:B------:R-:W-:Y:S01]  /*0ae0*/  MOV R14, 0x118 ;  /* 0x00000118000e7802 */ /* 0x000fe20000000f00 */
[----:B-1----:R-:W1:Y:S01]  /*0af0*/  LDCU.64 UR8, c[0x4][0xe8] ;  /* 0x01001d00ff0877ac */ /* 0x002e620008000a00 */
[----:B------:R-:W-:Y:S02]  /*0b00*/  HFMA2 R12, -RZ, RZ, 0, 5.9604644775390625e-08 ;  /* 0x00000001ff0c7431 */ /* 0x000fe400000001ff */
[----:B------:R-:W-:Y:S01]  /*0b10*/  IMAD.MOV.U32 R8, RZ, RZ, 0x187 ;  /* 0x00000187ff087424 */ /* 0x000fe200078e00ff */
[----:B------:R-:W2:Y:S01]  /*0b20*/  LDCU.64 UR6, c[0x4][0xf0] ;  /* 0x01001e00ff0677ac */ /* 0x000ea20008000a00 */
[----:B------:R-:W3:Y:S01]  /*0b30*/  LDC.64 R14, c[0x4][R14] ;  /* 0x010000000e0e7b82 */ /* 0x000ee20000000a00 */
[----:B------:R-:W-:Y:S01]  /*0b40*/  IMAD.MOV.U32 R13, RZ, RZ, RZ ;  /* 0x000000ffff0d7224 */ /* 0x000fe200078e00ff */
[----:B------:R-:W4:Y:S01]  /*0b50*/  LDCU.64 UR4, c[0x4][URZ] ;  /* 0x01000000ff0477ac */ /* 0x000f220008000a00 */
[----:B-1----:R-:W-:Y:S01]  /*0b60*/  IMAD.U32 R4, RZ, RZ, UR8 ;  /* 0x00000008ff047e24 */ /* 0x002fe2000f8e00ff */
[----:B------:R-:W-:Y:S01]  /*0b70*/  MOV R5, UR9 ;  /* 0x0000000900057c02 */ /* 0x000fe20008000f00 */
[----:B--2---:R-:W-:Y:S01]  /*0b80*/  IMAD.U32 R6, RZ, RZ, UR6 ;  /* 0x00000006ff067e24 */ /* 0x004fe2000f8e00ff */
[----:B------:R-:W-:Y:S01]  /*0b90*/  MOV R7, UR7 ;  /* 0x0000000700077c02 */ /* 0x000fe20008000f00 */
[----:B----4-:R-:W-:Y:S01]  /*0ba0*/  IMAD.U32 R10, RZ, RZ, UR4 ;  /* 0x00000004ff0a7e24 */ /* 0x010fe2000f8e00ff */
[----:B------:R-:W-:-:S02]  /*0bb0*/  MOV R11, UR5 ;  /* 0x00000005000b7c02 */ /* 0x000fc40008000f00 */
[----:B------:R-:W-:-:S07]  /*0bc0*/  LEPC R20, `(.L_x_94) ;  /* 0x000000001014794e */ /* 0x000fce0000000000 */
[----:B---3-5:R-:W-:Y:S05]  /*0bd0*/  CALL.ABS.NOINC R14 ;  /* 0x000000000e007343 */ /* 0x028fea0003c00000 */
.L_x_94:
        /* <DEDUP_REMOVED lines=10> */
[----:B-1----:R1:W1:Y:S07]  /*0c80*/  SYNCS.EXCH.64 URZ, [UR6+0x48], UR4 ;  /* 0x0000480406ff75b2 */ /* 0x00226e0008000100 */
        /* <DEDUP_REMOVED lines=18> */
.L_x_95:
        /* <DEDUP_REMOVED lines=29> */
.L_x_96:
        /* <DEDUP_REMOVED lines=29> */
.L_x_97:
        /* <DEDUP_REMOVED lines=29> */
.L_x_98:
        /* <DEDUP_REMOVED lines=29> */
.L_x_99:
        /* <DEDUP_REMOVED lines=29> */
.L_x_100:
[----:B-1----:R-:W-:Y:S01]  /*16c0*/  R2UR UR6, R2 ;  /* 0x00000000020672ca */ /* 0x002fe200000e0000 */
[----:B------:R-:W-:-:S04]  /*16d0*/  UIADD3 UR4, UPT, UPT, -UR36, 0x100000, URZ ;  /* 0x0010000024047890 */ /* 0x000fc8000fffe1ff */
[----:B------:R-:W-:Y:S02]  /*16e0*/  USHF.L.U32 UR5, UR4, 0xb, URZ ;  /* 0x0000000b04057899 */ /* 0x000fe400080006ff */
[----:B------:R-:W-:Y:S01]  /*16f0*/  USHF.L.U32 UR4, UR4, 0x1, URZ ;  /* 0x0000000104047899 */ /* 0x000fe200080006ff */
[----:B------:R-:W1:Y:S11]  /*1700*/  FENCE.VIEW.ASYNC.S ;  /* 0x00000000000073c6 */ /* 0x000e760000000000 */
[----:B-1----:R1:W1:Y:S01]  /*1710*/  SYNCS.EXCH.64 URZ, [UR6+0x78], UR4 ;  /* 0x0000780406ff75b2 */ /* 0x0022620008000100 */
[----:B------:R-:W-:Y:S01]  /*1720*/  NOP ;  /* 0x0000000000007918 */ /* 0x000fe20000000000 */
.L_x_92:
[----:B-1----:R-:W-:Y:S05]  /*1730*/  BSYNC.RECONVERGENT B6 ;  /* 0x0000000000067941 */ /* 0x002fea0003800200 */
.L_x_89:
[----:B------:R-:W-:-:S03]  /*1740*/  UMOV UR4, 0xffffffff ;  /* 0xffffffff00047882 */ /* 0x000fc60000000000 */
[----:B------:R-:W-:Y:S05]  /*1750*/  BRA.DIV UR4, `(.L_x_101) ;  /* 0x0000026a04d07947 */ /* 0x000fea000b800000 */
.L_x_599:
[----:B------:R-:W-:-:S03]  /*1760*/  UMOV UR4, 0xffffffff ;  /* 0xffffffff00047882 */ /* 0x000fc60000000000 */
[----:B------:R-:W-:Y:S05]  /*1770*/  BRA.DIV UR4, `(.L_x_102) ;  /* 0x0000026a04f07947 */ /* 0x000fea000b800000 */
.L_x_602:
[----:B------:R-:W-:Y:S01]  /*1780*/  UMOV UR4, 0xffffffff ;  /* 0xffffffff00047882 */ /* 0x000fe20000000000 */
[----:B------:R-:W-:Y:S02]  /*1790*/  NOP ;  /* 0x0000000000007918 */ /* 0x000fe40000000000 */
[----:B------:R-:W-:Y:S05]  /*17a0*/  BRA.DIV UR4, `(.L_x_103) ;  /* 0x0000026e04047947 */ /* 0x000fea000b800000 */
[----:B------:R1:W1:Y:S02]  /*17b0*/  SHFL.IDX PT, R14, R19, RZ, 0x1f ;  /* 0x00001fff130e7589 */ /* 0x00026400000e0000 */
.L_x_605:
[----:B-1----:R-:W-:-:S13]  /*17c0*/  ISETP.NE.AND P0, PT, R14, 0x1, PT ;  /* 0x000000010e00780c */ /* 0x002fda0003f05270 */
[----:B------:R-:W-:Y:S05]  /*17d0*/  @P0 BRA `(.L_x_104) ;  /* 0x0000000000740947 */ /* 0x000fea0003800000 */
[----:B------:R-:W-:-:S03]  /*17e0*/  UMOV UR4, 0xffffffff ;  /* 0xffffffff00047882 */ /* 0x000fc60000000000 */
[----:B------:R-:W-:Y:S05]  /*17f0*/  BRA.DIV UR4, `(.L_x_105) ;  /* 0x0000026e04187947 */ /* 0x000fea000b800000 */
[----:B------:R-:W-:-:S13]  /*1800*/  ELECT P6, URZ, PT ;  /* 0x0000000000ff782f */ /* 0x000fda00038c0000 */
.L_x_608:
[----:B------:R-:W-:Y:S04]  /*1810*/  BSSY.RECONVERGENT B0, `(.L_x_104) ;  /* 0x0000019000007945 */ /* 0x000fe80003800200 */
[----:B------:R-:W-:Y:S05]  /*1820*/  @!P6 BRA `(.L_x_106) ;  /* 0x00000000005ce947 */ /* 0x000fea0003800000 */
[----:B------:R-:W1:Y:S01]  /*1830*/  S2UR UR4, SR_CgaCtaId ;  /* 0x00000000000479c3 */ /* 0x000e620000008800 */
[----:B------:R-:W-:Y:S01]  /*1840*/  UMOV UR5, 0x400 ;  /* 0x0000040000057882 */ /* 0x000fe20000000000 */
[----:B------:R-:W-:Y:S01]  /*1850*/  UMOV UR8, 0x20 ;  /* 0x0000002000087882 */ /* 0x000fe20000000000 */
[----:B------:R-:W-:Y:S01]  /*1860*/  UMOV UR6, 0x80 ;  /* 0x0000008000067882 */ /* 0x000fe20000000000 */
[----:B------:R-:W-:-:S04]  /*1870*/  UIADD3 UR8, UPT, UPT, -UR8, 0x100000, URZ ;  /* 0x0010000008087890 */ /* 0x000fc8000fffe1ff */
[----:B------:R-:W-:Y:S02]  /*1880*/  USHF.L.U32 UR9, UR8, 0xb, URZ ;  /* 0x0000000b08097899 */ /* 0x000fe400080006ff */
[----:B------:R-:W-:Y:S02]  /*1890*/  USHF.L.U32 UR8, UR8, 0x1, URZ ;  /* 0x0000000108087899 */ /* 0x000fe400080006ff */
[----:B------:R-:W-:-:S04]  /*18a0*/  UIADD3 UR6, UPT, UPT, -UR6, 0x100000, URZ ;  /* 0x0010000006067890 */ /* 0x000fc8000fffe1ff */
[----:B------:R-:W-:Y:S02]  /*18b0*/  USHF.L.U32 UR7, UR6, 0xb, URZ ;  /* 0x0000000b06077899 */ /* 0x000fe400080006ff */
[----:B------:R-:W-:Y:S01]  /*18c0*/  USHF.L.U32 UR6, UR6, 0x1, URZ ;  /* 0x0000000106067899 */ /* 0x000fe200080006ff */
[----:B-1----:R-:W-:-:S04]  /*18d0*/  MOV R33, UR4 ;  /* 0x0000000400217c02 */ /* 0x002fc80008000f00 */
[----:B------:R-:W-:-:S13]  /*18e0*/  R2UR UR4, R33 ;  /* 0x00000000210472ca */ /* 0x000fda00000e0000 */
[----:B------:R-:W-:Y:S01]  /*18f0*/  ULEA UR4, UR4, UR5, 0x18 ;  /* 0x0000000504047291 */ /* 0x000fe2000f8ec0ff */
[----:B------:R-:W1:Y:S11]  /*1900*/  FENCE.VIEW.ASYNC.S ;  /* 0x00000000000073c6 */ /* 0x000e760000000000 */
[----:B-1----:R1:W1:Y:S01]  /*1910*/  SYNCS.EXCH.64 URZ, [UR4+0x80], UR8 ;  /* 0x0000800804ff75b2 */ /* 0x0022620008000100 */
[----:B------:R1:W1:Y:S01]  /*1920*/  SYNCS.EXCH.64 URZ, [UR4+0xa0], UR6 ;  /* 0x0000a00604ff75b2 */ /* 0x0002620008000100 */
[----:B------:R1:W1:Y:S01]  /*1930*/  SYNCS.EXCH.64 URZ, [UR4+0x88], UR8 ;  /* 0x0000880804ff75b2 */ /* 0x0002620008000100 */
[----:B------:R1:W1:Y:S01]  /*1940*/  SYNCS.EXCH.64 URZ, [UR4+0xa8], UR6 ;  /* 0x0000a80604ff75b2 */ /* 0x0002620008000100 */
[----:B------:R1:W1:Y:S01]  /*1950*/  SYNCS.EXCH.64 URZ, [UR4+0x90], UR8 ;  /* 0x0000900804ff75b2 */ /* 0x0002620008000100 */
[----:B------:R1:W1:Y:S01]  /*1960*/  SYNCS.EXCH.64 URZ, [UR4+0xb0], UR6 ;  /* 0x0000b00604ff75b2 */ /* 0x0002620008000100 */
[----:B------:R1:W1:Y:S01]  /*1970*/  SYNCS.EXCH.64 URZ, [UR4+0x98], UR8 ;  /* 0x0000980804ff75b2 */ /* 0x0002620008000100 */
[----:B------:R1:W1:Y:S01]  /*1980*/  SYNCS.EXCH.64 URZ, [UR4+0xb8], UR6 ;  /* 0x0000b80604ff75b2 */ /* 0x0002620008000100 */
[----:B------:R-:W-:Y:S01]  /*1990*/  NOP ;  /* 0x0000000000007918 */ /* 0x000fe20000000000 */
.L_x_106:
[----:B-1----:R-:W-:Y:S05]  /*19a0*/  BSYNC.RECONVERGENT B0 ;  /* 0x0000000000007941 */ /* 0x002fea0003800200 */
.L_x_104:
[----:B------:R-:W-:Y:S01]  /*19b0*/  UMOV UR4, 0xffffffff ;  /* 0xffffffff00047882 */ /* 0x000fe20000000000 */
[----:B------:R-:W-:Y:S02]  /*19c0*/  NOP ;  /* 0x0000000000007918 */ /* 0x000fe40000000000 */
[----:B------:R-:W-:Y:S05]  /*19d0*/  BRA.DIV UR4, `(.L_x_107) ;  /* 0x0000026a04c07947 */ /* 0x000fea000b800000 */
[----:B------:R1:W1:Y:S02]  /*19e0*/  SHFL.IDX PT, R14, R19, RZ, 0x1f ;  /* 0x00001fff130e7589 */ /* 0x00026400000e0000 */
.L_x_611:
[----:B------:R-:W-:-:S05]  /*19f0*/  CS2R.32 R22, SR_CgaSize ;  /* 0x0000000000167805 */ /* 0x000fca0000008a00 */
[----:B------:R-:W-:-:S06]  /*1a00*/  IMAD R22, R22, -0xa0, RZ ;  /* 0xffffff6016167824 */ /* 0x000fcc00078e02ff */
[----:B------:R-:W2:Y:S01]  /*1a10*/  LDC R22, c[0x0][R22+0x2a4] ;  /* 0x0000a90016167b82 */ /* 0x000ea20000000800 */
[----:B-1----:R-:W-:Y:S01]  /*1a20*/  ISETP.NE.AND P0, PT, R14, 0x3, PT ;  /* 0x000000030e00780c */ /* 0x002fe20003f05270 */
[----:B--2---:R-:W-:-:S12]  /*1a30*/  IMAD R57, R22, UR37, RZ ;  /* 0x0000002516397c24 */ /* 0x004fd8000f8e02ff */
[----:B------:R-:W-:Y:S05]  /*1a40*/  @P0 BRA `(.L_x_108) ;  /* 0x0000000000380947 */ /* 0x000fea0003800000 */
[----:B------:R-:W-:-:S03]  /*1a50*/  UMOV UR4, 0xffffffff ;  /* 0xffffffff00047882 */ /* 0x000fc60000000000 */
[----:B------:R-:W-:Y:S05]  /*1a60*/  BRA.DIV UR4, `(.L_x_109) ;  /* 0x0000026a04c47947 */ /* 0x000fea000b800000 */
[----:B------:R-:W-:-:S13]  /*1a70*/  ELECT P6, URZ, PT ;  /* 0x0000000000ff782f */ /* 0x000fda00038c0000 */
.L_x_614:
[----:B------:R-:W1:Y:S01]  /*1a80*/  @P6 S2R R33, SR_CgaCtaId ;  /* 0x0000000000216919 */ /* 0x000e620000008800 */
[----:B------:R-:W-:Y:S01]  /*1a90*/  IMAD.MOV.U32 R2, RZ, RZ, 0x20 ;  /* 0x00000020ff027424 */ /* 0x000fe200078e00ff */
[----:B------:R-:W-:-:S04]  /*1aa0*/  @P6 MOV R0, 0x400 ;  /* 0x0000040000006802 */ /* 0x000fc80000000f00 */
[----:B------:R-:W-:-:S04]  /*1ab0*/  @P6 IADD3 R2, PT, PT, -R2, 0x100000, RZ ;  /* 0x0010000002026810 */ /* 0x000fc80007ffe1ff */
[C---:B------:R-:W-:Y:S02]  /*1ac0*/  @P6 SHF.L.U32 R3, R2.reuse, 0xb, RZ ;  /* 0x0000000b02036819 */ /* 0x040fe400000006ff */
[----:B------:R-:W-:Y:S02]  /*1ad0*/  @P6 SHF.L.U32 R2, R2, 0x1, RZ ;  /* 0x0000000102026819 */ /* 0x000fe400000006ff */
[----:B-1----:R-:W-:-:S05]  /*1ae0*/  @P6 LEA R0, R33, R0, 0x18 ;  /* 0x0000000021006211 */ /* 0x002fca00078ec0ff */
[----:B------:R1:W-:Y:S04]  /*1af0*/  @P6 STS.64 [R0+URZ+0xc0], R2 ;  /* 0x0000c00200006988 */ /* 0x0003e80008000aff */
[----:B------:R1:W-:Y:S04]  /*1b00*/  @P6 STS.64 [R0+URZ+0xc8], R2 ;  /* 0x0000c80200006988 */ /* 0x0003e80008000aff */
[----:B------:R-:W3:Y:S02]  /*1b10*/  FENCE.VIEW.ASYNC.S ;  /* 0x00000000000073c6 */ /* 0x000ee40000000000 */
[----:B---34-:R-:W2:Y:S02]  /*1b20*/  SYNCS.CCTL.IVALL ;  /* 0x00000000000079b1 */ /* 0x018ea40000000000 */
.L_x_108:
[----:B-1----:R-:W-:Y:S01]  /*1b30*/  IMAD.SHL.U32 R0, R57, 0x20, RZ ;  /* 0x0000002039007824 */ /* 0x002fe200078e00ff */
[----:B------:R-:W-:Y:S01]  /*1b40*/  UMOV UR4, 0xffffffff ;  /* 0xffffffff00047882 */ /* 0x000fe20000000000 */
[----:B------:R-:W-:Y:S01]  /*1b50*/  ISETP.NE.AND P0, PT, R48, RZ, PT ;  /* 0x000000ff3000720c */ /* 0x000fe20003f05270 */
[----:B--2---:R-:W-:Y:S01]  /*1b60*/  NOP ;  /* 0x0000000000007918 */ /* 0x004fe20000000000 */
[----:B------:R-:W-:Y:S02]  /*1b70*/  LOP3.LUT R58, R58, 0x1f, RZ, 0xc0, !PT ;  /* 0x0000001f3a3a7812 */ /* 0x000fe400078ec0ff */
[----:B------:R-:W-:Y:S01]  /*1b80*/  SEL R0, R0, RZ, P0 ;  /* 0x000000ff00007207 */ /* 0x000fe20000000000 */
[----:B------:R-:W-:Y:S08]  /*1b90*/  BRA.DIV UR4, `(.L_x_110) ;  /* 0x0000026a04987947 */ /* 0x000ff0000b800000 */
[----:B------:R1:W2:Y:S02]  /*1ba0*/  SHFL.IDX PT, R14, R19, RZ, 0x1f ;  /* 0x00001fff130e7589 */ /* 0x0002a400000e0000 */
.L_x_617:
[----:B--2---:R-:W-:-:S13]  /*1bb0*/  ISETP.NE.AND P0, PT, R14, 0x4, PT ;  /* 0x000000040e00780c */ /* 0x004fda0003f05270 */
[----:B------:R-:W-:Y:S05]  /*1bc0*/  @P0 BRA `(.L_x_111) ;  /* 0x0000000400740947 */ /* 0x000fea0003800000 */
[----:B------:R-:W-:-:S05]  /*1bd0*/  IMAD R0, R57, 0xc0, R0 ;  /* 0x000000c039007824 */ /* 0x000fca00078e0200 */
[----:B------:R-:W-:-:S04]  /*1be0*/  IADD3 R2, PT, PT, R0, 0x20, RZ ;  /* 0x0000002000027810 */ /* 0x000fc80007ffe0ff */
[----:B------:R-:W-:-:S13]  /*1bf0*/  ISETP.NE.AND P0, PT, R2, RZ, PT ;  /* 0x000000ff0200720c */ /* 0x000fda0003f05270 */
[----:B------:R-:W-:Y:S05]  /*1c00*/  @P0 BRA `(.L_x_112) ;  /* 0x0000000000400947 */ /* 0x000fea0003800000 */
[----:B------:R-:W-:Y:S01]  /*1c10*/  MOV R14, 0x118 ;  /* 0x00000118000e7802 */ /* 0x000fe20000000f00 */
[----:B------:R-:W2:Y:S01]  /*1c20*/  LDCU.64 UR8, c[0x4][0xd0] ;  /* 0x01001a00ff0877ac */ /* 0x000ea20008000a00 */
[----:B------:R-:W-:Y:S02]  /*1c30*/  HFMA2 R12, -RZ, RZ, 0, 5.9604644775390625e-08 ;  /* 0x00000001ff0c7431 */ /* 0x000fe400000001ff */
[----:B------:R-:W-:Y:S01]  /*1c40*/  IMAD.MOV.U32 R8, RZ, RZ, 0x3d3 ;  /* 0x000003d3ff087424 */ /* 0x000fe200078e00ff */
[----:B------:R-:W1:Y:S01]  /*1c50*/  LDCU.64 UR4, c[0x4][0xd8] ;  /* 0x01001b00ff0477ac */ /* 0x000e620008000a00 */
[----:B------:R-:W3:Y:S01]  /*1c60*/  LDC.64 R14, c[0x4][R14] ;  /* 0x010000000e0e7b82 */ /* 0x000ee20000000a00 */
[----:B------:R-:W-:Y:S01]  /*1c70*/  IMAD.MOV.U32 R13, RZ, RZ, RZ ;  /* 0x000000ffff0d7224 */ /* 0x000fe200078e00ff */
[----:B------:R-:W4:Y:S01]  /*1c80*/  LDCU.64 UR6, c[0x4][0x50] ;  /* 0x01000a00ff0677ac */ /* 0x000f220008000a00 */
[----:B--2---:R-:W-:Y:S01]  /*1c90*/  IMAD.U32 R4, RZ, RZ, UR8 ;  /* 0x00000008ff047e24 */ /* 0x004fe2000f8e00ff */
[----:B------:R-:W-:Y:S01]  /*1ca0*/  MOV R5, UR9 ;  /* 0x0000000900057c02 */ /* 0x000fe20008000f00 */
[----:B-1----:R-:W-:Y:S01]  /*1cb0*/  IMAD.U32 R6, RZ, RZ, UR4 ;  /* 0x00000004ff067e24 */ /* 0x002fe2000f8e00ff */
[----:B------:R-:W-:Y:S01]  /*1cc0*/  MOV R7, UR5 ;  /* 0x0000000500077c02 */ /* 0x000fe20008000f00 */
[----:B----4-:R-:W-:Y:S01]  /*1cd0*/  IMAD.U32 R10, RZ, RZ, UR6 ;  /* 0x00000006ff0a7e24 */ /* 0x010fe2000f8e00ff */
[----:B------:R-:W-:-:S02]  /*1ce0*/  MOV R11, UR7 ;  /* 0x00000007000b7c02 */ /* 0x000fc40008000f00 */
[----:B------:R-:W-:-:S07]  /*1cf0*/  LEPC R20, `(.L_x_112) ;  /* 0x000000001014794e */ /* 0x000fce0000000000 */
[----:B---3-5:R-:W-:Y:S05]  /*1d00*/  CALL.ABS.NOINC R14 ;  /* 0x000000000e007343 */ /* 0x028fea0003c00000 */
.L_x_112:
[----:B------:R-:W-:-:S03]  /*1d10*/  UMOV UR4, 0xffffffff ;  /* 0xffffffff00047882 */ /* 0x000fc60000000000 */
[----:B------:R-:W-:Y:S05]  /*1d20*/  BRA.DIV UR4, `(.L_x_113) ;  /* 0x0000026a045c7947 */ /* 0x000fea000b800000 */
[----:B------:R-:W-:-:S13]  /*1d30*/  ELECT P6, URZ, PT ;  /* 0x0000000000ff782f */ /* 0x000fda00038c0000 */
.L_x_620:
[----:B------:R-:W-:Y:S04]  /*1d40*/  BSSY.RECONVERGENT B6, `(.L_x_111) ;  /* 0x0000045000067945 */ /* 0x000fe80003800200 */
[----:B------:R-:W-:Y:S05]  /*1d50*/  @!P6 BRA `(.L_x_114) ;  /* 0x00000004000ce947 */ /* 0x000fea0003800000 */
[----:B------:R-:W2:Y:S01]  /*1d60*/  S2UR UR4, SR_CgaCtaId ;  /* 0x00000000000479c3 */ /* 0x000ea20000008800 */
[----:B------:R-:W-:Y:S02]  /*1d70*/  MOV R17, 0x400 ;  /* 0x0000040000117802 */ /* 0x000fe40000000f00 */
[----:B------:R-:W-:Y:S01]  /*1d80*/  ISETP.NE.AND P0, PT, R2, RZ, PT ;  /* 0x000000ff0200720c */ /* 0x000fe20003f05270 */
[----:B--2---:R-:W-:Y:S01]  /*1d90*/  IMAD.U32 R33, RZ, RZ, UR4 ;  /* 0x00000004ff217e24 */ /* 0x004fe2000f8e00ff */
[----:B------:R-:W-:Y:S02]  /*1da0*/  UMOV UR4, 0x1 ;  /* 0x0000000100047882 */ /* 0x000fe40000000000 */
[----:B------:R-:W-:-:S04]  /*1db0*/  UIADD3 UR4, UPT, UPT, -UR4, 0x100000, URZ ;  /* 0x0010000004047890 */ /* 0x000fc8000fffe1ff */
[----:B------:R-:W-:Y:S02]  /*1dc0*/  USHF.L.U32 UR5, UR4, 0xb, URZ ;  /* 0x0000000b04057899 */ /* 0x000fe400080006ff */
[----:B------:R-:W-:Y:S01]  /*1dd0*/  USHF.L.U32 UR4, UR4, 0x1, URZ ;  /* 0x0000000104047899 */ /* 0x000fe200080006ff */
[----:B------:R-:W-:-:S04]  /*1de0*/  LEA R17, R33, R17, 0x18 ;  /* 0x0000001121117211 */ /* 0x000fc800078ec0ff */
[----:B------:R-:W-:Y:S01]  /*1df0*/  R2UR UR6, R17 ;  /* 0x00000000110672ca */ /* 0x000fe200000e0000 */
[----:B------:R-:W2:-:S12]  /*1e00*/  FENCE.VIEW.ASYNC.S ;  /* 0x00000000000073c6 */ /* 0x000e980000000000 */
[----:B--2---:R2:W1:Y:S01]  /*1e10*/  SYNCS.EXCH.64 URZ, [UR6+0xd0], UR4 ;  /* 0x0000d00406ff75b2 */ /* 0x0044620008000100 */
[----:B------:R-:W-:Y:S05]  /*1e20*/  @P0 BRA `(.L_x_115) ;  /* 0x0000000000400947 */ /* 0x000fea0003800000 */
[----:B------:R-:W-:Y:S01]  /*1e30*/  MOV R14, 0x118 ;  /* 0x00000118000e7802 */ /* 0x000fe20000000f00 */
[----:B------:R-:W3:Y:S01]  /*1e40*/  LDCU.64 UR8, c[0x4][0xe8] ;  /* 0x01001d00ff0877ac */ /* 0x000ee20008000a00 */
[----:B------:R-:W-:Y:S02]  /*1e50*/  HFMA2 R12, -RZ, RZ, 0, 5.9604644775390625e-08 ;  /* 0x00000001ff0c7431 */ /* 0x000fe400000001ff */
[----:B------:R-:W-:Y:S01]  /*1e60*/  IMAD.MOV.U32 R8, RZ, RZ, 0x187 ;  /* 0x00000187ff087424 */ /* 0x000fe200078e00ff */
[----:B--2---:R-:W2:Y:S01]  /*1e70*/  LDCU.64 UR6, c[0x4][0xf0] ;  /* 0x01001e00ff0677ac */ /* 0x004ea20008000a00 */
[----:B------:R-:W1:Y:S01]  /*1e80*/  LDC.64 R14, c[0x4][R14] ;  /* 0x010000000e0e7b82 */ /* 0x000e620000000a00 */
[----:B------:R-:W-:Y:S01]  /*1e90*/  IMAD.MOV.U32 R13, RZ, RZ, RZ ;  /* 0x000000ffff0d7224 */ /* 0x000fe200078e00ff */
[----:B------:R-:W4:Y:S01]  /*1ea0*/  LDCU.64 UR4, c[0x4][URZ] ;  /* 0x01000000ff0477ac */ /* 0x000f220008000a00 */
[----:B---3--:R-:W-:Y:S01]  /*1eb0*/  IMAD.U32 R4, RZ, RZ, UR8 ;  /* 0x00000008ff047e24 */ /* 0x008fe2000f8e00ff */
[----:B------:R-:W-:Y:S01]  /*1ec0*/  MOV R5, UR9 ;  /* 0x0000000900057c02 */ /* 0x000fe20008000f00 */
[----:B--2---:R-:W-:Y:S01]  /*1ed0*/  IMAD.U32 R6, RZ, RZ, UR6 ;  /* 0x00000006ff067e24 */ /* 0x004fe2000f8e00ff */
[----:B------:R-:W-:Y:S01]  /*1ee0*/  MOV R7, UR7 ;  /* 0x0000000700077c02 */ /* 0x000fe20008000f00 */
[----:B----4-:R-:W-:Y:S01]  /*1ef0*/  IMAD.U32 R10, RZ, RZ, UR4 ;  /* 0x00000004ff0a7e24 */ /* 0x010fe2000f8e00ff */
[----:B------:R-:W-:-:S02]  /*1f00*/  MOV R11, UR5 ;  /* 0x00000005000b7c02 */ /* 0x000fc40008000f00 */
[----:B------:R-:W-:-:S07]  /*1f10*/  LEPC R20, `(.L_x_115) ;  /* 0x000000001014794e */ /* 0x000fce0000000000 */
[----:B-1---5:R-:W-:Y:S05]  /*1f20*/  CALL.ABS.NOINC R14 ;  /* 0x000000000e007343 */ /* 0x022fea0003c00000 */
.L_x_115:
[----:B--2---:R-:W-:Y:S01]  /*1f30*/  R2UR UR4, R2 ;  /* 0x00000000020472ca */ /* 0x004fe200000e0000 */
[----:B------:R-:W-:Y:S01]  /*1f40*/  UMOV UR6, 0x1 ;  /* 0x0000000100067882 */ /* 0x000fe20000000000 */
[----:B------:R-:W-:Y:S01]  /*1f50*/  R2UR UR8, R17 ;  /* 0x00000000110872ca */ /* 0x000fe200000e0000 */
[----:B------:R-:W-:-:S04]  /*1f60*/  UIADD3 UR6, UPT, UPT, -UR6, 0x100000, URZ ;  /* 0x0010000006067890 */ /* 0x000fc8000fffe1ff */
[----:B------:R-:W-:Y:S02]  /*1f70*/  USHF.L.U32 UR7, UR6, 0xb, URZ ;  /* 0x0000000b06077899 */ /* 0x000fe400080006ff */
[----:B------:R-:W-:Y:S01]  /*1f80*/  USHF.L.U32 UR6, UR6, 0x1, URZ ;  /* 0x0000000106067899 */ /* 0x000fe200080006ff */
[----:B------:R-:W-:-:S03]  /*1f90*/  ISETP.NE.AND P0, PT, R2, RZ, PT ;  /* 0x000000ff0200720c */ /* 0x000fc60003f05270 */
[----:B------:R-:W-:-:S04]  /*1fa0*/  UIADD3 UR4, UPT, UPT, -UR4, 0x100000, URZ ;  /* 0x0010000004047890 */ /* 0x000fc8000fffe1ff */
[----:B------:R-:W-:Y:S02]  /*1fb0*/  USHF.L.U32 UR5, UR4, 0xb, URZ ;  /* 0x0000000b04057899 */ /* 0x000fe400080006ff */
[----:B------:R-:W-:Y:S01]  /*1fc0*/  USHF.L.U32 UR4, UR4, 0x1, URZ ;  /* 0x0000000104047899 */ /* 0x000fe200080006ff */
[----:B------:R-:W2:Y:S11]  /*1fd0*/  FENCE.VIEW.ASYNC.S ;  /* 0x00000000000073c6 */ /* 0x000eb60000000000 */
[----:B--2---:R2:W1:Y:S01]  /*1fe0*/  SYNCS.EXCH.64 URZ, [UR8+0xe0], UR4 ;  /* 0x0000e00408ff75b2 */ /* 0x0044620008000100 */
[----:B------:R2:W1:Y:S01]  /*1ff0*/  SYNCS.EXCH.64 URZ, [UR8+0xd8], UR6 ;  /* 0x0000d80608ff75b2 */ /* 0x0004620008000100 */
[----:B------:R-:W-:Y:S05]  /*2000*/  @P0 BRA `(.L_x_116) ;  /* 0x0000000000400947 */ /* 0x000fea0003800000 */
[----:B------:R-:W-:Y:S01]  /*2010*/  MOV R14, 0x118 ;  /* 0x00000118000e7802 */ /* 0x000fe20000000f00 */
[----:B--2---:R-:W2:Y:S01]  /*2020*/  LDCU.64 UR8, c[0x4][0xe8] ;  /* 0x01001d00ff0877ac */ /* 0x004ea20008000a00 */
[----:B------:R-:W-:Y:S02]  /*2030*/  HFMA2 R12, -RZ, RZ, 0, 5.9604644775390625e-08 ;  /* 0x00000001ff0c7431 */ /* 0x000fe400000001ff */
[----:B------:R-:W-:Y:S01]  /*2040*/  IMAD.MOV.U32 R8, RZ, RZ, 0x187 ;  /* 0x00000187ff087424 */ /* 0x000fe200078e00ff */
[----:B------:R-:W3:Y:S01]  /*2050*/  LDCU.64 UR6, c[0x4][0xf0] ;  /* 0x01001e00ff0677ac */ /* 0x000ee20008000a00 */
[----:B------:R-:W1:Y:S01]  /*2060*/  LDC.64 R14, c[0x4][R14] ;  /* 0x010000000e0e7b82 */ /* 0x000e620000000a00 */
[----:B------:R-:W-:Y:S01]  /*2070*/  IMAD.MOV.U32 R13, RZ, RZ, RZ ;  /* 0x000000ffff0d7224 */ /* 0x000fe200078e00ff */
[----:B------:R-:W4:Y:S01]  /*2080*/  LDCU.64 UR4, c[0x4][URZ] ;  /* 0x01000000ff0477ac */ /* 0x000f220008000a00 */
[----:B--2---:R-:W-:Y:S01]  /*2090*/  IMAD.U32 R4, RZ, RZ, UR8 ;  /* 0x00000008ff047e24 */ /* 0x004fe2000f8e00ff */
[----:B------:R-:W-:Y:S01]  /*20a0*/  MOV R5, UR9 ;  /* 0x0000000900057c02 */ /* 0x000fe20008000f00 */
[----:B---3--:R-:W-:Y:S01]  /*20b0*/  IMAD.U32 R6, RZ, RZ, UR6 ;  /* 0x00000006ff067e24 */ /* 0x008fe2000f8e00ff */
[----:B------:R-:W-:Y:S01]  /*20c0*/  MOV R7, UR7 ;  /* 0x0000000700077c02 */ /* 0x000fe20008000f00 */
[----:B----4-:R-:W-:Y:S01]  /*20d0*/  IMAD.U32 R10, RZ, RZ, UR4 ;  /* 0x00000004ff0a7e24 */ /* 0x010fe2000f8e00ff */
[----:B------:R-:W-:-:S02]  /*20e0*/  MOV R11, UR5 ;  /* 0x00000005000b7c02 */ /* 0x000fc40008000f00 */
[----:B------:R-:W-:-:S07]  /*20f0*/  LEPC R20, `(.L_x_116) ;  /* 0x000000001014794e */ /* 0x000fce0000000000 */
[----:B-1---5:R-:W-:Y:S05]  /*2100*/  CALL.ABS.NOINC R14 ;  /* 0x000000000e007343 */ /* 0x022fea0003c00000 */
.L_x_116:
[----:B--2---:R-:W-:Y:S02]  /*2110*/  R2UR UR4, R2 ;  /* 0x00000000020472ca */ /* 0x004fe400000e0000 */
[----:B------:R-:W-:-:S11]  /*2120*/  R2UR UR6, R17 ;  /* 0x00000000110672ca */ /* 0x000fd600000e0000 */
[----:B------:R-:W-:-:S04]  /*2130*/  UIADD3 UR4, UPT, UPT, -UR4, 0x100000, URZ ;  /* 0x0010000004047890 */ /* 0x000fc8000fffe1ff */
[----:B------:R-:W-:Y:S02]  /*2140*/  USHF.L.U32 UR5, UR4, 0xb, URZ ;  /* 0x0000000b04057899 */ /* 0x000fe400080006ff */
[----:B------:R-:W-:Y:S01]  /*2150*/  USHF.L.U32 UR4, UR4, 0x1, URZ ;  /* 0x0000000104047899 */ /* 0x000fe200080006ff */
[----:B------:R-:W2:Y:S11]  /*2160*/  FENCE.VIEW.ASYNC.S ;  /* 0x00000000000073c6 */ /* 0x000eb60000000000 */
[----:B--2---:R2:W1:Y:S01]  /*2170*/  SYNCS.EXCH.64 URZ, [UR6+0xe8], UR4 ;  /* 0x0000e80406ff75b2 */ /* 0x0044620008000100 */
[----:B------:R-:W-:Y:S01]  /*2180*/  NOP ;  /* 0x0000000000007918 */ /* 0x000fe20000000000 */
.L_x_114:
[----:B--2---:R-:W-:Y:S05]  /*2190*/  BSYNC.RECONVERGENT B6 ;  /* 0x0000000000067941 */ /* 0x004fea0003800200 */
.L_x_111:
[----:B------:R-:W-:Y:S01]  /*21a0*/  UMOV UR4, 0xffffffff ;  /* 0xffffffff00047882 */ /* 0x000fe20000000000 */
[----:B------:R-:W-:Y:S02]  /*21b0*/  NOP ;  /* 0x0000000000007918 */ /* 0x000fe40000000000 */
[----:B------:R-:W-:Y:S05]  /*21c0*/  BRA.DIV UR4, `(.L_x_117) ;  /* 0x0000026604547947 */ /* 0x000fea000b800000 */
[----:B------:R2:W1:Y:S02]  /*21d0*/  SHFL.IDX PT, R14, R19, RZ, 0x1f ;  /* 0x00001fff130e7589 */ /* 0x00046400000e0000 */
.L_x_623:
[----:B-1----:R-:W-:-:S13]  /*21e0*/  ISETP.NE.AND P0, PT, R14, 0x5, PT ;  /* 0x000000050e00780c */ /* 0x002fda0003f05270 */
[----:B------:R-:W-:Y:S05]  /*21f0*/  @P0 BRA `(.L_x_118) ;  /* 0x0000000000740947 */ /* 0x000fea0003800000 */
[----:B------:R-:W-:-:S03]  /*2200*/  UMOV UR4, 0xffffffff ;  /* 0xffffffff00047882 */ /* 0x000fc60000000000 */
[----:B------:R-:W-:Y:S05]  /*2210*/  BRA.DIV UR4, `(.L_x_119) ;  /* 0x0000026604687947 */ /* 0x000fea000b800000 */
[----:B------:R-:W-:-:S13]  /*2220*/  ELECT P6, URZ, PT ;  /* 0x0000000000ff782f */ /* 0x000fda00038c0000 */
.L_x_626:
        /* <DEDUP_REMOVED lines=25> */
.L_x_120:
[----:B-1----:R-:W-:Y:S05]  /*23c0*/  BSYNC.RECONVERGENT B0 ;  /* 0x0000000000007941 */ /* 0x002fea0003800200 */
.L_x_118:
[----:B------:R-:W-:Y:S01]  /*23d0*/  UMOV UR4, 0xffffffff ;  /* 0xffffffff00047882 */ /* 0x000fe20000000000 */
[----:B------:R-:W-:Y:S02]  /*23e0*/  NOP ;  /* 0x0000000000007918 */ /* 0x000fe40000000000 */
[----:B------:R-:W-:Y:S05]  /*23f0*/  BRA.DIV UR4, `(.L_x_121) ;  /* 0x0000026604107947 */ /* 0x000fea000b800000 */
[----:B------:R1:W1:Y:S02]  /*2400*/  SHFL.IDX PT, R14, R19, RZ, 0x1f ;  /* 0x00001fff130e7589 */ /* 0x00026400000e0000 */
.L_x_629:
[----:B-1----:R-:W-:-:S13]  /*2410*/  ISETP.NE.AND P0, PT, R14, 0x3, PT ;  /* 0x000000030e00780c */ /* 0x002fda0003f05270 */
[----:B------:R-:W-:Y:S05]  /*2420*/  @P0 BRA `(.L_x_122) ;  /* 0x0000000000400947 */ /* 0x000fea0003800000 */
[----:B------:R-:W-:-:S03]  /*2430*/  UMOV UR4, 0xffffffff ;  /* 0xffffffff00047882 */ /* 0x000fc60000000000 */
[----:B------:R-:W-:Y:S05]  /*2440*/  BRA.DIV UR4, `(.L_x_123) ;  /* 0x0000026604247947 */ /* 0x000fea000b800000 */
[----:B------:R-:W-:-:S13]  /*2450*/  ELECT P6, URZ, PT ;  /* 0x0000000000ff782f */ /* 0x000fda00038c0000 */
.L_x_632:
        /* <DEDUP_REMOVED lines=9> */
[----:B------:R1:W-:Y:S04]  /*24f0*/  @P6 STS.64 [R0+URZ+0x138], R2 ;  /* 0x0001380200006988 */ /* 0x0003e80008000aff */
[----:B------:R1:W-:Y:S04]  /*2500*/  @P6 STS.64 [R0+URZ+0x148], R2 ;  /* 0x0001480200006988 */ /* 0x0003e80008000aff */
[----:B------:R-:W3:Y:S02]  /*2510*/  FENCE.VIEW.ASYNC.S ;  /* 0x00000000000073c6 */ /* 0x000ee40000000000 */
[----:B---34-:R-:W3:Y:S02]  /*2520*/  SYNCS.CCTL.IVALL ;  /* 0x00000000000079b1 */ /* 0x018ee40000000000 */
.L_x_122:
[----:B------:R-:W-:Y:S01]  /*2530*/  ISETP.NE.AND P0, PT, R18, RZ, PT ;  /* 0x000000ff1200720c */ /* 0x000fe20003f05270 */
[----:B-1----:R-:W-:Y:S01]  /*2540*/  IMAD.MOV.U32 R2, RZ, RZ, 0x20 ;  /* 0x00000020ff027424 */ /* 0x002fe200078e00ff */
[----:B---3--:R-:W-:Y:S02]  /*2550*/  NOP ;  /* 0x0000000000007918 */ /* 0x008fe40000000000 */
[----:B------:R-:W-:-:S13]  /*2560*/  ISETP.NE.OR P0, PT, R43, RZ, !P0 ;  /* 0x000000ff2b00720c */ /* 0x000fda0004705670 */
[----:B------:R-:W1:Y:S01]  /*2570*/  @!P0 S2R R33, SR_CgaCtaId ;  /* 0x0000000000218919 */ /* 0x000e620000008800 */
[----:B------:R-:W-:Y:S02]  /*2580*/  @!P0 MOV R0, 0x400 ;  /* 0x0000040000008802 */ /* 0x000fe40000000f00 */
[----:B------:R-:W-:-:S04]  /*2590*/  @!P0 IADD3 R2, PT, PT, -R2, 0x100000, RZ ;  /* 0x0010000002028810 */ /* 0x000fc80007ffe1ff */
[C---:B------:R-:W-:Y:S02]  /*25a0*/  @!P0 SHF.L.U32 R3, R2.reuse, 0xb, RZ ;  /* 0x0000000b02038819 */ /* 0x040fe400000006ff */
[----:B------:R-:W-:Y:S02]  /*25b0*/  @!P0 SHF.L.U32 R2, R2, 0x1, RZ ;  /* 0x0000000102028819 */ /* 0x000fe400000006ff */
[----:B-1----:R-:W-:-:S05]  /*25c0*/  @!P0 LEA R0, R33, R0, 0x18 ;  /* 0x0000000021008211 */ /* 0x002fca00078ec0ff */
[----:B------:R1:W-:Y:S01]  /*25d0*/  @!P0 STS.64 [R0+URZ+0x150], R2 ;  /* 0x0001500200008988 */ /* 0x0003e20008000aff */
[----:B------:R-:W-:-:S03]  /*25e0*/  ISETP.GE.AND P0, PT, R57, 0x2, PT ;  /* 0x000000023900780c */ /* 0x000fc60003f06270 */
[----:B------:R-:W4:Y:S02]  /*25f0*/  FENCE.VIEW.ASYNC.S ;  /* 0x00000000000073c6 */ /* 0x000f240000000000 */
[----:B----4-:R-:W3:Y:S08]  /*2600*/  SYNCS.CCTL.IVALL ;  /* 0x00000000000079b1 */ /* 0x010ef00000000000 */
[----:B------:R-:W-:Y:S05]  /*2610*/  @!P0 BRA `(.L_x_124) ;  /* 0x0000000000208947 */ /* 0x000fea0003800000 */
[----:B------:R-:W4:Y:S02]  /*2620*/  LDCU UR4, c[0x0][0x36c] ;  /* 0x00006d80ff0477ac */ /* 0x000f240008000800 */
[----:B----4-:R-:W-:-:S09]  /*2630*/  UISETP.EQ.U32.AND UP0, UPT, UR4, 0x1, UPT ;  /* 0x000000010400788c */ /* 0x010fd2000bf02070 */
[----:B------:R-:W-:Y:S05]  /*2640*/  BRA.U !UP0, `(.L_x_125) ;  /* 0x00000001080c7547 */ /* 0x000fea000b800000 */
[----:B------:R-:W-:Y:S05]  /*2650*/  WARPSYNC.ALL ;  /* 0x0000000000007948 */ /* 0x000fea0003800000 */
[----:B---3--:R-:W-:Y:S01]  /*2660*/  UCGABAR_ARV ;  /* 0x00000000000079c7 */ /* 0x008fe20008000000 */
[----:B------:R-:W-:Y:S05]  /*2670*/  BRA `(.L_x_126) ;  /* 0x0000000000107947 */ /* 0x000fea0003800000 */
.L_x_125:
[----:B---3--:R-:W-:Y:S05]  /*2680*/  WARPSYNC.ALL ;  /* 0x0000000000007948 */ /* 0x008fea0003800000 */
[----:B------:R-:W-:Y:S05]  /*2690*/  BRA `(.L_x_126) ;  /* 0x0000000000087947 */ /* 0x000fea0003800000 */
.L_x_124:
[----:B------:R-:W-:Y:S05]  /*26a0*/  WARPSYNC.ALL ;  /* 0x0000000000007948 */ /* 0x000fea0003800000 */
[----:B---3--:R-:W-:Y:S06]  /*26b0*/  BAR.SYNC.DEFER_BLOCKING 0x0 ;  /* 0x0000000000007b1d */ /* 0x008fec0000010000 */
.L_x_126:
[----:B------:R-:W3:Y:S01]  /*26c0*/  S2UR UR11, SR_CTAID.X ;  /* 0x00000000000b79c3 */ /* 0x000ee20000002500 */
[----:B------:R-:W-:Y:S02]  /*26d0*/  IABS R17, R22 ;  /* 0x0000001600117213 */ /* 0x000fe40000000000 */
[----:B------:R-:W-:-:S05]  /*26e0*/  CS2R.32 R42, SR_CgaSize ;  /* 0x00000000002a7805 */ /* 0x000fca0000008a00 */
[----:B------:R-:W-:-:S05]  /*26f0*/  IMAD R42, R42, -0xa0, RZ ;  /* 0xffffff602a2a7824 */ /* 0x000fca00078e02ff */
[----:B------:R-:W-:-:S14]  /*2700*/  R2UR UR5, R42 ;  /* 0x000000002a0572ca */ /* 0x000fdc00000e0000 */
[----:B------:R-:W4:Y:S01]  /*2710*/  LDCU UR5, c[0x0][UR5+0x2b0] ;  /* 0x00005600050577ac */ /* 0x000f220008000800 */
[----:B-1----:R-:W1:Y:S01]  /*2720*/  I2F.U32.RP R2, UR37 ;  /* 0x0000002500027d06 */ /* 0x002e620008209000 */
[----:B------:R-:W-:Y:S01]  /*2730*/  ISETP.NE.U32.AND P0, PT, RZ, UR37, PT ;  /* 0x00000025ff007c0c */ /* 0x000fe2000bf05070 */
[----:B------:R-:W-:Y:S01]  /*2740*/  IMAD.MOV.U32 R31, RZ, RZ, 0xffff ;  /* 0x0000ffffff1f7424 */ /* 0x000fe200078e00ff */
[----:B------:R-:W-:Y:S01]  /*2750*/  UIADD3 UR4, UPT, UPT, UR37, 0x1, URZ ;  /* 0x0000000125047890 */ /* 0x000fe2000fffe0ff */
[----:B------:R-:W-:Y:S01]  /*2760*/  PRMT R51, RZ, 0x7610, R51 ;  /* 0x00007610ff337816 */ /* 0x000fe20000000033 */
[----:B------:R-:W2:Y:S01]  /*2770*/  S2UR UR61, SR_CTAID.Y ;  /* 0x00000000003d79c3 */ /* 0x000ea20000002600 */
[----:B------:R-:W-:-:S05]  /*2780*/  CS2R.32 R42, SR_CgaSize ;  /* 0x00000000002a7805 */ /* 0x000fca0000008a00 */
[----:B------:R-:W-:-:S05]  /*2790*/  IMAD R42, R42, -0xa0, RZ ;  /* 0xffffff602a2a7824 */ /* 0x000fca00078e02ff */
[----:B------:R-:W-:-:S14]  /*27a0*/  R2UR UR7, R42 ;  /* 0x000000002a0772ca */ /* 0x000fdc00000e0000 */
[----:B------:R-:W2:Y:S01]  /*27b0*/  LDCU UR7, c[0x0][UR7+0x2b4] ;  /* 0x00005680070777ac */ /* 0x000ea20008000800 */
[----:B------:R-:W-:Y:S01]  /*27c0*/  PRMT R52, RZ, 0x7610, R52 ;  /* 0x00007610ff347816 */ /* 0x000fe20000000034 */
[----:B------:R-:W3:Y:S01]  /*27d0*/  I2F.RP R0, R17 ;  /* 0x0000001100007306 */ /* 0x000ee20000209400 */
[----:B------:R-:W-:Y:S01]  /*27e0*/  ULEA.HI UR6, UR4, UR4, URZ, 0x1 ;  /* 0x0000000404067291 */ /* 0x000fe2000f8f08ff */
[----:B------:R-:W-:-:S05]  /*27f0*/  CS2R.32 R42, SR_CgaSize ;  /* 0x00000000002a7805 */ /* 0x000fca0000008a00 */
[----:B------:R-:W-:-:S05]  /*2800*/  IMAD R42, R42, -0xa0, RZ ;  /* 0xffffff602a2a7824 */ /* 0x000fca00078e02ff */
[----:B------:R-:W-:-:S14]  /*2810*/  R2UR UR9, R42 ;  /* 0x000000002a0972ca */ /* 0x000fdc00000e0000 */
[----:B------:R-:W2:Y:S01]  /*2820*/  LDCU UR9, c[0x0][UR9+0x2a4] ;  /* 0x00005480090977ac */ /* 0x000ea20008000800 */
[----:B------:R-:W-:Y:S01]  /*2830*/  USHF.R.S32.HI UR4, URZ, 0x1, UR6 ;  /* 0x00000001ff047899 */ /* 0x000fe20008011406 */
[----:B-1----:R-:W1:Y:S05]  /*2840*/  MUFU.RCP R2, R2 ;  /* 0x0000000200027308 */ /* 0x002e6a0000001000 */
[----:B------:R-:W-:-:S03]  /*2850*/  IMAD.U32 R15, RZ, RZ, UR4 ;  /* 0x00000004ff0f7e24 */ /* 0x000fc6000f8e00ff */
[----:B---3--:R3:W-:Y:S08]  /*2860*/  MUFU.RCP R12, R0 ;  /* 0x00000000000c7308 */ /* 0x0087f00000001000 */
[----:B------:R-:W2:Y:S01]  /*2870*/  I2F.U32.RP R3, UR38 ;  /* 0x0000002600037d06 */ /* 0x000ea20008209000 */
[----:B-1----:R-:W-:-:S07]  /*2880*/  VIADD R2, R2, 0xffffffe ;  /* 0x0ffffffe02027836 */ /* 0x002fce0000000000 */
[----:B------:R-:W-:Y:S01]  /*2890*/  I2F.U32.RP R6, UR4 ;  /* 0x0000000400067d06 */ /* 0x000fe20008209000 */
[----:B---3--:R-:W-:-:S05]  /*28a0*/  I2FP.F32.U32 R0, UR11 ;  /* 0x0000000b00007c45 */ /* 0x008fca0008201000 */
[----:B----4-:R-:W-:Y:S01]  /*28b0*/  FMUL R0, R0, UR5 ;  /* 0x0000000500007c20 */ /* 0x010fe20008400000 */
[----:B------:R-:W-:Y:S01]  /*28c0*/  USHF.L.U32 UR5, UR37, 0x1, URZ ;  /* 0x0000000125057899 */ /* 0x000fe200080006ff */
[----:B--2---:R-:W1:Y:S08]  /*28d0*/  MUFU.RCP R8, R3 ;  /* 0x0000000300087308 */ /* 0x004e700000001000 */
[----:B------:R2:W3:Y:S08]  /*28e0*/  F2I.U32.TRUNC.NTZ R7, R0 ;  /* 0x0000000000077305 */ /* 0x0004f0000020f000 */
[----:B------:R-:W4:Y:S01]  /*28f0*/  F2I.FTZ.U32.TRUNC.NTZ R3, R2 ;  /* 0x0000000200037305 */ /* 0x000f22000021f000 */
[----:B-1----:R-:W-:Y:S01]  /*2900*/  VIADD R8, R8, 0xffffffe ;  /* 0x0ffffffe08087836 */ /* 0x002fe20000000000 */
[----:B--2---:R-:W-:-:S06]  /*2910*/  IABS R0, R15 ;  /* 0x0000000f00007213 */ /* 0x004fcc0000000000 */
[----:B------:R-:W1:Y:S01]  /*2920*/  MUFU.RCP R6, R6 ;  /* 0x0000000600067308 */ /* 0x000e620000001000 */
[----:B---3--:R-:W-:Y:S01]  /*2930*/  R2UR UR10, R7 ;  /* 0x00000000070a72ca */ /* 0x008fe200000e0000 */
[----:B------:R-:W-:Y:S02]  /*2940*/  IMAD.MOV.U32 R10, RZ, RZ, R0 ;  /* 0x000000ffff0a7224 */ /* 0x000fe400078e0000 */
[----:B----4-:R-:W-:-:S04]  /*2950*/  IMAD.MOV R0, RZ, RZ, -R3 ;  /* 0x000000ffff007224 */ /* 0x010fc800078e0a03 */
[----:B------:R-:W2:Y:S01]  /*2960*/  I2F.RP R4, R10 ;  /* 0x0000000a00047306 */ /* 0x000ea20000209400 */
[----:B------:R-:W-:Y:S02]  /*2970*/  IMAD.MOV.U32 R2, RZ, RZ, RZ ;  /* 0x000000ffff027224 */ /* 0x000fe400078e00ff */
[----:B------:R-:W-:-:S04]  /*2980*/  IMAD R0, R0, UR37, RZ ;  /* 0x0000002500007c24 */ /* 0x000fc8000f8e02ff */
[----:B------:R-:W-:Y:S01]  /*2990*/  IMAD.HI.U32 R0, R3, R0, R2 ;  /* 0x0000000003007227 */ /* 0x000fe200078e0002 */
[----:B------:R3:W-:Y:S03]  /*29a0*/  F2I.FTZ.U32.TRUNC.NTZ R9, R8 ;  /* 0x0000000800097305 */ /* 0x0007e6000021f000 */
[----:B-1----:R-:W-:Y:S02]  /*29b0*/  VIADD R2, R6, 0xffffffe ;  /* 0x0ffffffe06027836 */ /* 0x002fe40000000000 */
[----:B------:R-:W-:-:S03]  /*29c0*/  IMAD.HI.U32 R0, R0, R33, RZ ;  /* 0x0000002100007227 */ /* 0x000fc600078e00ff */
[----:B--2---:R-:W1:Y:S01]  /*29d0*/  MUFU.RCP R4, R4 ;  /* 0x0000000400047308 */ /* 0x004e620000001000 */
[----:B------:R-:W-:Y:S02]  /*29e0*/  VIADD R6, R12, 0xffffffe ;  /* 0x0ffffffe0c067836 */ /* 0x000fe40000000000 */
[----:B------:R-:W-:Y:S02]  /*29f0*/  IMAD R12, RZ, RZ, -UR4 ;  /* 0x80000004ff0c7e24 */ /* 0x000fe4000f8e02ff */
[----:B---3--:R-:W-:-:S03]  /*2a00*/  IMAD.MOV.U32 R8, RZ, RZ, 0x1 ;  /* 0x00000001ff087424 */ /* 0x008fc600078e00ff */
[----:B------:R2:W-:Y:S08]  /*2a10*/  F2I.FTZ.U32.TRUNC.NTZ R3, R2 ;  /* 0x0000000200037305 */ /* 0x0005f0000021f000 */
[----:B------:R-:W-:Y:S01]  /*2a20*/  F2I.FTZ.U32.TRUNC.NTZ R7, R6 ;  /* 0x0000000600077305 */ /* 0x000fe2000021f000 */
[----:B-1----:R-:W-:Y:S02]  /*2a30*/  IADD3 R4, PT, PT, R4, 0xffffffe, RZ ;  /* 0x0ffffffe04047810 */ /* 0x002fe40007ffe0ff */
[----:B--2---:R-:W-:-:S05]  /*2a40*/  IADD3 R2, PT, PT, RZ, -R9, RZ ;  /* 0x80000009ff027210 */ /* 0x004fca0007ffe0ff */
[----:B------:R1:W2:Y:S01]  /*2a50*/  F2I.FTZ.U32.TRUNC.NTZ R5, R4 ;  /* 0x0000000400057305 */ /* 0x0002a2000021f000 */
[----:B------:R-:W-:Y:S01]  /*2a60*/  IMAD.MOV.U32 R13, RZ, RZ, R2 ;  /* 0x000000ffff0d7224 */ /* 0x000fe200078e0002 */
[----:B-1----:R-:W-:Y:S01]  /*2a70*/  SHF.L.U32 R4, R8, UR37, RZ ;  /* 0x0000002508047c19 */ /* 0x002fe200080006ff */
[----:B------:R-:W-:Y:S01]  /*2a80*/  IMAD.MOV R8, RZ, RZ, -R0 ;  /* 0x000000ffff087224 */ /* 0x000fe200078e0a00 */
[----:B--2---:R-:W-:Y:S02]  /*2a90*/  IADD3 R2, PT, PT, RZ, -R5, RZ ;  /* 0x80000005ff027210 */ /* 0x004fe40007ffe0ff */
[----:B------:R-:W-:Y:S01]  /*2aa0*/  LOP3.LUT R4, R4, 0x1, RZ, 0xfc, !PT ;  /* 0x0000000104047812 */ /* 0x000fe200078efcff */
[----:B------:R-:W-:Y:S02]  /*2ab0*/  IMAD R6, R8, UR37, R33 ;  /* 0x0000002508067c24 */ /* 0x000fe4000f8e0221 */
[----:B------:R-:W-:Y:S01]  /*2ac0*/  IMAD.MOV.U32 R8, RZ, RZ, R12 ;  /* 0x000000ffff087224 */ /* 0x000fe200078e000c */
[----:B------:R-:W-:-:S02]  /*2ad0*/  LOP3.LUT R11, R4, 0xffff, RZ, 0xc0, !PT ;  /* 0x0000ffff040b7812 */ /* 0x000fc400078ec0ff */
[----:B------:R-:W-:Y:S02]  /*2ae0*/  ISETP.GE.U32.AND P1, PT, R6, UR37, PT ;  /* 0x0000002506007c0c */ /* 0x000fe4000bf26070 */
[----:B------:R-:W-:Y:S01]  /*2af0*/  SHF.L.U32 R11, R11, UR5, RZ ;  /* 0x000000050b0b7c19 */ /* 0x000fe200080006ff */
[----:B------:R-:W-:-:S03]  /*2b00*/  USHF.L.U32 UR5, UR37, 0x2, URZ ;  /* 0x0000000225057899 */ /* 0x000fc600080006ff */
[----:B------:R-:W-:Y:S01]  /*2b10*/  LOP3.LUT R12, R4, R11, RZ, 0xfc, !PT ;  /* 0x0000000b040c7212 */ /* 0x000fe200078efcff */
[----:B------:R-:W-:Y:S02]  /*2b20*/  IMAD R11, R13, UR38, RZ ;  /* 0x000000260d0b7c24 */ /* 0x000fe4000f8e02ff */
[----:B------:R-:W-:Y:S02]  /*2b30*/  IMAD R4, R8, R3, RZ ;  /* 0x0000000308047224 */ /* 0x000fe400078e02ff */
[----:B------:R-:W-:Y:S02]  /*2b40*/  IMAD.MOV.U32 R13, RZ, RZ, R2 ;  /* 0x000000ffff0d7224 */ /* 0x000fe400078e0002 */
[----:B------:R-:W-:Y:S02]  /*2b50*/  IMAD.MOV.U32 R8, RZ, RZ, RZ ;  /* 0x000000ffff087224 */ /* 0x000fe400078e00ff */
[----:B------:R-:W-:Y:S02]  /*2b60*/  IMAD.MOV.U32 R2, RZ, RZ, RZ ;  /* 0x000000ffff027224 */ /* 0x000fe400078e00ff */
[----:B------:R-:W-:-:S04]  /*2b70*/  IMAD.HI.U32 R14, R9, R11, R8 ;  /* 0x0000000b090e7227 */ /* 0x000fc800078e0008 */
[----:B------:R-:W-:-:S04]  /*2b80*/  IMAD.HI.U32 R11, R3, R4, R2 ;  /* 0x00000004030b7227 */ /* 0x000fc800078e0002 */
[----:B------:R-:W-:Y:S01]  /*2b90*/  HFMA2 R4, -RZ, RZ, 0, 0 ;  /* 0x00000000ff047431 */ /* 0x000fe200000001ff */
[----:B------:R-:W-:Y:S01]  /*2ba0*/  IABS R3, R15 ;  /* 0x0000000f00037213 */ /* 0x000fe20000000000 */
[----:B------:R-:W-:Y:S02]  /*2bb0*/  IMAD R2, R13, R10, RZ ;  /* 0x0000000a0d027224 */ /* 0x000fe400078e02ff */
[----:B------:R-:W-:Y:S02]  /*2bc0*/  IMAD.MOV R8, RZ, RZ, -R7 ;  /* 0x000000ffff087224 */ /* 0x000fe400078e0a07 */
[----:B------:R-:W-:Y:S02]  /*2bd0*/  @P1 VIADD R6, R6, -UR37 ;  /* 0x8000002506061c36 */ /* 0x000fe40008000000 */
[----:B------:R-:W-:Y:S02]  /*2be0*/  IMAD.MOV R3, RZ, RZ, -R3 ;  /* 0x000000ffff037224 */ /* 0x000fe400078e0a03 */
[----:B------:R-:W-:Y:S01]  /*2bf0*/  IMAD.HI.U32 R9, R5, R2, R4 ;  /* 0x0000000205097227 */ /* 0x000fe200078e0004 */
[----:B------:R-:W-:-:S02]  /*2c00*/  SHF.R.U32.HI R2, RZ, 0x1, R33 ;  /* 0x00000001ff027819 */ /* 0x000fc40000011621 */
[----:B------:R-:W-:Y:S01]  /*2c10*/  ISETP.GE.U32.AND P2, PT, R6, UR37, PT ;  /* 0x0000002506007c0c */ /* 0x000fe2000bf46070 */
[----:B------:R-:W-:Y:S01]  /*2c20*/  IMAD.MOV.U32 R4, RZ, RZ, R8 ;  /* 0x000000ffff047224 */ /* 0x000fe200078e0008 */
[----:B------:R-:W-:Y:S01]  /*2c30*/  MOV R6, RZ ;  /* 0x000000ff00067202 */ /* 0x000fe20000000f00 */
[----:B------:R-:W-:Y:S02]  /*2c40*/  IMAD.MOV.U32 R5, RZ, RZ, R3 ;  /* 0x000000ffff057224 */ /* 0x000fe400078e0003 */
[----:B------:R-:W-:Y:S02]  /*2c50*/  IMAD R4, R4, R17, RZ ;  /* 0x0000001104047224 */ /* 0x000fe400078e02ff */
[----:B------:R-:W-:-:S04]  /*2c60*/  IMAD.HI.U32 R3, R9, 0x1000, RZ ;  /* 0x0000100009037827 */ /* 0x000fc800078e00ff */
[----:B------:R-:W-:Y:S01]  /*2c70*/  IMAD.HI.U32 R8, R11, R2, RZ ;  /* 0x000000020b087227 */ /* 0x000fe200078e00ff */
[----:B------:R-:W-:-:S03]  /*2c80*/  I2FP.F32.U32 R11, UR61 ;  /* 0x0000003d000b7c45 */ /* 0x000fc60008201000 */
[----:B------:R-:W-:Y:S01]  /*2c90*/  IMAD.HI.U32 R7, R7, R4, R6 ;  /* 0x0000000407077227 */ /* 0x000fe200078e0006 */
[----:B------:R-:W-:-:S03]  /*2ca0*/  IABS R6, R22 ;  /* 0x0000001600067213 */ /* 0x000fc60000000000 */
[----:B------:R-:W-:Y:S02]  /*2cb0*/  IMAD R5, R3, R5, 0x1000 ;  /* 0x0000100003057424 */ /* 0x000fe400078e0205 */
[----:B------:R-:W-:Y:S01]  /*2cc0*/  IMAD.MOV R4, RZ, RZ, -R8 ;  /* 0x000000ffff047224 */ /* 0x000fe200078e0a08 */
[----:B------:R-:W-:Y:S01]  /*2cd0*/  LOP3.LUT R8, R12, 0xffff, RZ, 0xc0, !PT ;  /* 0x0000ffff0c087812 */ /* 0x000fe200078ec0ff */
[----:B------:R-:W-:Y:S01]  /*2ce0*/  @P1 VIADD R0, R0, 0x1 ;  /* 0x0000000100001836 */ /* 0x000fe20000000000 */
[----:B------:R-:W-:Y:S01]  /*2cf0*/  ISETP.GT.U32.AND P1, PT, R10, R5, PT ;  /* 0x000000050a00720c */ /* 0x000fe20003f24070 */
[----:B------:R-:W-:Y:S02]  /*2d00*/  IMAD R2, R4, UR4, R2 ;  /* 0x0000000404027c24 */ /* 0x000fe4000f8e0202 */
[----:B------:R-:W-:Y:S02]  /*2d10*/  IMAD.MOV R6, RZ, RZ, -R6 ;  /* 0x000000ffff067224 */ /* 0x000fe400078e0a06 */
[----:B------:R-:W-:Y:S01]  /*2d20*/  IMAD.HI.U32 R4, R7, 0x2000, RZ ;  /* 0x0000200007047827 */ /* 0x000fe200078e00ff */
[----:B------:R-:W-:-:S02]  /*2d30*/  ISETP.GE.U32.AND P3, PT, R2, UR4, PT ;  /* 0x0000000402007c0c */ /* 0x000fc4000bf66070 */
[----:B------:R-:W-:Y:S01]  /*2d40*/  SHF.L.U32 R7, R8, UR5, RZ ;  /* 0x0000000508077c19 */ /* 0x000fe200080006ff */
[----:B------:R-:W-:Y:S01]  /*2d50*/  @P2 VIADD R0, R0, 0x1 ;  /* 0x0000000100002836 */ /* 0x000fe20000000000 */
[----:B------:R-:W-:Y:S01]  /*2d60*/  @!P0 LOP3.LUT R0, RZ, UR37, RZ, 0x33, !PT ;  /* 0x00000025ff008c12 */ /* 0x000fe2000f8e33ff */
[----:B------:R-:W-:Y:S02]  /*2d70*/  IMAD R6, R4, R6, 0x2000 ;  /* 0x0000200004067424 */ /* 0x000fe400078e0206 */
[----:B------:R-:W-:Y:S01]  /*2d80*/  FMUL R8, R11, UR7 ;  /* 0x000000070b087c20 */ /* 0x000fe20008400000 */
[----:B------:R-:W-:Y:S01]  /*2d90*/  @!P1 IADD3 R5, PT, PT, R5, -R10, RZ ;  /* 0x8000000a05059210 */ /* 0x000fe20007ffe0ff */
[----:B------:R-:W-:Y:S01]  /*2da0*/  USHF.L.U32 UR7, UR37, 0x3, URZ ;  /* 0x0000000325077899 */ /* 0x000fe200080006ff */
[----:B------:R-:W-:Y:S01]  /*2db0*/  IMAD.HI.U32 R9, R14, R0, RZ ;  /* 0x000000000e097227 */ /* 0x000fe200078e00ff */
[----:B------:R-:W-:Y:S01]  /*2dc0*/  ISETP.GT.U32.AND P0, PT, R17, R6, PT ;  /* 0x000000061100720c */ /* 0x000fe20003f04070 */
[----:B------:R-:W-:Y:S01]  /*2dd0*/  ULOP3.LUT UR5, UR4, 0x1000, URZ, 0x3c, !UPT ;  /* 0x0000100004057892 */ /* 0x000fe2000f8e3cff */
[----:B------:R-:W-:Y:S01]  /*2de0*/  ISETP.GE.U32.AND P2, PT, R5, R10, PT ;  /* 0x0000000a0500720c */ /* 0x000fe20003f46070 */
[----:B------:R-:W-:Y:S01]  /*2df0*/  IMAD.MOV R5, RZ, RZ, -R9 ;  /* 0x000000ffff057224 */ /* 0x000fe200078e0a09 */
[----:B------:R-:W-:Y:S01]  /*2e00*/  LOP3.LUT R7, R12, R7, RZ, 0xfc, !PT ;  /* 0x000000070c077212 */ /* 0x000fe200078efcff */
[----:B------:R-:W-:Y:S01]  /*2e10*/  @P3 VIADD R2, R2, -UR4 ;  /* 0x8000000402023c36 */ /* 0x000fe20008000000 */
[----:B------:R-:W-:Y:S01]  /*2e20*/  IADD3 R10, PT, PT, -R57, 0x10, RZ ;  /* 0x00000010390a7810 */ /* 0x000fe20007ffe1ff */
[----:B------:R-:W-:Y:S01]  /*2e30*/  IMAD R0, R5, UR38, R0 ;  /* 0x0000002605007c24 */ /* 0x000fe2000f8e0200 */
[----:B------:R-:W-:Y:S01]  /*2e40*/  LOP3.LUT R5, R7, 0xffff, RZ, 0xc0, !PT ;  /* 0x0000ffff07057812 */ /* 0x000fe200078ec0ff */
[----:B------:R1:W2:Y:S01]  /*2e50*/  F2I.U32.TRUNC.NTZ R9, R8 ;  /* 0x0000000800097305 */ /* 0x0002a2000020f000 */
[----:B------:R-:W-:Y:S01]  /*2e60*/  ISETP.GE.U32.AND P4, PT, R2, UR4, PT ;  /* 0x0000000402007c0c */ /* 0x000fe2000bf86070 */
[----:B------:R-:W-:Y:S01]  /*2e70*/  @!P1 VIADD R3, R3, 0x1 ;  /* 0x0000000103039836 */ /* 0x000fe20000000000 */
[----:B------:R-:W-:Y:S01]  /*2e80*/  SHF.L.U32 R5, R5, UR7, RZ ;  /* 0x0000000705057c19 */ /* 0x000fe200080006ff */
[----:B------:R-:W-:Y:S01]  /*2e90*/  @!P0 VIADD R4, R4, 0x1 ;  /* 0x0000000104048836 */ /* 0x000fe20000000000 */
[----:B------:R-:W-:-:S02]  /*2ea0*/  @!P0 IADD3 R6, PT, PT, R6, -R17, RZ ;  /* 0x8000001106068210 */ /* 0x000fc40007ffe0ff */
[----:B------:R-:W-:-:S05]  /*2eb0*/  CS2R.32 R42, SR_CgaSize ;  /* 0x00000000002a7805 */ /* 0x000fca0000008a00 */
[----:B------:R-:W-:-:S05]  /*2ec0*/  IMAD R42, R42, -0xa0, RZ ;  /* 0xffffff602a2a7824 */ /* 0x000fca00078e02ff */
[----:B------:R-:W-:-:S14]  /*2ed0*/  R2UR UR7, R42 ;  /* 0x000000002a0772ca */ /* 0x000fdc00000e0000 */
[----:B------:R-:W3:Y:S01]  /*2ee0*/  LDCU UR7, c[0x0][UR7+0x2a0] ;  /* 0x00005400070777ac */ /* 0x000ee20008000800 */
[----:B------:R-:W-:Y:S01]  /*2ef0*/  ISETP.LE.AND P0, PT, RZ, UR5, PT ;  /* 0x00000005ff007c0c */ /* 0x000fe2000bf03270 */
[----:B------:R-:W-:Y:S01]  /*2f00*/  @P2 VIADD R3, R3, 0x1 ;  /* 0x0000000103032836 */ /* 0x000fe20000000000 */
[----:B------:R-:W-:Y:S01]  /*2f10*/  ISETP.GE.U32.AND P3, PT, R0, UR38, PT ;  /* 0x0000002600007c0c */ /* 0x000fe2000bf66070 */
[----:B------:R-:W-:Y:S01]  /*2f20*/  ULOP3.LUT UR5, UR38, 0x2000, URZ, 0x3c, !UPT ;  /* 0x0000200026057892 */ /* 0x000fe2000f8e3cff */
[----:B------:R-:W-:Y:S02]  /*2f30*/  ISETP.NE.U32.AND P2, PT, RZ, UR4, PT ;  /* 0x00000004ff007c0c */ /* 0x000fe4000bf45070 */
[----:B------:R-:W-:Y:S01]  /*2f40*/  ISETP.GE.U32.AND P1, PT, R6, R17, PT ;  /* 0x000000110600720c */ /* 0x000fe20003f26070 */
[----:B------:R-:W-:Y:S01]  /*2f50*/  @P4 VIADD R2, R2, -UR4 ;  /* 0x8000000402024c36 */ /* 0x000fe20008000000 */
[----:B-1----:R-:W-:Y:S02]  /*2f60*/  SHF.R.U32.HI R8, RZ, R10, R31 ;  /* 0x0000000aff087219 */ /* 0x002fe4000001161f */
[----:B--2---:R-:W-:-:S02]  /*2f70*/  R2UR UR8, R9 ;  /* 0x00000000090872ca */ /* 0x004fc400000e0000 */
[----:B------:R-:W-:Y:S01]  /*2f80*/  LOP3.LUT R8, R8, R7, R5, 0xe0, !PT ;  /* 0x0000000708087212 */ /* 0x000fe200078ee005 */
[----:B------:R-:W-:Y:S01]  /*2f90*/  @!P0 IMAD.MOV R3, RZ, RZ, -R3 ;  /* 0x000000ffff038224 */ /* 0x000fe200078e0a03 */
[----:B------:R-:W-:Y:S02]  /*2fa0*/  LOP3.LUT R5, RZ, UR4, RZ, 0x33, !PT ;  /* 0x00000004ff057c12 */ /* 0x000fe4000f8e33ff */
[----:B------:R-:W-:Y:S01]  /*2fb0*/  ISETP.LE.AND P0, PT, RZ, UR5, PT ;  /* 0x00000005ff007c0c */ /* 0x000fe2000bf03270 */
[----:B------:R-:W-:Y:S01]  /*2fc0*/  UIADD3 UR5, UPT, UPT, -UR10, URZ, URZ ;  /* 0x000000ff0a057290 */ /* 0x000fe2000fffe1ff */
[----:B------:R-:W-:Y:S01]  /*2fd0*/  SEL R41, R5, R2, !P2 ;  /* 0x0000000205297207 */ /* 0x000fe20005000000 */
[----:B------:R-:W-:Y:S01]  /*2fe0*/  @P1 VIADD R4, R4, 0x1 ;  /* 0x0000000104041836 */ /* 0x000fe20000000000 */
[----:B------:R-:W-:Y:S01]  /*2ff0*/  @P3 IADD3 R0, PT, PT, R0, -UR38, RZ ;  /* 0x8000002600003c10 */ /* 0x000fe2000fffe0ff */
[----:B---3--:R-:W-:Y:S01]  /*3000*/  UIMAD UR5, UR7, UR5, UR11 ;  /* 0x00000005070572a4 */ /* 0x008fe2000f8e020b */
[----:B------:R-:W-:Y:S01]  /*3010*/  LOP3.LUT R29, R8, 0xffff, RZ, 0xc0, !PT ;  /* 0x0000ffff081d7812 */ /* 0x000fe200078ec0ff */
[----:B------:R-:W-:Y:S01]  /*3020*/  IMAD R2, R41, 0x2, R40 ;  /* 0x0000000229027824 */ /* 0x000fe200078e0228 */
[----:B------:R-:W-:-:S02]  /*3030*/  ISETP.GE.U32.AND P2, PT, R0, UR38, PT ;  /* 0x0000002600007c0c */ /* 0x000fc4000bf46070 */
[----:B------:R-:W-:Y:S01]  /*3040*/  ISETP.NE.AND P3, PT, RZ, UR4, PT ;  /* 0x00000004ff007c0c */ /* 0x000fe2000bf65270 */
[----:B------:R-:W-:Y:S01]  /*3050*/  ULOP3.LUT UR4, UR6, 0xfffffffe, URZ, 0xc0, !UPT ;  /* 0xfffffffe06047892 */ /* 0x000fe2000f8ec0ff */
[----:B------:R-:W-:Y:S01]  /*3060*/  SHF.L.U32 R29, R29, R2, RZ ;  /* 0x000000021d1d7219 */ /* 0x000fe200000006ff */
[----:B------:R-:W-:Y:S01]  /*3070*/  IMAD.U32 R2, RZ, RZ, UR5 ;  /* 0x00000005ff027e24 */ /* 0x000fe2000f8e00ff */
[----:B------:R-:W-:Y:S01]  /*3080*/  SEL R3, R5, R3, !P3 ;  /* 0x0000000305037207 */ /* 0x000fe20005800000 */
[----:B------:R-:W-:Y:S01]  /*3090*/  UIADD3 UR4, UPT, UPT, -UR4, 0x10, URZ ;  /* 0x0000001004047890 */ /* 0x000fe2000fffe1ff */
[----:B------:R-:W-:Y:S02]  /*30a0*/  @!P0 IADD3 R4, PT, PT, -R4, RZ, RZ ;  /* 0x000000ff04048210 */ /* 0x000fe40007ffe1ff */
[----:B------:R1:W-:Y:S01]  /*30b0*/  STL [R1+0x5c], R2 ;  /* 0x00005c0201007387 */ /* 0x0003e20000100800 */
[----:B------:R-:W-:Y:S01]  /*30c0*/  ISETP.NE.U32.AND P3, PT, RZ, UR38, PT ;  /* 0x00000026ff007c0c */ /* 0x000fe2000bf65070 */
[----:B------:R-:W-:Y:S01]  /*30d0*/  IMAD R41, R41, R3, RZ ;  /* 0x0000000329297224 */ /* 0x000fe200078e02ff */
[----:B------:R-:W-:Y:S01]  /*30e0*/  ISETP.NE.AND P1, PT, RZ, UR38, PT ;  /* 0x00000026ff007c0c */ /* 0x000fe2000bf25270 */
[----:B------:R-:W-:Y:S01]  /*30f0*/  @P2 VIADD R0, R0, -UR38 ;  /* 0x8000002600002c36 */ /* 0x000fe20008000000 */
[----:B------:R-:W-:-:S02]  /*3100*/  LOP3.LUT R5, RZ, UR38, RZ, 0x33, !PT ;  /* 0x00000026ff057c12 */ /* 0x000fc4000f8e33ff */
[----:B------:R-:W-:Y:S02]  /*3110*/  ISETP.NE.AND P0, PT, R43, RZ, PT ;  /* 0x000000ff2b00720c */ /* 0x000fe40003f05270 */
[C---:B------:R-:W-:Y:S02]  /*3120*/  SEL R42, R5.reuse, R4, !P1 ;  /* 0x00000004052a7207 */ /* 0x040fe40004800000 */
[----:B------:R-:W-:Y:S02]  /*3130*/  SEL R0, R5, R0, !P3 ;  /* 0x0000000005007207 */ /* 0x000fe40005800000 */
[----:B------:R-:W-:Y:S01]  /*3140*/  SHF.R.U32.HI R31, RZ, UR4, R31 ;  /* 0x00000004ff1f7c19 */ /* 0x000fe2000801161f */
[----:B------:R-:W-:Y:S01]  /*3150*/  UIADD3 UR4, UPT, UPT, -UR8, URZ, URZ ;  /* 0x000000ff08047290 */ /* 0x000fe2000fffe1ff */
[----:B------:R-:W-:Y:S01]  /*3160*/  LOP3.LUT R32, R41, 0x3f, RZ, 0xc0, !PT ;  /* 0x0000003f29207812 */ /* 0x000fe200078ec0ff */
[C---:B------:R-:W-:Y:S01]  /*3170*/  IMAD R42, R0.reuse, R42, RZ ;  /* 0x0000002a002a7224 */ /* 0x040fe200078e02ff */
[----:B------:R-:W-:Y:S01]  /*3180*/  LOP3.LUT R31, R31, 0x5555, RZ, 0xc0, !PT ;  /* 0x000055551f1f7812 */ /* 0x000fe200078ec0ff */
[----:B------:R-:W-:Y:S01]  /*3190*/  IMAD R0, R0, UR37, R40 ;  /* 0x0000002500007c24 */ /* 0x000fe2000f8e0228 */
[----:B------:R-:W-:-:S02]  /*31a0*/  UIMAD UR61, UR9, UR4, UR61 ;  /* 0x00000004093d72a4 */ /* 0x000fc4000f8e023d */
[----:B------:R-:W-:Y:S02]  /*31b0*/  LOP3.LUT R30, R42, 0x3f, RZ, 0xc0, !PT ;  /* 0x0000003f2a1e7812 */ /* 0x000fe400078ec0ff */
[----:B------:R-:W-:Y:S01]  /*31c0*/  SHF.L.U32 R31, R31, R0, RZ ;  /* 0x000000001f1f7219 */ /* 0x000fe200000006ff */
[----:B------:R-:W-:Y:S07]  /*31d0*/  @P0 BRA `(.L_x_127) ;  /* 0x0000000400480947 */ /* 0x000fee0003800000 */
[----:B------:R-:W-:Y:S01]  /*31e0*/  UISETP.GE.AND UP0, UPT, UR7, 0x1, UPT ;  /* 0x000000010700788c */ /* 0x000fe2000bf06270 */
[----:B------:R-:W-:-:S08]  /*31f0*/  PRMT R0, RZ, 0x7610, R0 ;  /* 0x00007610ff007816 */ /* 0x000fd00000000000 */
[----:B------:R-:W-:Y:S05]  /*3200*/  BRA.U !UP0, `(.L_x_128) ;  /* 0x0000000508187547 */ /* 0x000fea000b800000 */
[----:B------:R-:W-:Y:S01]  /*3210*/  ULOP3.LUT UR4, UR9, 0x3, URZ, 0xc0, !UPT ;  /* 0x0000000309047892 */ /* 0x000fe2000f8ec0ff */
[----:B------:R-:W-:Y:S01]  /*3220*/  PRMT R0, RZ, 0x7610, R0 ;  /* 0x00007610ff007816 */ /* 0x000fe20000000000 */
[----:B------:R-:W-:Y:S02]  /*3230*/  ULOP3.LUT UR12, UR9, 0x7ffffffc, URZ, 0xc0, !UPT ;  /* 0x7ffffffc090c7892 */ /* 0x000fe4000f8ec0ff */
[----:B------:R-:W-:Y:S02]  /*3240*/  UISETP.NE.AND UP3, UPT, UR4, URZ, UPT ;  /* 0x000000ff0400728c */ /* 0x000fe4000bf65270 */
[----:B------:R-:W-:Y:S02]  /*3250*/  UISETP.NE.AND UP2, UPT, UR4, 0x1, UPT ;  /* 0x000000010400788c */ /* 0x000fe4000bf45270 */
[----:B------:R-:W-:Y:S02]  /*3260*/  UISETP.NE.AND UP1, UPT, UR4, 0x2, UPT ;  /* 0x000000020400788c */ /* 0x000fe4000bf25270 */
[----:B------:R-:W-:-:S02]  /*3270*/  UISETP.GE.AND UP6, UPT, UR9, 0x1, UPT ;  /* 0x000000010900788c */ /* 0x000fc4000bfc6270 */
[----:B------:R-:W-:Y:S01]  /*3280*/  UISETP.GE.U32.AND UP5, UPT, UR9, 0x4, UPT ;  /* 0x000000040900788c */ /* 0x000fe2000bfa6070 */
[----:B------:R-:W-:Y:S01]  /*3290*/  UMOV UR4, URZ ;  /* 0x000000ff00047c82 */ /* 0x000fe20008000000 */
[----:B------:R-:W-:Y:S01]  /*32a0*/  UMOV UR13, 0x1 ;  /* 0x00000001000d7882 */ /* 0x000fe20000000000 */
[----:B------:R-:W-:-:S08]  /*32b0*/  UMOV UR15, 0x1 ;  /* 0x00000001000f7882 */ /* 0x000fd00000000000 */
.L_x_132:
[----:B------:R-:W-:Y:S05]  /*32c0*/  BRA.U !UP6, `(.L_x_129) ;  /* 0x000000010edc7547 */ /* 0x000fea000b800000 */
[----:B-1----:R-:W2:Y:S02]  /*32d0*/  LDL R2, [R1+0x5c] ;  /* 0x00005c0001027983 */ /* 0x002ea40000100800 */
[----:B--2---:R-:W-:-:S13]  /*32e0*/  R2UR UR5, R2 ;  /* 0x00000000020572ca */ /* 0x004fda00000e0000 */
[----:B------:R-:W-:-:S03]  /*32f0*/  ULOP3.LUT UR14, UR4, UR5, URZ, 0x3c, !UPT ;  /* 0x00000005040e7292 */ /* 0x000fc6000f8e3cff */
[----:B------:R-:W-:Y:S01]  /*3300*/  UMOV UR5, URZ ;  /* 0x000000ff00057c82 */ /* 0x000fe20008000000 */
[----:B------:R-:W-:Y:S08]  /*3310*/  BRA.U !UP5, `(.L_x_130) ;  /* 0x000000010d747547 */ /* 0x000ff0000b800000 */
[----:B------:R-:W-:Y:S01]  /*3320*/  UISETP.GT.U32.AND UP0, UPT, UR14, 0x1, UPT ;  /* 0x000000010e00788c */ /* 0x000fe2000bf04070 */
[----:B------:R-:W-:-:S10]  /*3330*/  UMOV UR6, URZ ;  /* 0x000000ff00067c82 */ /* 0x000fd40008000000 */
.L_x_131:
[----:B------:R-:W-:Y:S02]  /*3340*/  UIMAD UR5, UR6, UR7, UR4 ;  /* 0x00000007060572a4 */ /* 0x000fe4000f8e0204 */
[----:B------:R-:W-:Y:S02]  /*3350*/  UISETP.NE.AND UP4, UPT, UR6, UR61, UPT ;  /* 0x0000003d0600728c */ /* 0x000fe4000bf85270 */
[----:B------:R-:W-:Y:S02]  /*3360*/  USHF.L.U32 UR10, UR13, UR5, URZ ;  /* 0x000000050d0a7299 */ /* 0x000fe400080006ff */
[----:B------:R-:W-:Y:S02]  /*3370*/  UIADD3 UR8, UPT, UPT, UR6, 0x1, URZ ;  /* 0x0000000106087890 */ /* 0x000fe4000fffe0ff */
[----:B------:R-:W-:Y:S02]  /*3380*/  UIADD3 UR5, UPT, UPT, UR5, UR7, URZ ;  /* 0x0000000705057290 */ /* 0x000fe4000fffe0ff */
[----:B------:R-:W-:Y:S02]  /*3390*/  @UP0 USEL UR10, UR10, URZ, !UP4 ;  /* 0x000000ff0a0a0287 */ /* 0x000fe4000e000000 */
[----:B------:R-:W-:Y:S02]  /*33a0*/  UISETP.NE.AND UP4, UPT, UR8, UR61, UPT ;  /* 0x0000003d0800728c */ /* 0x000fe4000bf85270 */
[----:B------:R-:W-:Y:S02]  /*33b0*/  USHF.L.U32 UR9, UR13, UR5, URZ ;  /* 0x000000050d097299 */ /* 0x000fe400080006ff */
[----:B------:R-:W-:Y:S01]  /*33c0*/  UIADD3 UR11, UPT, UPT, UR6, 0x2, URZ ;  /* 0x00000002060b7890 */ /* 0x000fe2000fffe0ff */
[----:B------:R-:W-:Y:S01]  /*33d0*/  LOP3.LUT R0, R0, UR10, RZ, 0xfc, !PT ;  /* 0x0000000a00007c12 */ /* 0x000fe2000f8efcff */
        /* <DEDUP_REMOVED lines=12> */
[----:B------:R-:W-:Y:S02]  /*34a0*/  @UP0 USEL UR5, UR5, URZ, !UP4 ;  /* 0x000000ff05050287 */ /* 0x000fe4000e000000 */
[----:B------:R-:W-:Y:S04]  /*34b0*/  UISETP.NE.AND UP4, UPT, UR6, UR12, UPT ;  /* 0x0000000c0600728c */ /* 0x000fe8000bf85270 */
[----:B------:R-:W-:Y:S01]  /*34c0*/  LOP3.LUT R0, R0, UR5, RZ, 0xfc, !PT ;  /* 0x0000000500007c12 */ /* 0x000fe2000f8efcff */
[----:B------:R-:W-:Y:S04]  /*34d0*/  UMOV UR5, UR12 ;  /* 0x0000000c00057c82 */ /* 0x000fe80008000000 */
[----:B------:R-:W-:Y:S05]  /*34e0*/  BRA.U UP4, `(.L_x_131) ;  /* 0xfffffffd04947547 */ /* 0x000fea000b83ffff */
.L_x_130:
[----:B------:R-:W-:Y:S05]  /*34f0*/  BRA.U !UP3, `(.L_x_129) ;  /* 0x000000010b507547 */ /* 0x000fea000b800000 */
[----:B------:R-:W-:Y:S02]  /*3500*/  UISETP.GT.U32.AND UP0, UPT, UR14, 0x1, UPT ;  /* 0x000000010e00788c */ /* 0x000fe4000bf04070 */
[----:B------:R-:W-:Y:S02]  /*3510*/  UIMAD UR8, UR7, UR5, UR4 ;  /* 0x00000005070872a4 */ /* 0x000fe4000f8e0204 */
[----:B------:R-:W-:Y:S02]  /*3520*/  UISETP.NE.AND UP4, UPT, UR5, UR61, UPT ;  /* 0x0000003d0500728c */ /* 0x000fe4000bf85270 */
[----:B------:R-:W-:-:S05]  /*3530*/  USHF.L.U32 UR6, UR15, UR8, URZ ;  /* 0x000000080f067299 */ /* 0x000fca00080006ff */
[----:B------:R-:W-:-:S06]  /*3540*/  @UP0 USEL UR6, UR6, URZ, !UP4 ;  /* 0x000000ff06060287 */ /* 0x000fcc000e000000 */
[----:B------:R-:W-:Y:S01]  /*3550*/  LOP3.LUT R0, R0, UR6, RZ, 0xfc, !PT ;  /* 0x0000000600007c12 */ /* 0x000fe2000f8efcff */
[----:B------:R-:W-:Y:S06]  /*3560*/  BRA.U !UP2, `(.L_x_129) ;  /* 0x000000010a347547 */ /* 0x000fec000b800000 */
[----:B------:R-:W-:Y:S02]  /*3570*/  UIADD3 UR6, UPT, UPT, UR5, 0x1, URZ ;  /* 0x0000000105067890 */ /* 0x000fe4000fffe0ff */
[----:B------:R-:W-:Y:S02]  /*3580*/  UIADD3 UR8, UPT, UPT, UR8, UR7, URZ ;  /* 0x0000000708087290 */ /* 0x000fe4000fffe0ff */
[----:B------:R-:W-:Y:S02]  /*3590*/  UISETP.NE.AND UP4, UPT, UR6, UR61, UPT ;  /* 0x0000003d0600728c */ /* 0x000fe4000bf85270 */
[----:B------:R-:W-:-:S04]  /*35a0*/  USHF.L.U32 UR6, UR15, UR8, URZ ;  /* 0x000000080f067299 */ /* 0x000fc800080006ff */
        /* <DEDUP_REMOVED lines=8> */
[----:B------:R-:W-:-:S07]  /*3630*/  LOP3.LUT R0, R0, UR5, RZ, 0xfc, !PT ;  /* 0x0000000500007c12 */ /* 0x000fce000f8efcff */
.L_x_129:
[----:B------:R-:W-:-:S04]  /*3640*/  UIADD3 UR4, UPT, UPT, UR4, 0x1, URZ ;  /* 0x0000000104047890 */ /* 0x000fc8000fffe0ff */
[----:B------:R-:W-:-:S09]  /*3650*/  UISETP.NE.AND UP0, UPT, UR4, UR7, UPT ;  /* 0x000000070400728c */ /* 0x000fd2000bf05270 */
[----:B------:R-:W-:Y:S05]  /*3660*/  BRA.U UP0, `(.L_x_132) ;  /* 0xfffffffd00147547 */ /* 0x000fea000b83ffff */
.L_x_128:
[----:B-1----:R-:W2:Y:S01]  /*3670*/  LDL R2, [R1+0x5c] ;  /* 0x00005c0001027983 */ /* 0x002ea20000100800 */
[----:B------:R-:W-:Y:S01]  /*3680*/  UMOV UR5, 0x3 ;  /* 0x0000000300057882 */ /* 0x000fe20000000000 */
[----:B------:R-:W-:Y:S02]  /*3690*/  PRMT R51, R0, 0x7610, R51 ;  /* 0x0000761000337816 */ /* 0x000fe40000000033 */
[----:B--2---:R-:W-:-:S13]  /*36a0*/  R2UR UR4, R2 ;  /* 0x00000000020472ca */ /* 0x004fda00000e0000 */
[----:B------:R-:W-:-:S04]  /*36b0*/  ULOP3.LUT UR4, UR4, 0xfffffffe, URZ, 0xc0, !UPT ;  /* 0xfffffffe04047892 */ /* 0x000fc8000f8ec0ff */
[----:B------:R-:W-:-:S04]  /*36c0*/  UIMAD UR4, UR7, UR61, UR4 ;  /* 0x0000003d070472a4 */ /* 0x000fc8000f8e0204 */
[----:B------:R-:W-:-:S06]  /*36d0*/  USHF.L.U32 UR4, UR5, UR4, URZ ;  /* 0x0000000405047299 */ /* 0x000fcc00080006ff */
[----:B------:R-:W-:-:S05]  /*36e0*/  IMAD.U32 R2, RZ, RZ, UR4 ;  /* 0x00000004ff027e24 */ /* 0x000fca000f8e00ff */
[----:B------:R-:W-:-:S07]  /*36f0*/  PRMT R52, R2, 0x7610, R52 ;  /* 0x0000761002347816 */ /* 0x000fce0000000034 */
.L_x_127:
[----:B------:R-:W2:Y:S01]  /*3700*/  S2UR UR6, SR_CTAID.X ;  /* 0x00000000000679c3 */ /* 0x000ea20000002500 */
[----:B------:R-:W3:Y:S01]  /*3710*/  LDCU UR18, c[0x0][0xc44] ;  /* 0x00018880ff1277ac */ /* 0x000ee20008000800 */
[----:B------:R-:W4:Y:S06]  /*3720*/  LDCU UR5, c[0x0][0xc50] ;  /* 0x00018a00ff0577ac */ /* 0x000f2c0008000800 */
[----:B------:R-:W1:Y:S01]  /*3730*/  S2UR UR4, SR_CTAID.Y ;  /* 0x00000000000479c3 */ /* 0x000e620000002600 */
[----:B------:R-:W1:Y:S07]  /*3740*/  LDCU UR7, c[0x0][0xbdc] ;  /* 0x00017b80ff0777ac */ /* 0x000e6e0008000800 */
[----:B------:R-:W1:Y:S01]  /*3750*/  LDC R28, c[0x0][0xc44] ;  /* 0x00031100ff1c7b82 */ /* 0x000e620000000800 */
[----:B---3--:R-:W-:-:S02]  /*3760*/  UISETP.GE.AND UP2, UPT, UR18, 0x1, UPT ;  /* 0x000000011200788c */ /* 0x008fc4000bf46270 */
[----:B----4-:R-:W-:Y:S01]  /*3770*/  UISETP.NE.AND UP1, UPT, UR5, 0x1, UPT ;  /* 0x000000010500788c */ /* 0x010fe2000bf25270 */
[----:B--2---:R-:W-:-:S04]  /*3780*/  MOV R0, UR6 ;  /* 0x0000000600007c02 */ /* 0x004fc80008000f00 */
[----:B------:R-:W2:Y:S01]  /*3790*/  S2UR UR24, SR_CTAID.Z ;  /* 0x00000000001879c3 */ /* 0x000ea20000002700 */
[----:B-1----:R-:W-:Y:S01]  /*37a0*/  UISETP.NE.AND UP0, UPT, UR7, URZ, UPT ;  /* 0x000000ff0700728c */ /* 0x002fe2000bf05270 */
[----:B------:R1:W-:Y:S01]  /*37b0*/  STL [R1+0x8], R0 ;  /* 0x0000080001007387 */ /* 0x0003e20000100800 */
[----:B------:R-:W-:-:S05]  /*37c0*/  MOV R2, UR4 ;  /* 0x0000000400027c02 */ /* 0x000fca0008000f00 */
[----:B------:R1:W-:Y:S01]  /*37d0*/  STL [R1+0x4], R2 ;  /* 0x0000040201007387 */ /* 0x0003e20000100800 */
[----:B------:R-:W-:Y:S05]  /*37e0*/  BRA.U !UP2, `(.L_x_133) ;  /* 0x000000010af07547 */ /* 0x000fea000b800000 */
[----:B------:R-:W3:Y:S01]  /*37f0*/  LDCU.128 UR20, c[0x0][0xc30] ;  /* 0x00018600ff1477ac */ /* 0x000ee20008000c00 */
[----:B------:R-:W4:Y:S01]  /*3800*/  S2UR UR25, SR_CTAID.X ;  /* 0x00000000001979c3 */ /* 0x000f220000002500 */
[----:B------:R-:W-:Y:S01]  /*3810*/  R2UR UR15, R2 ;  /* 0x00000000020f72ca */ /* 0x000fe200000e0000 */
[----:B------:R-:W2:Y:S01]  /*3820*/  LDCU UR14, c[0x0][0x370] ;  /* 0x00006e00ff0e77ac */ /* 0x000ea20008000800 */
[----:B------:R-:W1:Y:S01]  /*3830*/  LDCU UR8, c[0x0][0x374] ;  /* 0x00006e80ff0877ac */ /* 0x000e620008000800 */
[----:B------:R-:W2:Y:S01]  /*3840*/  LDCU UR19, c[0x0][0xc2c] ;  /* 0x00018580ff1377ac */ /* 0x000ea20008000800 */
[----:B------:R-:W4:Y:S01]  /*3850*/  LDCU UR9, c[0x0][0xc40] ;  /* 0x00018800ff0977ac */ /* 0x000f220008000800 */
[----:B------:R-:W4:Y:S01]  /*3860*/  LDCU.64 UR16, c[0x0][0xc48] ;  /* 0x00018900ff1077ac */ /* 0x000f220008000a00 */
[----:B---3--:R-:W-:Y:S02]  /*3870*/  UISETP.NE.AND UP3, UPT, UR22, 0x1, UPT ;  /* 0x000000011600788c */ /* 0x008fe4000bf65270 */
[----:B-1----:R-:W-:-:S02]  /*3880*/  UIMAD.WIDE.U32 UR4, UR8, UR23, URZ ;  /* 0x00000017080472a5 */ /* 0x002fc4000f8e00ff */
[----:B--2---:R-:W-:Y:S02]  /*3890*/  UIMAD.WIDE.U32 UR6, UR14, UR20, URZ ;  /* 0x000000140e0672a5 */ /* 0x004fe4000f8e00ff */
[----:B------:R-:W-:Y:S02]  /*38a0*/  UISETP.NE.AND UP4, UPT, UR19, 0x1, UPT ;  /* 0x000000011300788c */ /* 0x000fe4000bf85270 */
[----:B------:R-:W-:Y:S01]  /*38b0*/  UIMAD.WIDE.U32 UR10, UR15, UR23, URZ ;  /* 0x000000170f0a72a5 */ /* 0x000fe2000f8e00ff */
[----:B------:R-:W-:Y:S01]  /*38c0*/  UMOV UR4, UR5 ;  /* 0x0000000500047c82 */ /* 0x000fe20008000000 */
[----:B------:R-:W-:Y:S02]  /*38d0*/  UISETP.NE.AND UP2, UPT, UR18, 0x1, UPT ;  /* 0x000000011200788c */ /* 0x000fe4000bf45270 */
[----:B----4-:R-:W-:-:S03]  /*38e0*/  @UP3 USHF.R.U32.HI UR8, URZ, UR9, UR4 ;  /* 0x00000009ff083299 */ /* 0x010fc60008011604 */
[----:B------:R-:W-:Y:S01]  /*38f0*/  UMOV UR6, UR11 ;  /* 0x0000000b00067c82 */ /* 0x000fe20008000000 */
[----:B------:R-:W-:Y:S01]  /*3900*/  UMOV UR4, UR7 ;  /* 0x0000000700047c82 */ /* 0x000fe20008000000 */
[----:B------:R-:W-:Y:S02]  /*3910*/  USHF.R.U32.HI UR10, URZ, UR9, UR6 ;  /* 0x00000009ff0a7299 */ /* 0x000fe40008011606 */
[----:B------:R-:W-:Y:S02]  /*3920*/  @UP4 USHF.R.U32.HI UR14, URZ, UR21, UR4 ;  /* 0x00000015ff0e4299 */ /* 0x000fe40008011604 */
[----:B------:R-:W-:Y:S02]  /*3930*/  UIMAD.WIDE.U32 UR4, UR8, UR16, URZ ;  /* 0x00000010080472a5 */ /* 0x000fe4000f8e00ff */
[----:B------:R-:W-:Y:S02]  /*3940*/  UIMAD.WIDE.U32 UR12, UR25, UR20, URZ ;  /* 0x00000014190c72a5 */ /* 0x000fe4000f8e00ff */
[----:B------:R-:W-:-:S03]  /*3950*/  UIMAD.WIDE.U32 UR6, UR14, UR16, URZ ;  /* 0x000000100e0672a5 */ /* 0x000fc6000f8e00ff */
[----:B------:R-:W-:Y:S02]  /*3960*/  UMOV UR4, UR5 ;  /* 0x0000000500047c82 */ /* 0x000fe40008000000 */
[----:B------:R-:W-:Y:S01]  /*3970*/  @UP2 USHF.R.U32.HI UR8, URZ, UR17, UR4 ;  /* 0x00000011ff082299 */ /* 0x000fe20008011604 */
[----:B------:R-:W-:Y:S01]  /*3980*/  UMOV UR9, UR13 ;  /* 0x0000000d00097c82 */ /* 0x000fe20008000000 */
[----:B------:R-:W-:Y:S01]  /*3990*/  UMOV UR5, UR7 ;  /* 0x0000000700057c82 */ /* 0x000fe20008000000 */
[----:B------:R-:W-:Y:S02]  /*39a0*/  USHF.R.U32.HI UR9, URZ, UR21, UR9 ;  /* 0x00000015ff097299 */ /* 0x000fe40008011609 */
[----:B------:R-:W-:Y:S01]  /*39b0*/  USEL UR4, UR15, UR10, !UP3 ;  /* 0x0000000a0f047287 */ /* 0x000fe2000d800000 */
[----:B------:R-:W-:Y:S01]  /*39c0*/  R2UR UR10, R2 ;  /* 0x00000000020a72ca */ /* 0x000fe200000e0000 */
[----:B------:R-:W-:Y:S02]  /*39d0*/  @UP2 USHF.R.U32.HI UR14, URZ, UR17, UR5 ;  /* 0x00000011ff0e2299 */ /* 0x000fe40008011605 */
[----:B------:R-:W-:-:S02]  /*39e0*/  UIMAD UR6, UR8, UR18, URZ ;  /* 0x00000012080672a4 */ /* 0x000fc4000f8e02ff */
[----:B------:R-:W-:Y:S02]  /*39f0*/  USEL UR5, UR25, UR9, !UP4 ;  /* 0x0000000919057287 */ /* 0x000fe4000e000000 */
[----:B------:R-:W-:Y:S02]  /*3a00*/  UIMAD UR7, UR14, UR18, URZ ;  /* 0x000000120e0772a4 */ /* 0x000fe4000f8e02ff */
[----:B------:R-:W-:Y:S02]  /*3a10*/  UISETP.GE.AND UP3, UPT, UR4, UR6, UPT ;  /* 0x000000060400728c */ /* 0x000fe4000bf66270 */
[----:B------:R-:W-:Y:S02]  /*3a20*/  UIMAD.WIDE.U32 UR8, UR4, UR16, URZ ;  /* 0x00000010040872a5 */ /* 0x000fe4000f8e00ff */
[----:B------:R-:W-:Y:S02]  /*3a30*/  UISETP.GE.OR UP3, UPT, UR5, UR7, UP3 ;  /* 0x000000070500728c */ /* 0x000fe40009f66670 */
[----:B------:R-:W-:-:S02]  /*3a40*/  UIMAD.WIDE.U32 UR6, UR5, UR16, URZ ;  /* 0x00000010050672a5 */ /* 0x000fc4000f8e00ff */
[----:B------:R-:W-:Y:S01]  /*3a50*/  UIADD3 UR11, UPT, UPT, -UR5, URZ, URZ ;  /* 0x000000ff050b7290 */ /* 0x000fe2000fffe1ff */
[----:B------:R-:W-:Y:S02]  /*3a60*/  UMOV UR8, UR9 ;  /* 0x0000000900087c82 */ /* 0x000fe40008000000 */
[----:B------:R-:W-:-:S04]  /*3a70*/  USHF.R.U32.HI UR8, URZ, UR17, UR8 ;  /* 0x00000011ff087299 */ /* 0x000fc80008011608 */
[----:B------:R-:W-:Y:S01]  /*3a80*/  @!UP3 UMOV UR6, UR7 ;  /* 0x000000070006bc82 */ /* 0x000fe20008000000 */
[----:B------:R-:W-:Y:S02]  /*3a90*/  UIADD3 UR7, UPT, UPT, -UR4, URZ, URZ ;  /* 0x000000ff04077290 */ /* 0x000fe4000fffe1ff */
[----:B------:R-:W-:Y:S02]  /*3aa0*/  @!UP3 USHF.R.U32.HI UR9, URZ, UR17, UR6 ;  /* 0x00000011ff09b299 */ /* 0x000fe40008011606 */
[----:B------:R-:W-:Y:S02]  /*3ab0*/  USEL UR6, UR4, UR8, !UP2 ;  /* 0x0000000804067287 */ /* 0x000fe4000d000000 */
[----:B------:R-:W-:Y:S02]  /*3ac0*/  UIMAD UR10, UR22, UR7, UR10 ;  /* 0x00000007160a72a4 */ /* 0x000fe4000f8e020a */
[----:B------:R-:W-:Y:S02]  /*3ad0*/  UIADD3 UR8, UPT, UPT, -UR6, URZ, URZ ;  /* 0x000000ff06087290 */ /* 0x000fe4000fffe1ff */
[----:B------:R-:W-:-:S02]  /*3ae0*/  @!UP3 USEL UR7, UR5, UR9, !UP2 ;  /* 0x000000090507b287 */ /* 0x000fc4000d000000 */
[----:B------:R-:W-:Y:S02]  /*3af0*/  UIMAD UR8, UR18, UR8, UR4 ;  /* 0x00000008120872a4 */ /* 0x000fe4000f8e0204 */
[----:B------:R-:W-:Y:S02]  /*3b00*/  @!UP3 UIADD3 UR6, UPT, UPT, UR6, -UR7, URZ ;  /* 0x800000070606b290 */ /* 0x000fe4000fffe0ff */
[----:B------:R-:W-:Y:S02]  /*3b10*/  @!UP3 UIMAD UR8, UR8, UR14, UR7 ;  /* 0x0000000e0808b2a4 */ /* 0x000fe4000f8e0207 */
[----:B------:R-:W-:Y:S02]  /*3b20*/  @!UP3 UIMAD UR4, UR6, UR18, UR5 ;  /* 0x000000120604b2a4 */ /* 0x000fe4000f8e0205 */
[----:B------:R-:W-:Y:S02]  /*3b30*/  UIMAD UR7, UR19, UR11, UR25 ;  /* 0x0000000b130772a4 */ /* 0x000fe4000f8e0219 */
[----:B------:R-:W-:Y:S01]  /*3b40*/  UIMAD UR6, UR4, UR22, UR10 ;  /* 0x00000016040672a4 */ /* 0x000fe2000f8e020a */
[----:B------:R-:W-:-:S02]  /*3b50*/  @!UP3 UMOV UR5, UR8 ;  /* 0x000000080005bc82 */ /* 0x000fc40008000000 */
[----:B------:R-:W-:-:S03]  /*3b60*/  UIMAD UR4, UR5, UR19, UR7 ;  /* 0x00000013050472a4 */ /* 0x000fc6000f8e0207 */
[----:B------:R-:W-:-:S03]  /*3b70*/  IMAD.U32 R2, RZ, RZ, UR6 ;  /* 0x00000006ff027e24 */ /* 0x000fc6000f8e00ff */
[----:B------:R-:W-:-:S05]  /*3b80*/  IMAD.U32 R0, RZ, RZ, UR4 ;  /* 0x00000004ff007e24 */ /* 0x000fca000f8e00ff */
[----:B------:R3:W-:Y:S04]  /*3b90*/  STL [R1+0x8], R0 ;  /* 0x0000080001007387 */ /* 0x0007e80000100800 */
[----:B------:R3:W-:Y:S02]  /*3ba0*/  STL [R1+0x4], R2 ;  /* 0x0000040201007387 */ /* 0x0007e40000100800 */
.L_x_133:
[----:B------:R-:W-:Y:S05]  /*3bb0*/  BRA.U UP1, `(.L_x_134) ;  /* 0x0000000101507547 */ /* 0x000fea000b800000 */
[----:B------:R-:W4:Y:S01]  /*3bc0*/  LDL.LU R7, [R1+0x4] ;  /* 0x0000040001077983 */ /* 0x000f220000300800 */
[----:B-1-3--:R-:W1:Y:S01]  /*3bd0*/  LDC.64 R2, c[0x0][0xc30] ;  /* 0x00030c00ff027b82 */ /* 0x00ae620000000a00 */
[----:B------:R-:W-:-:S07]  /*3be0*/  IMAD.MOV.U32 R8, RZ, RZ, R0 ;  /* 0x000000ffff087224 */ /* 0x000fce00078e0000 */
[----:B------:R-:W3:Y:S08]  /*3bf0*/  LDC.64 R4, c[0x0][0xc38] ;  /* 0x00030e00ff047b82 */ /* 0x000ef00000000a00 */
[----:B------:R-:W2:Y:S08]  /*3c00*/  LDC R0, c[0x0][0xc40] ;  /* 0x00031000ff007b82 */ /* 0x000eb00000000800 */
[----:B------:R-:W2:Y:S01]  /*3c10*/  LDC R6, c[0x0][0xc2c] ;  /* 0x00030b00ff067b82 */ /* 0x000ea20000000800 */
[----:B-1----:R-:W-:-:S05]  /*3c20*/  IMAD.HI.U32 R2, R8, R2, RZ ;  /* 0x0000000208027227 */ /* 0x002fca00078e00ff */
[----:B------:R-:W-:Y:S02]  /*3c30*/  SHF.R.U32.HI R2, RZ, R3, R2 ;  /* 0x00000003ff027219 */ /* 0x000fe40000011602 */
[----:B---3--:R-:W-:Y:S02]  /*3c40*/  ISETP.NE.AND P0, PT, R4, 0x1, PT ;  /* 0x000000010400780c */ /* 0x008fe40003f05270 */
[----:B--2---:R-:W-:-:S04]  /*3c50*/  ISETP.NE.AND P1, PT, R6, 0x1, PT ;  /* 0x000000010600780c */ /* 0x004fc80003f25270 */
[----:B------:R-:W-:Y:S01]  /*3c60*/  SEL R2, R8, R2, !P1 ;  /* 0x0000000208027207 */ /* 0x000fe20004800000 */
[----:B----4-:R-:W-:-:S05]  /*3c70*/  IMAD.HI.U32 R5, R7, R5, RZ ;  /* 0x0000000507057227 */ /* 0x010fca00078e00ff */
[----:B------:R-:W-:-:S04]  /*3c80*/  SHF.R.U32.HI R0, RZ, R0, R5 ;  /* 0x00000000ff007219 */ /* 0x000fc80000011605 */
[----:B------:R-:W-:-:S04]  /*3c90*/  SEL R0, R7, R0, !P0 ;  /* 0x0000000007007207 */ /* 0x000fc80004000000 */
[----:B------:R-:W-:Y:S01]  /*3ca0*/  IADD3 R3, PT, PT, R0, -R2, RZ ;  /* 0x8000000200037210 */ /* 0x000fe20007ffe0ff */
[----:B------:R-:W-:-:S04]  /*3cb0*/  IMAD.IADD R0, R2, 0x1, -R0 ;  /* 0x0000000102007824 */ /* 0x000fc800078e0a00 */
[----:B------:R-:W-:Y:S02]  /*3cc0*/  IMAD R7, R0, R4, R7 ;  /* 0x0000000400077224 */ /* 0x000fe400078e0207 */
[----:B------:R-:W-:-:S03]  /*3cd0*/  IMAD R8, R3, R6, R8 ;  /* 0x0000000603087224 */ /* 0x000fc600078e0208 */
[----:B------:R4:W-:Y:S04]  /*3ce0*/  STL [R1+0x4], R7 ;  /* 0x0000040701007387 */ /* 0x0009e80000100800 */
[----:B------:R4:W-:Y:S02]  /*3cf0*/  STL [R1+0x8], R8 ;  /* 0x0000080801007387 */ /* 0x0009e40000100800 */
.L_x_134:
[----:B------:R-:W-:Y:S05]  /*3d00*/  BRA.U !UP0, `(.L_x_135) ;  /* 0x0000001908e07547 */ /* 0x000fea000b800000 */
[----:B------:R-:W2:Y:S01]  /*3d10*/  LDL R13, [R1+0x8] ;  /* 0x00000800010d7983 */ /* 0x000ea20000100800 */
[----:B------:R-:W1:Y:S02]  /*3d20*/  LDC R55, c[0x0][0xbb8] ;  /* 0x0002ee00ff377b82 */ /* 0x000e640000000800 */
[----:B-1----:R-:W-:Y:S02]  /*3d30*/  ISETP.NE.AND P3, PT, R55, 0x1, PT ;  /* 0x000000013700780c */ /* 0x002fe40003f65270 */
[----:B--2---:R-:W-:-:S11]  /*3d40*/  SHF.R.S32.HI R3, RZ, 0x1f, R13 ;  /* 0x0000001fff037819 */ /* 0x004fd6000001140d */
[----:B------:R-:W-:Y:S05]  /*3d50*/  @P3 BRA `(.L_x_136) ;  /* 0x0000000000283947 */ /* 0x000fea0003800000 */
[----:B---3--:R-:W1:Y:S01]  /*3d60*/  LDC R0, c[0x0][0xb20] ;  /* 0x0002c800ff007b82 */ /* 0x008e620000000800 */
[----:B------:R-:W2:Y:S01]  /*3d70*/  LDCU.64 UR4, c[0x0][0xb18] ;  /* 0x00016300ff0477ac */ /* 0x000ea20008000a00 */
[-CC-:B-1----:R-:W-:Y:S02]  /*3d80*/  SHF.R.U32.HI R2, RZ, R0.reuse, R3.reuse ;  /* 0x00000000ff027219 */ /* 0x182fe40000011603 */
[----:B------:R-:W-:-:S03]  /*3d90*/  SHF.R.U64 R0, R13, R0, R3 ;  /* 0x000000000d007219 */ /* 0x000fc60000001203 */
[----:B--2---:R-:W-:Y:S02]  /*3da0*/  IMAD R2, R2, UR4, RZ ;  /* 0x0000000402027c24 */ /* 0x004fe4000f8e02ff */
[----:B------:R-:W-:-:S04]  /*3db0*/  IMAD.WIDE.U32 R4, R0, UR4, RZ ;  /* 0x0000000400047c25 */ /* 0x000fc8000f8e00ff */
[----:B------:R-:W-:Y:S01]  /*3dc0*/  IMAD R0, R0, UR5, R2 ;  /* 0x0000000500007c24 */ /* 0x000fe2000f8e0202 */
[----:B------:R-:W-:-:S04]  /*3dd0*/  MOV R9, R4 ;  /* 0x0000000400097202 */ /* 0x000fc80000000f00 */
[----:B----4-:R-:W-:Y:S01]  /*3de0*/  IADD3 R8, PT, PT, R5, R0, RZ ;  /* 0x0000000005087210 */ /* 0x010fe20007ffe0ff */
[----:B------:R-:W-:Y:S06]  /*3df0*/  BRA `(.L_x_137) ;  /* 0x0000000000247947 */ /* 0x000fec0003800000 */
.L_x_136:
[----:B---3--:R-:W1:Y:S08]  /*3e00*/  LDC R0, c[0x0][0xb10] ;  /* 0x0002c400ff007b82 */ /* 0x008e700000000800 */
[----:B----4-:R-:W2:Y:S01]  /*3e10*/  LDC.64 R6, c[0x0][0xb08] ;  /* 0x0002c200ff067b82 */ /* 0x010ea20000000a00 */
[-CC-:B-1----:R-:W-:Y:S02]  /*3e20*/  SHF.R.U32.HI R2, RZ, R0.reuse, R3.reuse ;  /* 0x00000000ff027219 */ /* 0x182fe40000011603 */
[----:B------:R-:W-:-:S03]  /*3e30*/  SHF.R.U64 R0, R13, R0, R3 ;  /* 0x000000000d007219 */ /* 0x000fc60000001203 */
[-C--:B--2---:R-:W-:Y:S02]  /*3e40*/  IMAD R2, R2, R6.reuse, RZ ;  /* 0x0000000602027224 */ /* 0x084fe400078e02ff */
[----:B------:R-:W-:-:S04]  /*3e50*/  IMAD.WIDE.U32 R4, R0, R6, RZ ;  /* 0x0000000600047225 */ /* 0x000fc800078e00ff */
[----:B------:R-:W-:Y:S01]  /*3e60*/  IMAD R7, R0, R7, R2 ;  /* 0x0000000700077224 */ /* 0x000fe200078e0202 */
[----:B------:R-:W-:-:S04]  /*3e70*/  MOV R9, R4 ;  /* 0x0000000400097202 */ /* 0x000fc80000000f00 */
[----:B------:R-:W-:-:S07]  /*3e80*/  IADD3 R8, PT, PT, R5, R7, RZ ;  /* 0x0000000705087210 */ /* 0x000fce0007ffe0ff */
.L_x_137:
[----:B------:R-:W2:Y:S01]  /*3e90*/  LDL R12, [R1+0x4] ;  /* 0x00000400010c7983 */ /* 0x000ea20000100800 */
[----:B------:R-:W-:Y:S02]  /*3ea0*/  ISETP.NE.AND P0, PT, R55, RZ, PT ;  /* 0x000000ff3700720c */ /* 0x000fe40003f05270 */
[----:B--2---:R-:W-:-:S11]  /*3eb0*/  SHF.R.S32.HI R0, RZ, 0x1f, R12 ;  /* 0x0000001fff007819 */ /* 0x004fd6000001140c */
[----:B------:R-:W-:Y:S05]  /*3ec0*/  @P0 BRA `(.L_x_138) ;  /* 0x0000000000280947 */ /* 0x000fea0003800000 */
[----:B------:R-:W1:Y:S01]  /*3ed0*/  LDC R2, c[0x0][0xb20] ;  /* 0x0002c800ff027b82 */ /* 0x000e620000000800 */
[----:B------:R-:W2:Y:S01]  /*3ee0*/  LDCU.64 UR4, c[0x0][0xb18] ;  /* 0x00016300ff0477ac */ /* 0x000ea20008000a00 */
[-CC-:B-1----:R-:W-:Y:S02]  /*3ef0*/  SHF.R.U32.HI R4, RZ, R2.reuse, R0.reuse ;  /* 0x00000002ff047219 */ /* 0x182fe40000011600 */
[----:B------:R-:W-:-:S03]  /*3f00*/  SHF.R.U64 R2, R12, R2, R0 ;  /* 0x000000020c027219 */ /* 0x000fc60000001200 */
[----:B--2---:R-:W-:Y:S02]  /*3f10*/  IMAD R6, R4, UR4, RZ ;  /* 0x0000000404067c24 */ /* 0x004fe4000f8e02ff */
[----:B------:R-:W-:-:S04]  /*3f20*/  IMAD.WIDE.U32 R4, R2, UR4, RZ ;  /* 0x0000000402047c25 */ /* 0x000fc8000f8e00ff */
[----:B------:R-:W-:Y:S01]  /*3f30*/  IMAD R2, R2, UR5, R6 ;  /* 0x0000000502027c24 */ /* 0x000fe2000f8e0206 */
[----:B------:R-:W-:-:S04]  /*3f40*/  MOV R11, R4 ;  /* 0x00000004000b7202 */ /* 0x000fc80000000f00 */
[----:B------:R-:W-:Y:S01]  /*3f50*/  IADD3 R10, PT, PT, R5, R2, RZ ;  /* 0x00000002050a7210 */ /* 0x000fe20007ffe0ff */
[----:B------:R-:W-:Y:S06]  /*3f60*/  BRA `(.L_x_139) ;  /* 0x0000000000247947 */ /* 0x000fec0003800000 */
.L_x_138:
[----:B------:R-:W1:Y:S08]  /*3f70*/  LDC R2, c[0x0][0xb10] ;  /* 0x0002c400ff027b82 */ /* 0x000e700000000800 */
[----:B------:R-:W2:Y:S01]  /*3f80*/  LDC.64 R6, c[0x0][0xb08] ;  /* 0x0002c200ff067b82 */ /* 0x000ea20000000a00 */
[-CC-:B-1----:R-:W-:Y:S02]  /*3f90*/  SHF.R.U32.HI R4, RZ, R2.reuse, R0.reuse ;  /* 0x00000002ff047219 */ /* 0x182fe40000011600 */
[----:B------:R-:W-:-:S03]  /*3fa0*/  SHF.R.U64 R2, R12, R2, R0 ;  /* 0x000000020c027219 */ /* 0x000fc60000001200 */
[-C--:B--2---:R-:W-:Y:S02]  /*3fb0*/  IMAD R10, R4, R6.reuse, RZ ;  /* 0x00000006040a7224 */ /* 0x084fe400078e02ff */
[----:B------:R-:W-:-:S04]  /*3fc0*/  IMAD.WIDE.U32 R4, R2, R6, RZ ;  /* 0x0000000602047225 */ /* 0x000fc800078e00ff */
[----:B------:R-:W-:Y:S01]  /*3fd0*/  IMAD R7, R2, R7, R10 ;  /* 0x0000000702077224 */ /* 0x000fe200078e020a */
[----:B------:R-:W-:-:S04]  /*3fe0*/  MOV R11, R4 ;  /* 0x00000004000b7202 */ /* 0x000fc80000000f00 */
[----:B------:R-:W-:-:S07]  /*3ff0*/  IADD3 R10, PT, PT, R5, R7, RZ ;  /* 0x00000007050a7210 */ /* 0x000fce0007ffe0ff */
.L_x_139:
[----:B------:R-:W1:Y:S01]  /*4000*/  LDCU UR4, c[0x0][0x374] ;  /* 0x00006e80ff0477ac */ /* 0x000e620008000800 */
[----:B------:R-:W1:Y:S01]  /*4010*/  LDC R2, c[0x0][0x370] ;  /* 0x0000dc00ff027b82 */ /* 0x000e620000000800 */
[----:B------:R-:W-:-:S04]  /*4020*/  IADD3 R4, P1, PT, -R9, R13, RZ ;  /* 0x0000000d09047210 */ /* 0x000fc80007f3e1ff */
[----:B------:R-:W-:Y:S01]  /*4030*/  IADD3.X R5, PT, PT, R3, ~R8, RZ, P1, !PT ;  /* 0x8000000803057210 */ /* 0x000fe20000ffe4ff */
[----:B-1----:R-:W-:-:S04]  /*4040*/  IMAD R2, R2, UR4, RZ ;  /* 0x0000000402027c24 */ /* 0x002fc8000f8e02ff */
[----:B------:R-:W-:Y:S01]  /*4050*/  IMAD.WIDE.U32 R6, R2, UR24, RZ ;  /* 0x0000001802067c25 */ /* 0x000fe2000f8e00ff */
[----:B------:R-:W-:-:S04]  /*4060*/  IADD3 R2, P0, PT, -R11, R12, RZ ;  /* 0x0000000c0b027210 */ /* 0x000fc80007f1e1ff */
[----:B------:R-:W-:Y:S01]  /*4070*/  IADD3.X R3, PT, PT, R0, ~R10, RZ, P0, !PT ;  /* 0x8000000a00037210 */ /* 0x000fe200007fe4ff */
[----:B------:R-:W-:-:S04]  /*4080*/  IMAD.WIDE.U32 R6, R9, UR4, R6 ;  /* 0x0000000409067c25 */ /* 0x000fc8000f8e0006 */
[----:B------:R-:W-:-:S05]  /*4090*/  IMAD R9, R8, UR4, RZ ;  /* 0x0000000408097c24 */ /* 0x000fca000f8e02ff */
[----:B------:R-:W-:Y:S01]  /*40a0*/  IADD3 R14, PT, PT, R7, R9, RZ ;  /* 0x00000009070e7210 */ /* 0x000fe20007ffe0ff */
[----:B------:R-:W-:Y:S06]  /*40b0*/  @P3 BRA `(.L_x_140) ;  /* 0x00000000001c3947 */ /* 0x000fec0003800000 */
[----:B------:R-:W1:Y:S02]  /*40c0*/  LDC.64 R24, c[0x0][0xb18] ;  /* 0x0002c600ff187b82 */ /* 0x000e640000000a00 */
[-C--:B-1----:R-:W-:Y:S02]  /*40d0*/  IMAD R0, R3, R24.reuse, RZ ;  /* 0x0000001803007224 */ /* 0x082fe400078e02ff */
[----:B------:R-:W-:-:S04]  /*40e0*/  IMAD.WIDE.U32 R4, R2, R24, R4 ;  /* 0x0000001802047225 */ /* 0x000fc800078e0004 */
[----:B------:R-:W-:Y:S01]  /*40f0*/  IMAD R2, R2, R25, R0 ;  /* 0x0000001902027224 */ /* 0x000fe200078e0200 */
[----:B------:R-:W-:-:S04]  /*4100*/  MOV R23, R4 ;  /* 0x0000000400177202 */ /* 0x000fc80000000f00 */
[----:B------:R-:W-:Y:S01]  /*4110*/  IADD3 R22, PT, PT, R5, R2, RZ ;  /* 0x0000000205167210 */ /* 0x000fe20007ffe0ff */
[----:B------:R-:W-:Y:S06]  /*4120*/  BRA `(.L_x_141) ;  /* 0x0000000000187947 */ /* 0x000fec0003800000 */
.L_x_140:
[----:B------:R-:W1:Y:S02]  /*4130*/  LDC.64 R24, c[0x0][0xb18] ;  /* 0x0002c600ff187b82 */ /* 0x000e640000000a00 */
[-C--:B-1----:R-:W-:Y:S02]  /*4140*/  IMAD R0, R5, R24.reuse, RZ ;  /* 0x0000001805007224 */ /* 0x082fe400078e02ff */
[----:B------:R-:W-:-:S04]  /*4150*/  IMAD.WIDE.U32 R2, R4, R24, R2 ;  /* 0x0000001804027225 */ /* 0x000fc800078e0002 */
[----:B------:R-:W-:Y:S01]  /*4160*/  IMAD R4, R4, R25, R0 ;  /* 0x0000001904047224 */ /* 0x000fe200078e0200 */
[----:B------:R-:W-:-:S04]  /*4170*/  MOV R23, R2 ;  /* 0x0000000200177202 */ /* 0x000fc80000000f00 */
[----:B------:R-:W-:-:S07]  /*4180*/  IADD3 R22, PT, PT, R3, R4, RZ ;  /* 0x0000000403167210 */ /* 0x000fce0007ffe0ff */
.L_x_141:
[----:B------:R-:W1:Y:S01]  /*4190*/  LDC R56, c[0x0][0xbbc] ;  /* 0x0002ef00ff387b82 */ /* 0x000e620000000800 */
[----:B------:R-:W2:Y:S01]  /*41a0*/  LDCU UR4, c[0x0][0xc18] ;  /* 0x00018300ff0477ac */ /* 0x000ea20008000800 */
[----:B------:R-:W-:Y:S01]  /*41b0*/  IADD3 R23, P2, P1, R23, R6, R11 ;  /* 0x0000000617177210 */ /* 0x000fe2000795e00b */
[----:B------:R-:W-:Y:S01]  /*41c0*/  HFMA2 R247, -RZ, RZ, 0, 0 ;  /* 0x00000000fff77431 */ /* 0x000fe200000001ff */
[----:B------:R-:W-:Y:S02]  /*41d0*/  PRMT R252, RZ, 0x7610, R252 ;  /* 0x00007610fffc7816 */ /* 0x000fe400000000fc */
[----:B------:R-:W-:Y:S02]  /*41e0*/  CS2R R250, SRZ ;  /* 0x0000000000fa7805 */ /* 0x000fe4000001ff00 */
[----:B------:R-:W-:Y:S01]  /*41f0*/  IADD3.X R22, PT, PT, R22, R14, R10, P2, P1 ;  /* 0x0000000e16167210 */ /* 0x000fe200017e240a */
[----:B------:R-:W-:Y:S01]  /*4200*/  IMAD.MOV.U32 R240, RZ, RZ, -0x1 ;  /* 0xfffffffffff07424 */ /* 0x000fe200078e00ff */
[----:B------:R-:W3:Y:S01]  /*4210*/  LDC.64 R12, c[0x0][0xba0] ;  /* 0x0002e800ff0c7b82 */ /* 0x000ee20000000a00 */
[----:B------:R-:W-:Y:S01]  /*4220*/  IMAD.MOV.U32 R153, RZ, RZ, -0x1 ;  /* 0xffffffffff997424 */ /* 0x000fe200078e00ff */
[----:B-1----:R-:W-:-:S05]  /*4230*/  SHF.R.S32.HI R0, RZ, 0x1f, R56 ;  /* 0x0000001fff007819 */ /* 0x002fca0000011438 */
[-C--:B---3--:R-:W-:Y:S02]  /*4240*/  IMAD R0, R0, R12.reuse, RZ ;  /* 0x0000000c00007224 */ /* 0x088fe400078e02ff */
[----:B------:R-:W-:-:S04]  /*4250*/  IMAD.WIDE.U32 R8, R56, R12, RZ ;  /* 0x0000000c38087225 */ /* 0x000fc800078e00ff */
[----:B------:R-:W-:Y:S01]  /*4260*/  IMAD R2, R56, R13, R0 ;  /* 0x0000000d38027224 */ /* 0x000fe200078e0200 */
[----:B--2---:R-:W-:-:S03]  /*4270*/  IADD3 R0, P0, PT, R8, UR4, RZ ;  /* 0x0000000408007c10 */ /* 0x004fc6000ff1e0ff */
[----:B------:R-:W-:Y:S01]  /*4280*/  IMAD.IADD R6, R9, 0x1, R2 ;  /* 0x0000000109067824 */ /* 0x000fe200078e0202 */
[----:B------:R-:W-:Y:S01]  /*4290*/  ISETP.GE.U32.AND P1, PT, R23, R0, PT ;  /* 0x000000001700720c */ /* 0x000fe20003f26070 */
[----:B------:R-:W-:Y:S02]  /*42a0*/  IMAD.MOV.U32 R2, RZ, RZ, -0x1 ;  /* 0xffffffffff027424 */ /* 0x000fe400078e00ff */
[----:B------:R-:W-:-:S03]  /*42b0*/  IMAD.X R0, RZ, RZ, R6, P0 ;  /* 0x000000ffff007224 */ /* 0x000fc600000e0606 */
[----:B------:R1:W-:Y:S02]  /*42c0*/  STL [R1+0x8], R2 ;  /* 0x0000080201007387 */ /* 0x0003e40000100800 */
[----:B------:R-:W-:Y:S02]  /*42d0*/  ISETP.GE.U32.AND.EX P1, PT, R22, R0, PT, P1 ;  /* 0x000000001600720c */ /* 0x000fe40003f26110 */
[----:B------:R-:W-:-:S05]  /*42e0*/  MOV R0, 0xffffffff ;  /* 0xffffffff00007802 */ /* 0x000fca0000000f00 */
[----:B------:R1:W-:Y:S06]  /*42f0*/  STL [R1+0x4], R0 ;  /* 0x0000040001007387 */ /* 0x0003ec0000100800 */
[----:B------:R-:W-:Y:S05]  /*4300*/  @P1 BRA `(.L_x_142) ;  /* 0x0000001400101947 */ /* 0x000fea0003800000 */
[----:B------:R-:W1:Y:S01]  /*4310*/  LDC R53, c[0x0][0xb10] ;  /* 0x0002c400ff357b82 */ /* 0x000e620000000800 */
[----:B------:R-:W-:Y:S02]  /*4320*/  IMAD.MOV.U32 R3, RZ, RZ, R22 ;  /* 0x000000ffff037224 */ /* 0x000fe400078e0016 */
[----:B------:R-:W-:-:S05]  /*4330*/  IMAD.MOV.U32 R7, RZ, RZ, -0x1 ;  /* 0xffffffffff077424 */ /* 0x000fca00078e00ff */
[----:B------:R-:W2:Y:S08]  /*4340*/  LDC R54, c[0x0][0xb20] ;  /* 0x0002c800ff367b82 */ /* 0x000eb00000000800 */
[----:B------:R-:W3:Y:S01]  /*4350*/  LDC.64 R46, c[0x0][0xb08] ;  /* 0x0002c200ff2e7b82 */ /* 0x000ee20000000a00 */
[-CC-:B-1----:R-:W-:Y:S02]  /*4360*/  SHF.R.U64 R2, R23, R53.reuse, R22.reuse ;  /* 0x0000003517027219 */ /* 0x182fe40000001216 */
[----:B------:R-:W-:-:S04]  /*4370*/  SHF.R.U32.HI R0, RZ, R53, R22 ;  /* 0x00000035ff007219 */ /* 0x000fc80000011616 */
[-CC-:B--2---:R-:W-:Y:S02]  /*4380*/  SHF.R.U64 R18, R2, R54.reuse, R0.reuse ;  /* 0x0000003602127219 */ /* 0x184fe40000001200 */
[----:B------:R-:W-:Y:S02]  /*4390*/  SHF.R.U32.HI R19, RZ, R54, R0 ;  /* 0x00000036ff137219 */ /* 0x000fe40000011600 */
[----:B------:R-:W-:Y:S02]  /*43a0*/  IADD3 R0, P0, PT, RZ, -R18, RZ ;  /* 0x80000012ff007210 */ /* 0x000fe40007f1e0ff */
[----:B------:R-:W-:Y:S01]  /*43b0*/  MOV R2, R23 ;  /* 0x0000001700027202 */ /* 0x000fe20000000f00 */
[----:B---3--:R-:W-:Y:S02]  /*43c0*/  IMAD R5, R25, R46, RZ ;  /* 0x0000002e19057224 */ /* 0x008fe400078e02ff */
[----:B------:R-:W-:Y:S01]  /*43d0*/  IMAD.X R4, RZ, RZ, ~R19, P0 ;  /* 0x000000ffff047224 */ /* 0x000fe200000e0e13 */
[----:B------:R-:W-:Y:S01]  /*43e0*/  ISETP.GE.U32.AND P0, PT, R23, R8, PT ;  /* 0x000000081700720c */ /* 0x000fe20003f06070 */
[----:B------:R-:W-:-:S02]  /*43f0*/  IMAD R5, R24, R47, R5 ;  /* 0x0000002f18057224 */ /* 0x000fc400078e0205 */
[----:B------:R-:W-:Y:S01]  /*4400*/  IMAD.WIDE.U32 R44, R24, R46, RZ ;  /* 0x0000002e182c7225 */ /* 0x000fe200078e00ff */
[----:B------:R-:W-:-:S03]  /*4410*/  ISETP.GE.U32.AND.EX P0, PT, R22, R6, PT, P0 ;  /* 0x000000061600720c */ /* 0x000fc60003f06100 */
[----:B------:R-:W-:Y:S01]  /*4420*/  IMAD R4, R4, R44, RZ ;  /* 0x0000002c04047224 */ /* 0x000fe200078e02ff */
[----:B------:R-:W-:Y:S01]  /*4430*/  IADD3 R17, PT, PT, R45, R5, RZ ;  /* 0x000000052d117210 */ /* 0x000fe20007ffe0ff */
[----:B------:R-:W-:Y:S01]  /*4440*/  IMAD.WIDE.U32 R36, R44, R0, R2 ;  /* 0x000000002c247225 */ /* 0x000fe200078e0002 */
[----:B------:R-:W-:-:S03]  /*4450*/  @P3 IADD3 R2, PT, PT, R24, -0x1, RZ ;  /* 0xffffffff18023810 */ /* 0x000fc60007ffe0ff */
[----:B------:R-:W-:Y:S02]  /*4460*/  IMAD.IADD R3, R24, 0x1, R7 ;  /* 0x0000000118037824 */ /* 0x000fe400078e0207 */
[----:B------:R-:W-:-:S03]  /*4470*/  IMAD R0, R17, R0, R4 ;  /* 0x0000000011007224 */ /* 0x000fc600078e0204 */
[C---:B------:R-:W-:Y:S01]  /*4480*/  @!P3 LOP3.LUT R47, R36.reuse, R3, RZ, 0xc0, !PT ;  /* 0x00000003242fb212 */ /* 0x040fe200078ec0ff */
[----:B------:R-:W-:Y:S01]  /*4490*/  IMAD.IADD R25, R37, 0x1, R0 ;  /* 0x0000000125197824 */ /* 0x000fe200078e0200 */
[----:B------:R-:W-:Y:S01]  /*44a0*/  @P3 LOP3.LUT R47, R36, R2, RZ, 0xc0, !PT ;  /* 0x00000002242f3212 */ /* 0x000fe200078ec0ff */
[----:B------:R-:W-:Y:S06]  /*44b0*/  @!P0 BRA `(.L_x_143) ;  /* 0x0000000000788947 */ /* 0x000fec0003800000 */
[----:B------:R-:W1:Y:S01]  /*44c0*/  LDC.64 R10, c[0x0][0xc10] ;  /* 0x00030400ff0a7b82 */ /* 0x000e620000000a00 */
[----:B------:R-:W-:Y:S01]  /*44d0*/  IADD3 R2, P0, PT, R23, -R12, RZ ;  /* 0x8000000c17027210 */ /* 0x000fe20007f1e0ff */
[----:B------:R-:W2:Y:S01]  /*44e0*/  LDCU UR4, c[0x0][0xc00] ;  /* 0x00018000ff0477ac */ /* 0x000ea20008000800 */
[----:B------:R-:W-:Y:S01]  /*44f0*/  IMAD.MOV.U32 R252, RZ, RZ, 0x1 ;  /* 0x00000001fffc7424 */ /* 0x000fe200078e00ff */
[----:B------:R-:W-:Y:S01]  /*4500*/  CS2R R250, SRZ ;  /* 0x0000000000fa7805 */ /* 0x000fe2000001ff00 */
[----:B------:R-:W-:Y:S02]  /*4510*/  IMAD.MOV.U32 R247, RZ, RZ, RZ ;  /* 0x000000fffff77224 */ /* 0x000fe400078e00ff */
[----:B------:R-:W-:Y:S01]  /*4520*/  IMAD.X R0, R22, 0x1, ~R13, P0 ;  /* 0x0000000116007824 */ /* 0x000fe200000e0e0d */
[----:B------:R-:W3:Y:S04]  /*4530*/  LDC.64 R4, c[0x0][0xc08] ;  /* 0x00030200ff047b82 */ /* 0x000ee80000000a00 */
[----:B------:R-:W-:-:S02]  /*4540*/  SHF.R.U64 R2, R2, R53, R0 ;  /* 0x0000003502027219 */ /* 0x000fc40000001200 */
[----:B------:R-:W-:-:S04]  /*4550*/  SHF.R.U32.HI R0, RZ, R53, R0 ;  /* 0x00000035ff007219 */ /* 0x000fc80000011600 */
[-CC-:B------:R-:W-:Y:S02]  /*4560*/  SHF.R.U64 R240, R2, R54.reuse, R0.reuse ;  /* 0x0000003602f07219 */ /* 0x180fe40000001200 */
[----:B------:R-:W-:Y:S02]  /*4570*/  SHF.R.U32.HI R9, RZ, R54, R0 ;  /* 0x00000036ff097219 */ /* 0x000fe40000011600 */
[----:B-1----:R-:W-:-:S05]  /*4580*/  IADD3 R0, P0, PT, R240, R11, RZ ;  /* 0x0000000bf0007210 */ /* 0x002fca0007f1e0ff */
[----:B------:R-:W-:Y:S02]  /*4590*/  IMAD.X R8, RZ, RZ, R9, P0 ;  /* 0x000000ffff087224 */ /* 0x000fe400000e0609 */
[----:B---3--:R-:W-:Y:S01]  /*45a0*/  IMAD.WIDE.U32 R12, R0, R4, RZ ;  /* 0x00000004000c7225 */ /* 0x008fe200078e00ff */
[----:B------:R-:W-:-:S03]  /*45b0*/  ISETP.NE.U32.AND P1, PT, R4, RZ, PT ;  /* 0x000000ff0400720c */ /* 0x000fc60003f25070 */
[----:B------:R-:W-:Y:S01]  /*45c0*/  IMAD.WIDE.U32 R6, R8, R4, RZ ;  /* 0x0000000408067225 */ /* 0x000fe200078e00ff */
[----:B------:R-:W-:-:S03]  /*45d0*/  ISETP.NE.AND.EX P1, PT, R5, RZ, PT, P1 ;  /* 0x000000ff0500720c */ /* 0x000fc60003f25310 */
[----:B------:R-:W-:-:S04]  /*45e0*/  IMAD.WIDE.U32 R6, P0, R0, R5, R6 ;  /* 0x0000000500067225 */ /* 0x000fc80007800006 */
[----:B------:R-:W-:Y:S01]  /*45f0*/  IMAD.X R3, RZ, RZ, RZ, P0 ;  /* 0x000000ffff037224 */ /* 0x000fe200000e06ff */
[----:B------:R-:W-:Y:S01]  /*4600*/  IADD3 RZ, P0, PT, R13, R6, RZ ;  /* 0x000000060dff7210 */ /* 0x000fe20007f1e0ff */
[----:B------:R-:W-:-:S04]  /*4610*/  IMAD.MOV.U32 R2, RZ, RZ, R7 ;  /* 0x000000ffff027224 */ /* 0x000fc800078e0007 */
[----:B------:R-:W-:-:S05]  /*4620*/  IMAD.WIDE.U32.X R2, R8, R5, R2, P0 ;  /* 0x0000000508027225 */ /* 0x000fca00000e0402 */
[----:B------:R-:W-:Y:S02]  /*4630*/  SEL R9, R9, R3, !P1 ;  /* 0x0000000309097207 */ /* 0x000fe40004800000 */
[----:B------:R-:W-:-:S04]  /*4640*/  SEL R2, R240, R2, !P1 ;  /* 0x00000002f0027207 */ /* 0x000fc80004800000 */
[----:B------:R-:W-:-:S05]  /*4650*/  SHF.R.U64 R2, R2, R10, R9 ;  /* 0x0000000a02027219 */ /* 0x000fca0000001209 */
[----:B------:R-:W-:Y:S02]  /*4660*/  IMAD.MOV R0, RZ, RZ, -R2 ;  /* 0x000000ffff007224 */ /* 0x000fe400078e0a02 */
[----:B------:R-:W-:Y:S02]  /*4670*/  IMAD R2, R2, R44, RZ ;  /* 0x0000002c02027224 */ /* 0x000fe400078e02ff */
[----:B--2---:R-:W-:Y:S01]  /*4680*/  IMAD R240, R0, UR4, R240 ;  /* 0x0000000400f07c24 */ /* 0x004fe2000f8e02f0 */
[----:B------:R-:W-:Y:S06]  /*4690*/  BRA `(.L_x_144) ;  /* 0x0000000c00247947 */ /* 0x000fec0003800000 */
.L_x_143:
[----:B------:R-:W1:Y:S01]  /*46a0*/  LDCU UR4, c[0x0][0xbdc] ;  /* 0x00017b80ff0477ac */ /* 0x000e620008000800 */
[----:B------:R-:W-:Y:S02]  /*46b0*/  ISETP.NE.AND P1, PT, R56, 0x1, PT ;  /* 0x000000013800780c */ /* 0x000fe40003f25270 */
[----:B-1----:R-:W-:-:S04]  /*46c0*/  ISETP.LT.U32.AND P0, PT, R23, UR4, PT ;  /* 0x0000000417007c0c */ /* 0x002fc8000bf01070 */
[----:B------:R-:W-:-:S13]  /*46d0*/  ISETP.LT.U32.OR.EX P0, PT, R22, RZ, P1, P0 ;  /* 0x000000ff1600720c */ /* 0x000fda0000f01500 */
[----:B------:R-:W1:Y:S01]  /*46e0*/  @!P0 LDC R2, c[0x0][0xbd8] ;  /* 0x0002f600ff028b82 */ /* 0x000e620000000800 */
[----:B------:R-:W-:Y:S01]  /*46f0*/  @!P0 PRMT R252, RZ, 0x7610, R252 ;  /* 0x00007610fffc8816 */ /* 0x000fe200000000fc */
[----:B------:R-:W-:Y:S02]  /*4700*/  @!P0 IMAD.MOV.U32 R251, RZ, RZ, RZ ;  /* 0x000000fffffb8224 */ /* 0x000fe400078e00ff */
[----:B------:R-:W-:-:S04]  /*4710*/  @!P0 IMAD.MOV.U32 R240, RZ, RZ, RZ ;  /* 0x000000fffff08224 */ /* 0x000fc800078e00ff */
[----:B------:R-:W2:Y:S01]  /*4720*/  @!P0 LDC R247, c[0x0][0xba8] ;  /* 0x0002ea00fff78b82 */ /* 0x000ea20000000800 */
[----:B-1----:R-:W-:Y:S01]  /*4730*/  @!P0 IADD3 R2, PT, PT, R23, -UR4, R2 ;  /* 0x8000000417028c10 */ /* 0x002fe2000fffe002 */
[----:B--2---:R-:W-:Y:S01]  /*4740*/  @!P0 IMAD.MOV.U32 R250, RZ, RZ, R247 ;  /* 0x000000fffffa8224 */ /* 0x004fe200078e00f7 */
[----:B------:R-:W-:Y:S06]  /*4750*/  @!P0 BRA `(.L_x_144) ;  /* 0x0000000800f48947 */ /* 0x000fec0003800000 */
[----:B------:R-:W1:Y:S08]  /*4760*/  LDC.64 R10, c[0x0][0xb80] ;  /* 0x0002e000ff0a7b82 */ /* 0x000e700000000a00 */
[----:B------:R-:W2:Y:S08]  /*4770*/  LDC.64 R4, c[0x0][0xb78] ;  /* 0x0002de00ff047b82 */ /* 0x000eb00000000a00 */
[----:B------:R-:W3:Y:S01]  /*4780*/  LDC R2, c[0x0][0xbd8] ;  /* 0x0002f600ff027b82 */ /* 0x000ee20000000800 */
[----:B-1----:R-:W-:-:S07]  /*4790*/  IADD3 R0, P0, PT, R18, R11, RZ ;  /* 0x0000000b12007210 */ /* 0x002fce0007f1e0ff */
[----:B------:R-:W1:Y:S01]  /*47a0*/  LDC.64 R38, c[0x0][0xb70] ;  /* 0x0002dc00ff267b82 */ /* 0x000e620000000a00 */
[----:B------:R-:W-:Y:S02]  /*47b0*/  IMAD.X R8, RZ, RZ, R19, P0 ;  /* 0x000000ffff087224 */ /* 0x000fe400000e0613 */
[----:B--2---:R-:W-:Y:S01]  /*47c0*/  IMAD.WIDE.U32 R12, R0, R4, RZ ;  /* 0x00000004000c7225 */ /* 0x004fe200078e00ff */
[----:B------:R-:W-:-:S04]  /*47d0*/  ISETP.NE.U32.AND P2, PT, R4, RZ, PT ;  /* 0x000000ff0400720c */ /* 0x000fc80003f45070 */
[----:B------:R-:W2:Y:S01]  /*47e0*/  LDC R20, c[0x0][0xbcc] ;  /* 0x0002f300ff147b82 */ /* 0x000ea20000000800 */
[----:B------:R-:W-:Y:S01]  /*47f0*/  IMAD.WIDE.U32 R6, R8, R4, RZ ;  /* 0x0000000408067225 */ /* 0x000fe200078e00ff */
[----:B------:R-:W-:-:S03]  /*4800*/  ISETP.NE.AND.EX P2, PT, R5, RZ, PT, P2 ;  /* 0x000000ff0500720c */ /* 0x000fc60003f45320 */
[----:B------:R-:W-:Y:S01]  /*4810*/  IMAD.WIDE.U32 R6, P0, R0, R5, R6 ;  /* 0x0000000500067225 */ /* 0x000fe20007800006 */
[----:B---3--:R-:W-:Y:S02]  /*4820*/  SHF.R.U64 R0, R2, R53, RZ ;  /* 0x0000003502007219 */ /* 0x008fe400000012ff */
[----:B------:R-:W3:Y:S01]  /*4830*/  LDC R49, c[0x0][0xba8] ;  /* 0x0002ea00ff317b82 */ /* 0x000ee20000000800 */
[----:B------:R-:W-:Y:S01]  /*4840*/  IMAD.X R3, RZ, RZ, RZ, P0 ;  /* 0x000000ffff037224 */ /* 0x000fe200000e06ff */
[----:B------:R-:W-:Y:S01]  /*4850*/  IADD3 RZ, P0, PT, R13, R6, RZ ;  /* 0x000000060dff7210 */ /* 0x000fe20007f1e0ff */
[----:B------:R-:W-:Y:S01]  /*4860*/  IMAD.MOV.U32 R2, RZ, RZ, R7 ;  /* 0x000000ffff027224 */ /* 0x000fe200078e0007 */
[----:B------:R-:W-:-:S03]  /*4870*/  SHF.R.U64 R13, R0, R54, RZ ;  /* 0x00000036000d7219 */ /* 0x000fc600000012ff */
[----:B------:R-:W-:Y:S01]  /*4880*/  IMAD.WIDE.U32.X R2, R8, R5, R2, P0 ;  /* 0x0000000508027225 */ /* 0x000fe200000e0402 */
[----:B------:R-:W-:Y:S01]  /*4890*/  IADD3 R11, P0, PT, R13, R11, RZ ;  /* 0x0000000b0d0b7210 */ /* 0x000fe20007f1e0ff */
[----:B------:R-:W4:Y:S01]  /*48a0*/  LDC.64 R34, c[0x0][0xb68] ;  /* 0x0002da00ff227b82 */ /* 0x000f220000000a00 */
[----:B------:R-:W-:-:S03]  /*48b0*/  SEL R2, R18, R2, !P2 ;  /* 0x0000000212027207 */ /* 0x000fc60005000000 */
[----:B------:R-:W-:Y:S01]  /*48c0*/  IMAD.X R0, RZ, RZ, RZ, P0 ;  /* 0x000000ffff007224 */ /* 0x000fe200000e06ff */
[----:B------:R-:W-:Y:S01]  /*48d0*/  SEL R3, R19, R3, !P2 ;  /* 0x0000000313037207 */ /* 0x000fe20005000000 */
[----:B------:R-:W-:-:S03]  /*48e0*/  IMAD.WIDE.U32 R14, R11, R4, RZ ;  /* 0x000000040b0e7225 */ /* 0x000fc600078e00ff */
[--C-:B------:R-:W-:Y:S01]  /*48f0*/  SHF.R.U64 R2, R2, R10, R3.reuse ;  /* 0x0000000a02027219 */ /* 0x100fe20000001203 */
[----:B------:R-:W-:Y:S01]  /*4900*/  IMAD.WIDE.U32 R8, R0, R4, RZ ;  /* 0x0000000400087225 */ /* 0x000fe200078e00ff */
[----:B------:R-:W-:Y:S02]  /*4910*/  SHF.R.U32.HI R3, RZ, R10, R3 ;  /* 0x0000000aff037219 */ /* 0x000fe40000011603 */
[----:B------:R-:W-:Y:S01]  /*4920*/  IADD3 R12, P1, PT, RZ, -R2, RZ ;  /* 0x80000002ff0c7210 */ /* 0x000fe20007f3e0ff */
[----:B------:R-:W-:-:S04]  /*4930*/  IMAD.WIDE.U32 R8, P0, R11, R5, R8 ;  /* 0x000000050b087225 */ /* 0x000fc80007800008 */
[----:B------:R-:W-:Y:S02]  /*4940*/  IMAD.X R4, RZ, RZ, ~R3, P1 ;  /* 0x000000ffff047224 */ /* 0x000fe400008e0e03 */
[----:B------:R-:W-:Y:S01]  /*4950*/  IMAD.X R7, RZ, RZ, RZ, P0 ;  /* 0x000000ffff077224 */ /* 0x000fe200000e06ff */
[----:B------:R-:W-:Y:S01]  /*4960*/  IADD3 RZ, P0, PT, R15, R8, RZ ;  /* 0x000000080fff7210 */ /* 0x000fe20007f1e0ff */
[----:B------:R-:W-:Y:S02]  /*4970*/  IMAD.MOV.U32 R6, RZ, RZ, R9 ;  /* 0x000000ffff067224 */ /* 0x000fe400078e0009 */
[----:B-1----:R-:W-:Y:S02]  /*4980*/  IMAD R4, R4, R38, RZ ;  /* 0x0000002604047224 */ /* 0x002fe400078e02ff */
[----:B------:R-:W-:-:S04]  /*4990*/  IMAD.WIDE.U32.X R6, R0, R5, R6, P0 ;  /* 0x0000000500067225 */ /* 0x000fc800000e0406 */
[C---:B------:R-:W-:Y:S01]  /*49a0*/  IMAD R0, R12.reuse, R39, R4 ;  /* 0x000000270c007224 */ /* 0x040fe200078e0204 */
[----:B------:R-:W-:Y:S01]  /*49b0*/  SEL R8, R13, R6, !P2 ;  /* 0x000000060d087207 */ /* 0x000fe20005000000 */
[----:B------:R-:W-:Y:S01]  /*49c0*/  IMAD.WIDE.U32 R4, R12, R38, R18 ;  /* 0x000000260c047225 */ /* 0x000fe200078e0012 */
[----:B------:R-:W-:-:S03]  /*49d0*/  SEL R6, R7, RZ, P2 ;  /* 0x000000ff07067207 */ /* 0x000fc60001000000 */
[----:B------:R-:W-:Y:S01]  /*49e0*/  IMAD.IADD R0, R5, 0x1, R0 ;  /* 0x0000000105007824 */ /* 0x000fe200078e0200 */
[----:B--2---:R-:W-:Y:S01]  /*49f0*/  ISETP.GE.U32.AND P0, PT, R4, R20, PT ;  /* 0x000000140400720c */ /* 0x004fe20003f06070 */
[-C--:B---3--:R-:W-:Y:S01]  /*4a00*/  IMAD R7, R17, R49.reuse, RZ ;  /* 0x0000003111077224 */ /* 0x088fe200078e02ff */
[----:B------:R-:W1:Y:S01]  /*4a10*/  LDC.64 R20, c[0x0][0xb98] ;  /* 0x0002e600ff147b82 */ /* 0x000e620000000a00 */
[----:B------:R-:W-:Y:S01]  /*4a20*/  SHF.R.S32.HI R4, RZ, 0x1f, R49 ;  /* 0x0000001fff047819 */ /* 0x000fe20000011431 */
[----:B------:R-:W-:Y:S01]  /*4a30*/  IMAD.WIDE.U32 R12, R44, R49, RZ ;  /* 0x000000312c0c7225 */ /* 0x000fe200078e00ff */
[----:B------:R-:W-:Y:S02]  /*4a40*/  ISETP.GE.U32.AND.EX P0, PT, R0, RZ, PT, P0 ;  /* 0x000000ff0000720c */ /* 0x000fe40003f06100 */
[--C-:B------:R-:W-:Y:S01]  /*4a50*/  SHF.R.U64 R0, R8, R10, R6.reuse ;  /* 0x0000000a08007219 */ /* 0x100fe20000001206 */
[----:B------:R-:W-:Y:S01]  /*4a60*/  IMAD R7, R4, R44, R7 ;  /* 0x0000002c04077224 */ /* 0x000fe200078e0207 */
[----:B------:R-:W-:Y:S01]  /*4a70*/  SEL R4, RZ, 0x1, P0 ;  /* 0x00000001ff047807 */ /* 0x000fe20000000000 */
[----:B------:R-:W2:Y:S01]  /*4a80*/  LDC.64 R8, c[0x0][0xb90] ;  /* 0x0002e400ff087b82 */ /* 0x000ea20000000a00 */
[----:B------:R-:W-:-:S02]  /*4a90*/  SHF.R.U32.HI R5, RZ, R10, R6 ;  /* 0x0000000aff057219 */ /* 0x000fc40000011606 */
[----:B------:R-:W-:Y:S01]  /*4aa0*/  IADD3 R0, P0, PT, R4, R0, RZ ;  /* 0x0000000004007210 */ /* 0x000fe20007f1e0ff */
[----:B------:R-:W-:-:S04]  /*4ab0*/  IMAD.IADD R4, R13, 0x1, R7 ;  /* 0x000000010d047824 */ /* 0x000fc800078e0207 */
[----:B------:R-:W-:Y:S02]  /*4ac0*/  IMAD.X R5, RZ, RZ, R5, P0 ;  /* 0x000000ffff057224 */ /* 0x000fe400000e0605 */
[-C--:B------:R-:W-:Y:S02]  /*4ad0*/  IMAD R4, R4, R0.reuse, RZ ;  /* 0x0000000004047224 */ /* 0x080fe400078e02ff */
[----:B------:R-:W-:-:S04]  /*4ae0*/  IMAD.WIDE.U32 R14, R12, R0, RZ ;  /* 0x000000000c0e7225 */ /* 0x000fc800078e00ff */
[----:B------:R-:W-:Y:S01]  /*4af0*/  IMAD R4, R5, R12, R4 ;  /* 0x0000000c05047224 */ /* 0x000fe200078e0204 */
[----:B-1----:R-:W-:Y:S01]  /*4b00*/  IADD3 R0, P0, PT, R14, R21, RZ ;  /* 0x000000150e007210 */ /* 0x002fe20007f1e0ff */
[----:B------:R-:W1:Y:S02]  /*4b10*/  LDC.64 R12, c[0x0][0xb60] ;  /* 0x0002d800ff0c7b82 */ /* 0x000e640000000a00 */
[----:B------:R-:W-:-:S04]  /*4b20*/  IMAD.IADD R5, R15, 0x1, R4 ;  /* 0x000000010f057824 */ /* 0x000fc800078e0204 */
[----:B------:R-:W-:Y:S01]  /*4b30*/  IMAD.X R4, RZ, RZ, R5, P0 ;  /* 0x000000ffff047224 */ /* 0x000fe200000e0605 */
[----:B--2---:R-:W-:Y:S01]  /*4b40*/  ISETP.NE.U32.AND P1, PT, R8, RZ, PT ;  /* 0x000000ff0800720c */ /* 0x004fe20003f25070 */
[----:B------:R-:W-:-:S03]  /*4b50*/  IMAD.WIDE.U32 R26, R0, R8, RZ ;  /* 0x00000008001a7225 */ /* 0x000fc600078e00ff */
[----:B------:R-:W-:Y:S01]  /*4b60*/  ISETP.NE.AND.EX P1, PT, R9, RZ, PT, P1 ;  /* 0x000000ff0900720c */ /* 0x000fe20003f25310 */
[----:B------:R-:W-:-:S04]  /*4b70*/  IMAD.WIDE.U32 R10, R4, R8, RZ ;  /* 0x00000008040a7225 */ /* 0x000fc800078e00ff */
[----:B------:R-:W-:-:S04]  /*4b80*/  IMAD.WIDE.U32 R10, P0, R0, R9, R10 ;  /* 0x00000009000a7225 */ /* 0x000fc8000780000a */
[----:B------:R-:W-:Y:S01]  /*4b90*/  IMAD.MOV.U32 R6, RZ, RZ, R11 ;  /* 0x000000ffff067224 */ /* 0x000fe200078e000b */
[----:B------:R-:W-:Y:S02]  /*4ba0*/  IADD3.X R7, PT, PT, RZ, RZ, RZ, P0, !PT ;  /* 0x000000ffff077210 */ /* 0x000fe400007fe4ff */
[----:B------:R-:W-:Y:S02]  /*4bb0*/  IADD3 RZ, P0, PT, R27, R10, RZ ;  /* 0x0000000a1bff7210 */ /* 0x000fe40007f1e0ff */
[----:B------:R-:W2:Y:S03]  /*4bc0*/  LDC.64 R26, c[0x0][0xb88] ;  /* 0x0002e200ff1a7b82 */ /* 0x000ea60000000a00 */
[----:B------:R-:W-:Y:S01]  /*4bd0*/  IMAD.WIDE.U32.X R6, R4, R9, R6, P0 ;  /* 0x0000000904067225 */ /* 0x000fe200000e0406 */
[----:B----4-:R-:W-:Y:S02]  /*4be0*/  IADD3 R0, P0, PT, R2, R35, RZ ;  /* 0x0000002302007210 */ /* 0x010fe40007f1e0ff */
[----:B------:R-:W-:-:S03]  /*4bf0*/  SEL R11, R14, R6, !P1 ;  /* 0x000000060e0b7207 */ /* 0x000fc60004800000 */
[----:B------:R-:W-:Y:S01]  /*4c00*/  IMAD.X R10, RZ, RZ, R3, P0 ;  /* 0x000000ffff0a7224 */ /* 0x000fe200000e0603 */
[----:B------:R-:W-:Y:S02]  /*4c10*/  SEL R6, R5, R7, !P1 ;  /* 0x0000000705067207 */ /* 0x000fe40004800000 */
[----:B-1----:R-:W-:Y:S01]  /*4c20*/  ISETP.NE.U32.AND P1, PT, R12, RZ, PT ;  /* 0x000000ff0c00720c */ /* 0x002fe20003f25070 */
[----:B------:R-:W-:Y:S01]  /*4c30*/  IMAD.WIDE.U32 R8, R10, R12, RZ ;  /* 0x0000000c0a087225 */ /* 0x000fe200078e00ff */
[-CC-:B------:R-:W-:Y:S02]  /*4c40*/  SHF.R.U64 R11, R11, R20.reuse, R6.reuse ;  /* 0x000000140b0b7219 */ /* 0x180fe40000001206 */
[----:B------:R-:W-:Y:S01]  /*4c50*/  SHF.R.U32.HI R4, RZ, R20, R6 ;  /* 0x00000014ff047219 */ /* 0x000fe20000011606 */
[----:B------:R-:W-:Y:S01]  /*4c60*/  IMAD.WIDE.U32 R20, R0, R12, RZ ;  /* 0x0000000c00147225 */ /* 0x000fe200078e00ff */
[----:B------:R-:W-:Y:S01]  /*4c70*/  IADD3 R6, P0, PT, RZ, -R11, RZ ;  /* 0x8000000bff067210 */ /* 0x000fe20007f1e0ff */
[----:B------:R-:W1:Y:S04]  /*4c80*/  LDC R12, c[0x0][0xbe0] ;  /* 0x0002f800ff0c7b82 */ /* 0x000e680000000800 */
[----:B------:R-:W-:-:S02]  /*4c90*/  IMAD.X R7, RZ, RZ, ~R4, P0 ;  /* 0x000000ffff077224 */ /* 0x000fc400000e0e04 */
[----:B------:R-:W-:-:S04]  /*4ca0*/  IMAD.WIDE.U32 R8, P0, R0, R13, R8 ;  /* 0x0000000d00087225 */ /* 0x000fc80007800008 */
[----:B------:R-:W-:Y:S02]  /*4cb0*/  IMAD.MOV.U32 R4, RZ, RZ, R14 ;  /* 0x000000ffff047224 */ /* 0x000fe400078e000e */
[----:B--2---:R-:W-:Y:S01]  /*4cc0*/  IMAD R0, R7, R26, RZ ;  /* 0x0000001a07007224 */ /* 0x004fe200078e02ff */
[----:B------:R-:W2:Y:S01]  /*4cd0*/  LDC.64 R14, c[0x0][0xb58] ;  /* 0x0002d600ff0e7b82 */ /* 0x000ea20000000a00 */
[----:B------:R-:W-:Y:S01]  /*4ce0*/  IMAD.X R7, RZ, RZ, RZ, P0 ;  /* 0x000000ffff077224 */ /* 0x000fe200000e06ff */
[----:B------:R-:W-:Y:S01]  /*4cf0*/  IADD3 RZ, P0, PT, R21, R8, RZ ;  /* 0x0000000815ff7210 */ /* 0x000fe20007f1e0ff */
[----:B------:R-:W-:-:S04]  /*4d00*/  IMAD.WIDE.U32 R4, R6, R26, R4 ;  /* 0x0000001a06047225 */ /* 0x000fc800078e0004 */
[----:B------:R-:W-:Y:S02]  /*4d10*/  IMAD R0, R6, R27, R0 ;  /* 0x0000001b06007224 */ /* 0x000fe400078e0200 */
[----:B------:R-:W-:-:S03]  /*4d20*/  IMAD.MOV.U32 R6, RZ, RZ, R9 ;  /* 0x000000ffff067224 */ /* 0x000fc600078e0009 */
[----:B------:R-:W-:Y:S01]  /*4d30*/  IADD3 R0, PT, PT, R5, R0, RZ ;  /* 0x0000000005007210 */ /* 0x000fe20007ffe0ff */
[----:B------:R-:W-:Y:S01]  /*4d40*/  IMAD.WIDE.U32.X R6, R10, R13, R6, P0 ;  /* 0x0000000d0a067225 */ /* 0x000fe200000e0406 */
[----:B------:R-:W-:Y:S02]  /*4d50*/  ISETP.NE.AND.EX P0, PT, R13, RZ, PT, P1 ;  /* 0x000000ff0d00720c */ /* 0x000fe40003f05310 */
[----:B------:R-:W-:Y:S02]  /*4d60*/  ISETP.GE.AND P1, PT, R56, 0x2, PT ;  /* 0x000000023800780c */ /* 0x000fe40003f26270 */
[--C-:B------:R-:W-:Y:S02]  /*4d70*/  SHF.R.U64 R8, R4, R53, R0.reuse ;  /* 0x0000003504087219 */ /* 0x100fe40000001200 */
[----:B------:R-:W-:Y:S02]  /*4d80*/  SEL R4, R3, R7, !P0 ;  /* 0x0000000703047207 */ /* 0x000fe40004000000 */
[----:B------:R-:W-:-:S02]  /*4d90*/  SHF.R.U32.HI R7, RZ, R53, R0 ;  /* 0x00000035ff077219 */ /* 0x000fc40000011600 */
[----:B------:R-:W-:Y:S02]  /*4da0*/  SEL R5, R2, R6, !P0 ;  /* 0x0000000602057207 */ /* 0x000fe40004000000 */
[--C-:B------:R-:W-:Y:S02]  /*4db0*/  SHF.R.U64 R0, R8, R54, R7.reuse ;  /* 0x0000003608007219 */ /* 0x100fe40000001207 */
[-CC-:B------:R-:W-:Y:S02]  /*4dc0*/  SHF.R.U64 R5, R5, R34.reuse, R4.reuse ;  /* 0x0000002205057219 */ /* 0x180fe40000001204 */
[----:B------:R-:W-:Y:S02]  /*4dd0*/  SHF.R.U32.HI R4, RZ, R34, R4 ;  /* 0x00000022ff047219 */ /* 0x000fe40000011604 */
[----:B------:R-:W3:Y:S01]  /*4de0*/  @P1 LDC R0, c[0x0][0xbc8] ;  /* 0x0002f200ff001b82 */ /* 0x000ee20000000800 */
[----:B------:R-:W-:Y:S02]  /*4df0*/  IADD3 R6, P0, PT, RZ, -R5, RZ ;  /* 0x80000005ff067210 */ /* 0x000fe40007f1e0ff */
[----:B------:R-:W-:-:S03]  /*4e00*/  SHF.R.U32.HI R7, RZ, R54, R7 ;  /* 0x00000036ff077219 */ /* 0x000fc60000011607 */
[----:B------:R-:W-:Y:S01]  /*4e10*/  IMAD.X R8, RZ, RZ, ~R4, P0 ;  /* 0x000000ffff087224 */ /* 0x000fe200000e0e04 */
[----:B------:R-:W-:-:S03]  /*4e20*/  SEL R7, R7, RZ, !P1 ;  /* 0x000000ff07077207 */ /* 0x000fc60004800000 */
[-C--:B--2---:R-:W-:Y:S02]  /*4e30*/  IMAD R10, R8, R14.reuse, RZ ;  /* 0x0000000e080a7224 */ /* 0x084fe400078e02ff */
[----:B------:R-:W-:-:S04]  /*4e40*/  IMAD.WIDE.U32 R8, R6, R14, R2 ;  /* 0x0000000e06087225 */ /* 0x000fc800078e0002 */
[----:B------:R-:W-:Y:S01]  /*4e50*/  IMAD R15, R6, R15, R10 ;  /* 0x0000000f060f7224 */ /* 0x000fe200078e020a */
[----:B------:R-:W-:-:S03]  /*4e60*/  SEL R6, R8, R5, !P1 ;  /* 0x0000000508067207 */ /* 0x000fc60004800000 */
[----:B------:R-:W-:Y:S01]  /*4e70*/  @!P1 IMAD.IADD R4, R9, 0x1, R15 ;  /* 0x0000000109049824 */ /* 0x000fe200078e020f */
[C---:B-1----:R-:W-:Y:S02]  /*4e80*/  SEL R9, R11.reuse, R12, !P1 ;  /* 0x0000000c0b097207 */ /* 0x042fe40004800000 */
[----:B------:R-:W-:Y:S02]  /*4e90*/  SEL R11, R11, R49, !P1 ;  /* 0x000000310b0b7207 */ /* 0x000fe40004800000 */
[----:B------:R-:W-:Y:S01]  /*4ea0*/  ISETP.GT.AND P1, PT, R56, 0x1, PT ;  /* 0x000000013800780c */ /* 0x000fe20003f24270 */
[----:B------:R-:W-:Y:S01]  /*4eb0*/  IMAD R5, R9, R5, RZ ;  /* 0x0000000509057224 */ /* 0x000fe200078e02ff */
[CC--:B---3--:R-:W-:Y:S02]  /*4ec0*/  ISETP.GE.U32.AND P2, PT, R6.reuse, R0.reuse, PT ;  /* 0x000000000600720c */ /* 0x0c8fe40003f46070 */
[----:B------:R-:W-:Y:S01]  /*4ed0*/  ISETP.LT.U32.AND P0, PT, R6, R0, PT ;  /* 0x000000000600720c */ /* 0x000fe20003f01070 */
[----:B------:R-:W-:Y:S01]  /*4ee0*/  IMAD R8, R11, R8, R5 ;  /* 0x000000080b087224 */ /* 0x000fe200078e0205 */
[----:B------:R-:W-:-:S02]  /*4ef0*/  ISETP.GE.U32.AND.EX P2, PT, R4, R7, PT, P2 ;  /* 0x000000070400720c */ /* 0x000fc40003f46120 */
[----:B------:R-:W-:Y:S02]  /*4f00*/  ISETP.LT.U32.AND.EX P0, PT, R4, R7, PT, P0 ;  /* 0x000000070400720c */ /* 0x000fe40003f01100 */
[----:B------:R-:W-:Y:S02]  /*4f10*/  SEL R4, RZ, 0x1, P2 ;  /* 0x00000001ff047807 */ /* 0x000fe40001000000 */
[----:B------:R-:W-:-:S03]  /*4f20*/  SEL R6, R6, R0, P0 ;  /* 0x0000000006067207 */ /* 0x000fc60000000000 */
[----:B------:R-:W-:Y:S02]  /*4f30*/  IMAD.IADD R0, R4, 0x1, R9 ;  /* 0x0000000104007824 */ /* 0x000fe400078e0209 */
[----:B------:R-:W-:Y:S01]  /*4f40*/  IMAD.IADD R251, R8, 0x1, R6 ;  /* 0x0000000108fb7824 */ /* 0x000fe200078e0206 */
[----:B------:R-:W-:Y:S06]  /*4f50*/  @P1 BRA `(.L_x_145) ;  /* 0x0000000000a81947 */ /* 0x000fec0003800000 */
[----:B------:R-:W1:Y:S01]  /*4f60*/  LDC R7, c[0x0][0xbac] ;  /* 0x0002eb00ff077b82 */ /* 0x000e620000000800 */
[C---:B------:R-:W-:Y:S01]  /*4f70*/  ISETP.NE.AND P1, PT, R49.reuse, 0x1, PT ;  /* 0x000000013100780c */ /* 0x040fe20003f25270 */
[----:B------:R-:W-:-:S06]  /*4f80*/  VIADD R6, R49, 0xfffffff8 ;  /* 0xfffffff831067836 */ /* 0x000fcc0000000000 */
[----:B------:R-:W2:Y:S01]  /*4f90*/  LDC R8, c[0x0][0xbb0] ;  /* 0x0002ec00ff087b82 */ /* 0x000ea20000000800 */
[----:B-1----:R-:W-:-:S05]  /*4fa0*/  IMAD.HI.U32 R4, R251, R7, RZ ;  /* 0x00000007fb047227 */ /* 0x002fca00078e00ff */
[----:B--2---:R-:W-:-:S04]  /*4fb0*/  SHF.R.U32.HI R4, RZ, R8, R4 ;  /* 0x00000008ff047219 */ /* 0x004fc80000011604 */
[----:B------:R-:W-:-:S05]  /*4fc0*/  SEL R4, R251, R4, !P1 ;  /* 0x00000004fb047207 */ /* 0x000fca0004800000 */
[----:B------:R-:W-:-:S04]  /*4fd0*/  IMAD R5, R4, R49, RZ ;  /* 0x0000003104057224 */ /* 0x000fc800078e02ff */
[----:B------:R-:W-:-:S05]  /*4fe0*/  IMAD.IADD R4, R251, 0x1, -R5 ;  /* 0x00000001fb047824 */ /* 0x000fca00078e0a05 */
[----:B------:R-:W-:-:S13]  /*4ff0*/  ISETP.GT.U32.AND P0, PT, R4, 0x7, PT ;  /* 0x000000070400780c */ /* 0x000fda0003f04070 */
[----:B------:R-:W-:Y:S01]  /*5000*/  @!P0 MOV R251, R5 ;  /* 0x0000000500fb8202 */ /* 0x000fe20000000f00 */
[----:B------:R-:W-:Y:S01]  /*5010*/  @!P0 IMAD.IADD R0, R4, 0x1, R0 ;  /* 0x0000000104008824 */ /* 0x000fe200078e0200 */
[----:B------:R-:W-:Y:S06]  /*5020*/  @!P0 BRA `(.L_x_146) ;  /* 0x00000000002c8947 */ /* 0x000fec0003800000 */
[----:B------:R-:W-:-:S13]  /*5030*/  ISETP.GT.U32.AND P0, PT, R4, R6, PT ;  /* 0x000000060400720c */ /* 0x000fda0003f04070 */
[----:B------:R-:W-:-:S04]  /*5040*/  @P0 IMAD.IADD R5, R49, 0x1, -R4 ;  /* 0x0000000131050824 */ /* 0x000fc800078e0a04 */
[----:B------:R-:W-:Y:S01]  /*5050*/  @P0 IMAD.IADD R0, R0, 0x1, -R5 ;  /* 0x0000000100000824 */ /* 0x000fe200078e0a05 */
[----:B------:R-:W-:Y:S01]  /*5060*/  @P0 IADD3 R251, PT, PT, R251, R5, RZ ;  /* 0x00000005fbfb0210 */ /* 0x000fe20007ffe0ff */
[----:B------:R-:W-:Y:S06]  /*5070*/  @P0 BRA `(.L_x_146) ;  /* 0x0000000000180947 */ /* 0x000fec0003800000 */
[----:B------:R-:W1:Y:S01]  /*5080*/  LDC R5, c[0x0][0xc1c] ;  /* 0x00030700ff057b82 */ /* 0x000e620000000800 */
[----:B------:R-:W-:-:S04]  /*5090*/  LOP3.LUT R4, R4, 0x1, RZ, 0xc0, !PT ;  /* 0x0000000104047812 */ /* 0x000fc800078ec0ff */
[----:B------:R-:W-:-:S04]  /*50a0*/  ISETP.NE.U32.AND P0, PT, R4, 0x1, PT ;  /* 0x000000010400780c */ /* 0x000fc80003f05070 */
[----:B-1----:R-:W-:-:S13]  /*50b0*/  ISETP.NE.OR P0, PT, R5, 0x2, P0 ;  /* 0x000000020500780c */ /* 0x002fda0000705670 */
[----:B------:R-:W-:Y:S02]  /*50c0*/  @!P0 VIADD R251, R251, 0xffffffff ;  /* 0xfffffffffbfb8836 */ /* 0x000fe40000000000 */
[----:B------:R-:W-:-:S07]  /*50d0*/  @!P0 VIADD R0, R0, 0x1 ;  /* 0x0000000100008836 */ /* 0x000fce0000000000 */
.L_x_146:
[----:B------:R-:W-:-:S04]  /*50e0*/  IMAD.IADD R4, R251, 0x1, R0 ;  /* 0x00000001fb047824 */ /* 0x000fc800078e0200 */
[----:B------:R-:W-:-:S05]  /*50f0*/  IMAD.HI.U32 R5, R4, R7, RZ ;  /* 0x0000000704057227 */ /* 0x000fca00078e00ff */
[----:B------:R-:W-:-:S04]  /*5100*/  SHF.R.U32.HI R5, RZ, R8, R5 ;  /* 0x00000008ff057219 */ /* 0x000fc80000011605 */
[----:B------:R-:W-:-:S05]  /*5110*/  SEL R5, R4, R5, !P1 ;  /* 0x0000000504057207 */ /* 0x000fca0004800000 */
[----:B------:R-:W-:-:S04]  /*5120*/  IMAD.MOV R5, RZ, RZ, -R5 ;  /* 0x000000ffff057224 */ /* 0x000fc800078e0a05 */
[----:B------:R-:W-:Y:S01]  /*5130*/  IMAD R4, R49, R5, R4 ;  /* 0x0000000531047224 */ /* 0x000fe200078e0204 */
[----:B------:R-:W-:-:S04]  /*5140*/  MOV R5, R0 ;  /* 0x0000000000057202 */ /* 0x000fc80000000f00 */
[----:B------:R-:W-:-:S13]  /*5150*/  ISETP.GT.U32.AND P0, PT, R4, 0x7, PT ;  /* 0x000000070400780c */ /* 0x000fda0003f04070 */
[----:B------:R-:W-:Y:S01]  /*5160*/  @!P0 IADD3 R0, PT, PT, -R4, R0, RZ ;  /* 0x0000000004008210 */ /* 0x000fe20007ffe1ff */
[----:B------:R-:W-:Y:S06]  /*5170*/  @!P0 BRA `(.L_x_145) ;  /* 0x0000000000208947 */ /* 0x000fec0003800000 */
[----:B------:R-:W-:-:S13]  /*5180*/  ISETP.GT.U32.AND P1, PT, R4, R6, PT ;  /* 0x000000060400720c */ /* 0x000fda0003f24070 */
[----:B------:R-:W1:Y:S01]  /*5190*/  @!P1 LDC R6, c[0x0][0xc1c] ;  /* 0x00030700ff069b82 */ /* 0x000e620000000800 */
[----:B------:R-:W-:-:S04]  /*51a0*/  @!P1 LOP3.LUT R0, R4, 0x1, RZ, 0xc0, !PT ;  /* 0x0000000104009812 */ /* 0x000fc800078ec0ff */
[----:B------:R-:W-:Y:S02]  /*51b0*/  @!P1 ISETP.NE.U32.AND P0, PT, R0, 0x1, PT ;  /* 0x000000010000980c */ /* 0x000fe40003f05070 */
[----:B------:R-:W-:Y:S02]  /*51c0*/  @P1 IADD3 R0, PT, PT, R5, -R4, R49 ;  /* 0x8000000405001210 */ /* 0x000fe40007ffe031 */
[----:B-1----:R-:W-:-:S04]  /*51d0*/  @!P1 ISETP.EQ.AND P0, PT, R6, 0x2, !P0 ;  /* 0x000000020600980c */ /* 0x002fc80004702270 */
[----:B------:R-:W-:-:S05]  /*51e0*/  @!P1 SEL R4, RZ, 0xffffffff, !P0 ;  /* 0xffffffffff049807 */ /* 0x000fca0004000000 */
[----:B------:R-:W-:-:S07]  /*51f0*/  @!P1 IMAD.IADD R0, R5, 0x1, R4 ;  /* 0x0000000105009824 */ /* 0x000fce00078e0204 */
.L_x_145:
[----:B------:R-:W1:Y:S01]  /*5200*/  LDC R5, c[0x0][0xbac] ;  /* 0x0002eb00ff057b82 */ /* 0x000e620000000800 */
[----:B------:R-:W-:Y:S01]  /*5210*/  IMAD.IADD R4, R251, 0x1, R0 ;  /* 0x00000001fb047824 */ /* 0x000fe200078e0200 */
[----:B------:R-:W-:Y:S02]  /*5220*/  ISETP.NE.AND P0, PT, R49, 0x1, PT ;  /* 0x000000013100780c */ /* 0x000fe40003f05270 */
[----:B------:R-:W-:Y:S01]  /*5230*/  MOV R250, R0 ;  /* 0x0000000000fa7202 */ /* 0x000fe20000000f00 */
[----:B------:R-:W-:Y:S01]  /*5240*/  VIADD R3, R4, 0xffffffff ;  /* 0xffffffff04037836 */ /* 0x000fe20000000000 */
[----:B------:R-:W-:Y:S02]  /*5250*/  PRMT R252, RZ, 0x7610, R252 ;  /* 0x00007610fffc7816 */ /* 0x000fe400000000fc */
[----:B------:R-:W2:Y:S01]  /*5260*/  LDC R6, c[0x0][0xbb0] ;  /* 0x0002ec00ff067b82 */ /* 0x000ea20000000800 */
[----:B-1----:R-:W-:-:S06]  /*5270*/  IMAD.HI.U32 R5, R3, R5, RZ ;  /* 0x0000000503057227 */ /* 0x002fcc00078e00ff */
[----:B--2---:R-:W-:Y:S02]  /*5280*/  @P0 SHF.R.U32.HI R3, RZ, R6, R5 ;  /* 0x00000006ff030219 */ /* 0x004fe40000011605 */
[----:B------:R-:W-:Y:S02]  /*5290*/  SHF.R.U64 R5, R36, R54, R25 ;  /* 0x0000003624057219 */ /* 0x000fe40000001219 */
[C---:B------:R-:W-:Y:S01]  /*52a0*/  IADD3 R2, PT, PT, R3.reuse, -R2, RZ ;  /* 0x8000000203027210 */ /* 0x040fe20007ffe0ff */
[----:B------:R-:W-:Y:S02]  /*52b0*/  IMAD R3, R3, R49, RZ ;  /* 0x0000003103037224 */ /* 0x000fe400078e02ff */
[----:B------:R-:W-:Y:S02]  /*52c0*/  IMAD R5, R5, R24, RZ ;  /* 0x0000001805057224 */ /* 0x000fe400078e02ff */
[----:B------:R-:W-:Y:S01]  /*52d0*/  IMAD R2, R2, R38, R18 ;  /* 0x0000002602027224 */ /* 0x000fe200078e0212 */
[----:B------:R-:W-:-:S02]  /*52e0*/  VIMNMX.U32 R247, PT, PT, R251, R3, !PT ;  /* 0x00000003fbf77248 */ /* 0x000fc40007fe0000 */
[----:B------:R-:W-:Y:S01]  /*52f0*/  VIADDMNMX.U32 R4, R3, R49, R4, PT ;  /* 0x0000003103047246 */ /* 0x000fe20003800004 */
[----:B------:R-:W-:Y:S02]  /*5300*/  IMAD R2, R44, R2, R5 ;  /* 0x000000022c027224 */ /* 0x000fe400078e0205 */
[C---:B------:R-:W-:Y:S01]  /*5310*/  IMAD.IADD R240, R247.reuse, 0x1, -R3 ;  /* 0x00000001f7f07824 */ /* 0x040fe200078e0a03 */
[----:B------:R-:W-:-:S07]  /*5320*/  IADD3 R247, PT, PT, -R247, R4, RZ ;  /* 0x00000004f7f77210 */ /* 0x000fce0007ffe1ff */
.L_x_144:
[----:B------:R-:W1:Y:S08]  /*5330*/  LDC.64 R10, c[0x0][0xb38] ;  /* 0x0002ce00ff0a7b82 */ /* 0x000e700000000a00 */
[----:B------:R-:W2:Y:S08]  /*5340*/  LDC.64 R6, c[0x0][0xb30] ;  /* 0x0002cc00ff067b82 */ /* 0x000eb00000000a00 */
[----:B------:R-:W3:Y:S01]  /*5350*/  LDC R17, c[0x0][0xbb4] ;  /* 0x0002ed00ff117b82 */ /* 0x000ee20000000800 */
[----:B-1----:R-:W-:-:S05]  /*5360*/  IADD3 R0, P0, PT, R2, R11, RZ ;  /* 0x0000000b02007210 */ /* 0x002fca0007f1e0ff */
[----:B------:R-:W-:Y:S02]  /*5370*/  IMAD.X R3, RZ, RZ, RZ, P0 ;  /* 0x000000ffff037224 */ /* 0x000fe400000e06ff */
[----:B--2---:R-:W-:Y:S01]  /*5380*/  IMAD.WIDE.U32 R12, R0, R6, RZ ;  /* 0x00000006000c7225 */ /* 0x004fe200078e00ff */
[----:B------:R-:W-:-:S03]  /*5390*/  ISETP.NE.U32.AND P1, PT, R6, RZ, PT ;  /* 0x000000ff0600720c */ /* 0x000fc60003f25070 */
[----:B------:R-:W-:Y:S01]  /*53a0*/  IMAD.WIDE.U32 R8, R3, R6, RZ ;  /* 0x0000000603087225 */ /* 0x000fe200078e00ff */
[----:B------:R-:W-:-:S03]  /*53b0*/  ISETP.NE.AND.EX P1, PT, R7, RZ, PT, P1 ;  /* 0x000000ff0700720c */ /* 0x000fc60003f25310 */
[----:B------:R-:W-:-:S04]  /*53c0*/  IMAD.WIDE.U32 R8, P0, R0, R7, R8 ;  /* 0x0000000700087225 */ /* 0x000fc80007800008 */
[----:B------:R-:W-:Y:S01]  /*53d0*/  IMAD.X R5, RZ, RZ, RZ, P0 ;  /* 0x000000ffff057224 */ /* 0x000fe200000e06ff */
[----:B------:R-:W-:Y:S01]  /*53e0*/  IADD3 RZ, P0, PT, R13, R8, RZ ;  /* 0x000000080dff7210 */ /* 0x000fe20007f1e0ff */
[----:B------:R-:W-:Y:S01]  /*53f0*/  IMAD.MOV.U32 R4, RZ, RZ, R9 ;  /* 0x000000ffff047224 */ /* 0x000fe200078e0009 */
[----:B------:R-:W1:Y:S03]  /*5400*/  LDC.64 R12, c[0x0][0xb50] ;  /* 0x0002d400ff0c7b82 */ /* 0x000e660000000a00 */
[----:B------:R-:W-:-:S05]  /*5410*/  IMAD.WIDE.U32.X R4, R3, R7, R4, P0 ;  /* 0x0000000703047225 */ /* 0x000fca00000e0404 */
[----:B------:R-:W2:Y:S01]  /*5420*/  LDC.64 R8, c[0x0][0xb28] ;  /* 0x0002ca00ff087b82 */ /* 0x000ea20000000a00 */
[----:B------:R-:W-:Y:S02]  /*5430*/  SEL R153, R2, R4, !P1 ;  /* 0x0000000402997207 */ /* 0x000fe40004800000 */
[----:B------:R-:W-:-:S04]  /*5440*/  SEL R4, R5, RZ, P1 ;  /* 0x000000ff05047207 */ /* 0x000fc80000800000 */
[-CC-:B------:R-:W-:Y:S02]  /*5450*/  SHF.R.U64 R153, R153, R10.reuse, R4.reuse ;  /* 0x0000000a99997219 */ /* 0x180fe40000001204 */
[----:B------:R-:W-:Y:S02]  /*5460*/  SHF.R.U32.HI R3, RZ, R10, R4 ;  /* 0x0000000aff037219 */ /* 0x000fe40000011604 */
[----:B------:R-:W-:-:S05]  /*5470*/  IADD3 R0, P0, PT, RZ, -R153, RZ ;  /* 0x80000099ff007210 */ /* 0x000fca0007f1e0ff */
[----:B------:R-:W-:-:S04]  /*5480*/  IMAD.X R3, RZ, RZ, ~R3, P0 ;  /* 0x000000ffff037224 */ /* 0x000fc800000e0e03 */
[-C--:B--2---:R-:W-:Y:S02]  /*5490*/  IMAD R4, R3, R8.reuse, RZ ;  /* 0x0000000803047224 */ /* 0x084fe400078e02ff */
[----:B------:R-:W-:Y:S02]  /*54a0*/  IMAD.MOV.U32 R3, RZ, RZ, RZ ;  /* 0x000000ffff037224 */ /* 0x000fe400078e00ff */
[----:B------:R-:W-:-:S04]  /*54b0*/  IMAD.WIDE.U32 R2, R0, R8, R2 ;  /* 0x0000000800027225 */ /* 0x000fc800078e0002 */
[----:B------:R-:W-:Y:S02]  /*54c0*/  IMAD R0, R0, R9, R4 ;  /* 0x0000000900007224 */ /* 0x000fe400078e0204 */
[----:B------:R-:W2:Y:S02]  /*54d0*/  LDC.64 R4, c[0x0][0xb48] ;  /* 0x0002d200ff047b82 */ /* 0x000ea40000000a00 */
[----:B------:R-:W-:-:S05]  /*54e0*/  IMAD.IADD R0, R3, 0x1, R0 ;  /* 0x0000000103007824 */ /* 0x000fca00078e0200 */
[-CC-:B------:R-:W-:Y:S02]  /*54f0*/  SHF.R.U64 R11, R2, R54.reuse, R0.reuse ;  /* 0x00000036020b7219 */ /* 0x180fe40000001200 */
[----:B------:R-:W-:-:S04]  /*5500*/  SHF.R.U32.HI R0, RZ, R54, R0 ;  /* 0x00000036ff007219 */ /* 0x000fc80000011600 */
[-CC-:B------:R-:W-:Y:S02]  /*5510*/  SHF.R.U64 R10, R11, R53.reuse, R0.reuse ;  /* 0x000000350b0a7219 */ /* 0x180fe40000001200 */
[----:B------:R-:W-:-:S04]  /*5520*/  SHF.R.U32.HI R2, RZ, R53, R0 ;  /* 0x00000035ff027219 */ /* 0x000fc80000011600 */
[-CC-:B---3--:R-:W-:Y:S02]  /*5530*/  SHF.R.U64 R0, R10, R17.reuse, R2.reuse ;  /* 0x000000110a007219 */ /* 0x188fe40000001202 */
[----:B------:R-:W-:Y:S02]  /*5540*/  SHF.R.U32.HI R9, RZ, R17, R2 ;  /* 0x00000011ff097219 */ /* 0x000fe40000011602 */
[----:B-1----:R-:W-:Y:S02]  /*5550*/  IADD3 R2, P0, PT, R0, R13, RZ ;  /* 0x0000000d00027210 */ /* 0x002fe40007f1e0ff */
[----:B--2---:R-:W-:-:S03]  /*5560*/  ISETP.NE.U32.AND P1, PT, R4, RZ, PT ;  /* 0x000000ff0400720c */ /* 0x004fc60003f25070 */
[----:B------:R-:W-:Y:S01]  /*5570*/  IMAD.X R8, RZ, RZ, R9, P0 ;  /* 0x000000ffff087224 */ /* 0x000fe200000e0609 */
[----:B------:R-:W-:Y:S01]  /*5580*/  ISETP.NE.AND.EX P1, PT, R5, RZ, PT, P1 ;  /* 0x000000ff0500720c */ /* 0x000fe20003f25310 */
[----:B------:R-:W-:-:S04]  /*5590*/  IMAD.WIDE.U32 R14, R2, R4, RZ ;  /* 0x00000004020e7225 */ /* 0x000fc800078e00ff */
[----:B------:R-:W-:-:S04]  /*55a0*/  IMAD.WIDE.U32 R6, R8, R4, RZ ;  /* 0x0000000408067225 */ /* 0x000fc800078e00ff */
[----:B------:R-:W-:Y:S02]  /*55b0*/  IMAD.MOV.U32 R4, RZ, RZ, -0x1 ;  /* 0xffffffffff047424 */ /* 0x000fe400078e00ff */
[----:B------:R-:W-:-:S03]  /*55c0*/  IMAD.WIDE.U32 R6, P0, R2, R5, R6 ;  /* 0x0000000502067225 */ /* 0x000fc60007800006 */
[----:B------:R-:W-:Y:S01]  /*55d0*/  SHF.L.U32 R4, R4, R17, RZ ;  /* 0x0000001104047219 */ /* 0x000fe200000006ff */
[----:B------:R-:W-:Y:S01]  /*55e0*/  IMAD.X R3, RZ, RZ, RZ, P0 ;  /* 0x000000ffff037224 */ /* 0x000fe200000e06ff */
[----:B------:R-:W-:Y:S01]  /*55f0*/  IADD3 RZ, P0, PT, R15, R6, RZ ;  /* 0x000000060fff7210 */ /* 0x000fe20007f1e0ff */
[----:B------:R-:W-:Y:S01]  /*5600*/  IMAD.MOV.U32 R2, RZ, RZ, R7 ;  /* 0x000000ffff027224 */ /* 0x000fe200078e0007 */
[----:B------:R-:W1:Y:S03]  /*5610*/  LDC R6, c[0x0][0xb40] ;  /* 0x0002d000ff067b82 */ /* 0x000e660000000800 */
[----:B------:R-:W-:Y:S01]  /*5620*/  IMAD.WIDE.U32.X R2, R8, R5, R2, P0 ;  /* 0x0000000508027225 */ /* 0x000fe200000e0402 */
[----:B------:R-:W-:-:S03]  /*5630*/  ISETP.NE.AND P0, PT, R55, 0x1, PT ;  /* 0x000000013700780c */ /* 0x000fc60003f05270 */
[----:B------:R-:W-:Y:S01]  /*5640*/  VIADD R5, R46, 0xffffffff ;  /* 0xffffffff2e057836 */ /* 0x000fe20000000000 */
[----:B------:R-:W-:Y:S02]  /*5650*/  SEL R9, R9, R3, !P1 ;  /* 0x0000000309097207 */ /* 0x000fe40004800000 */
[----:B------:R-:W-:Y:S02]  /*5660*/  SEL R2, R0, R2, !P1 ;  /* 0x0000000200027207 */ /* 0x000fe40004800000 */
[----:B------:R-:W-:Y:S02]  /*5670*/  LOP3.LUT R3, RZ, R4, RZ, 0x33, !PT ;  /* 0x00000004ff037212 */ /* 0x000fe400078e33ff */
[----:B------:R-:W-:Y:S02]  /*5680*/  SHF.R.U64 R2, R2, R12, R9 ;  /* 0x0000000c02027219 */ /* 0x000fe40000001209 */
[----:B------:R-:W-:Y:S02]  /*5690*/  LOP3.LUT R4, R10, R3, RZ, 0xc0, !PT ;  /* 0x000000030a047212 */ /* 0x000fe400078ec0ff */
[----:B------:R-:W-:Y:S01]  /*56a0*/  SHF.L.U32 R3, R2, R17, RZ ;  /* 0x0000001102037219 */ /* 0x000fe200000006ff */
[----:B------:R-:W-:-:S04]  /*56b0*/  IMAD.MOV R2, RZ, RZ, -R2 ;  /* 0x000000ffff027224 */ /* 0x000fc800078e0a02 */
[----:B------:R-:W-:Y:S01]  /*56c0*/  IMAD.IADD R3, R4, 0x1, R3 ;  /* 0x0000000104037824 */ /* 0x000fe200078e0203 */
[----:B------:R-:W-:Y:S01]  /*56d0*/  LOP3.LUT R4, R11, R5, RZ, 0xc0, !PT ;  /* 0x000000050b047212 */ /* 0x000fe200078ec0ff */
[----:B-1----:R-:W-:Y:S02]  /*56e0*/  IMAD R0, R2, R6, R0 ;  /* 0x0000000602007224 */ /* 0x002fe400078e0200 */
[----:B------:R-:W-:Y:S02]  /*56f0*/  IMAD R2, R3, R24, R47 ;  /* 0x0000001803027224 */ /* 0x000fe400078e022f */
[----:B------:R-:W-:-:S05]  /*5700*/  IMAD R0, R0, R46, R4 ;  /* 0x0000002e00007224 */ /* 0x000fca00078e0204 */
[----:B------:R-:W-:Y:S02]  /*5710*/  SEL R3, R2, R0, !P0 ;  /* 0x0000000002037207 */ /* 0x000fe40004000000 */
[----:B------:R-:W-:-:S05]  /*5720*/  SEL R0, R0, R2, !P0 ;  /* 0x0000000200007207 */ /* 0x000fca0004000000 */
[----:B------:R2:W-:Y:S04]  /*5730*/  STL [R1+0x4], R0 ;  /* 0x0000040001007387 */ /* 0x0005e80000100800 */
[----:B------:R2:W-:Y:S02]  /*5740*/  STL [R1+0x8], R3 ;  /* 0x0000080301007387 */ /* 0x0005e40000100800 */
.L_x_142:
[----:B-12---:R-:W-:-:S04]  /*5750*/  PRMT R0, R252, 0x9910, RZ ;  /* 0x00009910fc007816 */ /* 0x006fc800000000ff */
[----:B------:R-:W-:-:S04]  /*5760*/  ISETP.NE.AND P0, PT, R0, RZ, PT ;  /* 0x000000ff0000720c */ /* 0x000fc80003f05270 */
[----:B------:R-:W-:-:S13]  /*5770*/  ISETP.NE.OR P0, PT, R247, RZ, P0 ;  /* 0x000000fff700720c */ /* 0x000fda0000705670 */
[----:B------:R-:W-:Y:S05]  /*5780*/  @P0 BRA `(.L_x_147) ;  /* 0x0000000000ec0947 */ /* 0x000fea0003800000 */
[----:B------:R-:W1:Y:S01]  /*5790*/  LDCU UR6, c[0x0][0xc2c] ;  /* 0x00018580ff0677ac */ /* 0x000e620008000800 */
[----:B------:R-:W-:Y:S01]  /*57a0*/  HFMA2 R250, -RZ, RZ, 0, 0 ;  /* 0x00000000fffa7431 */ /* 0x000fe200000001ff */
[----:B------:R-:W-:Y:S01]  /*57b0*/  PRMT R252, RZ, 0x7610, R252 ;  /* 0x00007610fffc7816 */ /* 0x000fe200000000fc */
[----:B------:R-:W-:Y:S01]  /*57c0*/  IMAD.MOV.U32 R240, RZ, RZ, RZ ;  /* 0x000000fffff07224 */ /* 0x000fe200078e00ff */
[----:B------:R-:W1:Y:S01]  /*57d0*/  LDCU.64 UR4, c[0x0][0xc20] ;  /* 0x00018400ff0477ac */ /* 0x000e620008000a00 */
[----:B------:R-:W-:Y:S01]  /*57e0*/  IMAD.MOV.U32 R247, RZ, RZ, RZ ;  /* 0x000000fffff77224 */ /* 0x000fe200078e00ff */
[----:B------:R-:W2:Y:S01]  /*57f0*/  LDCU UR7, c[0x0][0xc38] ;  /* 0x00018700ff0777ac */ /* 0x000ea20008000800 */
[----:B------:R-:W3:Y:S01]  /*5800*/  LDCU UR8, c[0x0][0xc28] ;  /* 0x00018500ff0877ac */ /* 0x000ee20008000800 */
[----:B-1----:R-:W-:Y:S02]  /*5810*/  UIMAD UR6, UR6, UR4, URZ ;  /* 0x00000004060672a4 */ /* 0x002fe4000f8e02ff */
[----:B--2---:R-:W-:-:S04]  /*5820*/  UIMAD UR4, UR7, UR5, URZ ;  /* 0x00000005070472a4 */ /* 0x004fc8000f8e02ff */
[----:B------:R-:W-:Y:S01]  /*5830*/  MOV R2, UR6 ;  /* 0x0000000600027c02 */ /* 0x000fe20008000f00 */
[----:B---3--:R-:W-:Y:S01]  /*5840*/  IMAD.U32 R153, RZ, RZ, UR8 ;  /* 0x00000008ff997e24 */ /* 0x008fe2000f8e00ff */
[----:B------:R-:W-:-:S05]  /*5850*/  MOV R0, UR4 ;  /* 0x0000000400007c02 */ /* 0x000fca0008000f00 */
[----:B------:R1:W-:Y:S04]  /*5860*/  STL [R1+0x4], R0 ;  /* 0x0000040001007387 */ /* 0x0003e80000100800 */
[----:B------:R1:W-:Y:S01]  /*5870*/  STL [R1+0x8], R2 ;  /* 0x0000080201007387 */ /* 0x0003e20000100800 */
[----:B------:R-:W-:Y:S05]  /*5880*/  BRA `(.L_x_147) ;  /* 0x0000000000ac7947 */ /* 0x000fea0003800000 */
.L_x_135:
[----:B------:R-:W1:Y:S01]  /*5890*/  LDC R56, c[0x0][0xbbc] ;  /* 0x0002ef00ff387b82 */ /* 0x000e620000000800 */
[----:B------:R-:W3:Y:S01]  /*58a0*/  LDCU UR4, c[0x0][0xba8] ;  /* 0x00017500ff0477ac */ /* 0x000ee20008000800 */
[----:B--2---:R-:W-:Y:S01]  /*58b0*/  MOV R153, UR24 ;  /* 0x0000001800997c02 */ /* 0x004fe20008000f00 */
[----:B------:R-:W-:Y:S01]  /*58c0*/  IMAD.MOV.U32 R251, RZ, RZ, RZ ;  /* 0x000000fffffb7224 */ /* 0x000fe200078e00ff */
[----:B------:R-:W-:Y:S02]  /*58d0*/  PRMT R252, RZ, 0x7610, R252 ;  /* 0x00007610fffc7816 */ /* 0x000fe400000000fc */
[----:B------:R-:W-:Y:S01]  /*58e0*/  CS2R R22, SRZ ;  /* 0x0000000000167805 */ /* 0x000fe2000001ff00 */
[----:B------:R-:W-:Y:S02]  /*58f0*/  IMAD.MOV.U32 R240, RZ, RZ, RZ ;  /* 0x000000fffff07224 */ /* 0x000fe400078e00ff */
[----:B---3--:R-:W-:Y:S01]  /*5900*/  IMAD.U32 R247, RZ, RZ, UR4 ;  /* 0x00000004fff77e24 */ /* 0x008fe2000f8e00ff */
[----:B------:R-:W-:-:S02]  /*5910*/  MOV R250, UR4 ;  /* 0x0000000400fa7c02 */ /* 0x000fc40008000f00 */
[----:B-1----:R-:W-:-:S13]  /*5920*/  ISETP.GE.AND P0, PT, R56, 0x2, PT ;  /* 0x000000023800780c */ /* 0x002fda0003f06270 */
[----:B------:R-:W-:Y:S05]  /*5930*/  @!P0 BRA `(.L_x_147) ;  /* 0x0000000000808947 */ /* 0x000fea0003800000 */
[----:B------:R-:W1:Y:S01]  /*5940*/  LDC.64 R2, c[0x0][0xbc0] ;  /* 0x0002f000ff027b82 */ /* 0x000e620000000a00 */
[----:B------:R-:W2:Y:S07]  /*5950*/  LDCU UR4, c[0x0][0xbc8] ;  /* 0x00017900ff0477ac */ /* 0x000eae0008000800 */
[----:B------:R-:W3:Y:S01]  /*5960*/  LDC R4, c[0x0][0xbe0] ;  /* 0x0002f800ff047b82 */ /* 0x000ee20000000800 */
[----:B-1----:R-:W-:-:S05]  /*5970*/  IMAD.HI.U32 R153, R2, UR24, RZ ;  /* 0x0000001802997c27 */ /* 0x002fca000f8e00ff */
[----:B------:R-:W-:Y:S02]  /*5980*/  SHF.R.U32.HI R153, RZ, R3, R153 ;  /* 0x00000003ff997219 */ /* 0x000fe40000011699 */
[----:B------:R-:W1:Y:S03]  /*5990*/  LDC R3, c[0x0][0xc1c] ;  /* 0x00030700ff037b82 */ /* 0x000e660000000800 */
[----:B------:R-:W-:-:S04]  /*59a0*/  IMAD.MOV R0, RZ, RZ, -R153 ;  /* 0x000000ffff007224 */ /* 0x000fc800078e0a99 */
[----:B------:R-:W-:-:S05]  /*59b0*/  IMAD R0, R56, R0, UR24 ;  /* 0x0000001838007e24 */ /* 0x000fca000f8e0200 */
[C---:B--2---:R-:W-:Y:S02]  /*59c0*/  VIMNMX.U32 R2, PT, PT, R0.reuse, UR4, PT ;  /* 0x0000000400027c48 */ /* 0x044fe4000bfe0000 */
[----:B------:R-:W-:-:S03]  /*59d0*/  ISETP.GE.U32.AND P0, PT, R0, UR4, PT ;  /* 0x0000000400007c0c */ /* 0x000fc6000bf06070 */
[----:B---3--:R-:W-:-:S04]  /*59e0*/  IMAD R2, R0, R4, R2 ;  /* 0x0000000400027224 */ /* 0x008fc800078e0202 */
[C---:B------:R-:W-:Y:S01]  /*59f0*/  VIADD R240, R2.reuse, 0x1 ;  /* 0x0000000102f07836 */ /* 0x040fe20000000000 */
[----:B------:R-:W-:-:S04]  /*5a00*/  LOP3.LUT R0, R2, 0x1, RZ, 0xc0, !PT ;  /* 0x0000000102007812 */ /* 0x000fc800078ec0ff */
[----:B------:R-:W-:Y:S01]  /*5a10*/  ISETP.NE.U32.AND P1, PT, R0, 0x1, PT ;  /* 0x000000010000780c */ /* 0x000fe20003f25070 */
[C---:B------:R-:W-:Y:S01]  /*5a20*/  VIADD R0, R4.reuse, 0x1 ;  /* 0x0000000104007836 */ /* 0x040fe20000000000 */
[----:B------:R-:W-:Y:S02]  /*5a30*/  @P0 IADD3 R0, PT, PT, R4, RZ, RZ ;  /* 0x000000ff04000210 */ /* 0x000fe40007ffe0ff */
[C---:B-1----:R-:W-:Y:S02]  /*5a40*/  ISETP.EQ.AND P1, PT, R3.reuse, 0x2, !P1 ;  /* 0x000000020300780c */ /* 0x042fe40004f22270 */
[----:B------:R-:W-:Y:S01]  /*5a50*/  ISETP.NE.AND P0, PT, R3, 0x2, PT ;  /* 0x000000020300780c */ /* 0x000fe20003f05270 */
[----:B------:R-:W-:-:S10]  /*5a60*/  VIADD R247, R0, 0xffffffff ;  /* 0xffffffff00f77836 */ /* 0x000fd40000000000 */
[----:B------:R-:W-:Y:S02]  /*5a70*/  @!P1 IMAD.MOV R240, RZ, RZ, R2 ;  /* 0x000000fffff09224 */ /* 0x000fe400078e0202 */
[----:B------:R-:W-:Y:S01]  /*5a80*/  HFMA2 R2, -RZ, RZ, 0, 0 ;  /* 0x00000000ff027431 */ /* 0x000fe200000001ff */
[----:B------:R-:W-:Y:S01]  /*5a90*/  @!P1 IADD3 R247, PT, PT, R0, RZ, RZ ;  /* 0x000000ff00f79210 */ /* 0x000fe20007ffe0ff */
[----:B------:R-:W-:Y:S06]  /*5aa0*/  @P0 BRA `(.L_x_148) ;  /* 0x0000000000180947 */ /* 0x000fec0003800000 */
[----:B------:R-:W-:-:S05]  /*5ab0*/  IMAD.IADD R0, R240, 0x1, R247 ;  /* 0x00000001f0007824 */ /* 0x000fca00078e02f7 */
[----:B------:R-:W-:-:S04]  /*5ac0*/  LOP3.LUT R3, R0, 0x1, RZ, 0xc0, !PT ;  /* 0x0000000100037812 */ /* 0x000fc800078ec0ff */
[----:B------:R-:W-:-:S13]  /*5ad0*/  ISETP.NE.U32.AND P1, PT, R3, 0x1, PT ;  /* 0x000000010300780c */ /* 0x000fda0003f25070 */
[----:B------:R-:W1:Y:S02]  /*5ae0*/  @!P1 LDC R3, c[0x0][0xba8] ;  /* 0x0002ea00ff039b82 */ /* 0x000e640000000800 */
[----:B-1----:R-:W-:-:S04]  /*5af0*/  @!P1 ISETP.GE.U32.AND P0, PT, R0, R3, PT ;  /* 0x000000030000920c */ /* 0x002fc80003f06070 */
[----:B------:R-:W-:-:S09]  /*5b00*/  @!P1 SEL R2, RZ, 0x1, P0 ;  /* 0x00000001ff029807 */ /* 0x000fd20000000000 */
.L_x_148:
[----:B------:R-:W-:Y:S02]  /*5b10*/  IADD3 R247, PT, PT, R247, R2, RZ ;  /* 0x00000002f7f77210 */ /* 0x000fe40007ffe0ff */
[----:B------:R-:W-:Y:S02]  /*5b20*/  MOV R251, RZ ;  /* 0x000000ff00fb7202 */ /* 0x000fe40000000f00 */
[----:B------:R-:W-:Y:S02]  /*5b30*/  MOV R250, R247 ;  /* 0x000000f700fa7202 */ /* 0x000fe40000000f00 */
.L_x_147:
[----:B------:R-:W-:-:S13]  /*5b40*/  ISETP.GE.AND P0, PT, R57, 0x2, PT ;  /* 0x000000023900780c */ /* 0x000fda0003f06270 */
[----:B------:R-:W-:Y:S05]  /*5b50*/  @!P0 BRA `(.L_x_149) ;  /* 0x0000000000208947 */ /* 0x000fea0003800000 */
[----:B------:R-:W2:Y:S02]  /*5b60*/  LDCU UR4, c[0x0][0x36c] ;  /* 0x00006d80ff0477ac */ /* 0x000ea40008000800 */
[----:B--2---:R-:W-:-:S09]  /*5b70*/  UISETP.EQ.U32.AND UP0, UPT, UR4, 0x1, UPT ;  /* 0x000000010400788c */ /* 0x004fd2000bf02070 */
[----:B------:R-:W-:Y:S05]  /*5b80*/  BRA.U !UP0, `(.L_x_150) ;  /* 0x00000001080c7547 */ /* 0x000fea000b800000 */
[----:B------:R-:W-:Y:S01]  /*5b90*/  UCGABAR_WAIT ;  /* 0x0000000000007dc7 */ /* 0x000fe20008000000 */
[----:B------:R-:W-:Y:S01]  /*5ba0*/  CCTL.IVALL ;  /* 0x00000000ff00798f */ /* 0x000fe20002000000 */
[----:B------:R-:W-:Y:S05]  /*5bb0*/  BRA `(.L_x_151) ;  /* 0x00000000000c7947 */ /* 0x000fea0003800000 */
.L_x_150:
[----:B------:R-:W-:Y:S06]  /*5bc0*/  BAR.SYNC.DEFER_BLOCKING 0x0 ;  /* 0x0000000000007b1d */ /* 0x000fec0000010000 */
[----:B------:R-:W-:Y:S05]  /*5bd0*/  BRA `(.L_x_151) ;  /* 0x0000000000047947 */ /* 0x000fea0003800000 */
.L_x_149:
[----:B------:R-:W-:Y:S06]  /*5be0*/  BAR.SYNC.DEFER_BLOCKING 0x0 ;  /* 0x0000000000007b1d */ /* 0x000fec0000010000 */
.L_x_151:
[----:B------:R-:W2:Y:S01]  /*5bf0*/  LDCU UR4, c[0x0][0xba8] ;  /* 0x00017500ff0477ac */ /* 0x000ea20008000800 */
[----:B------:R-:W3:Y:S01]  /*5c00*/  LDC R3, c[0x0][0xb18] ;  /* 0x0002c600ff037b82 */ /* 0x000ee20000000800 */
[----:B------:R-:W-:-:S07]  /*5c10*/  ISETP.NE.AND P0, PT, R43, 0x2, PT ;  /* 0x000000022b00780c */ /* 0x000fce0003f05270 */
[----:B-1----:R-:W1:Y:S01]  /*5c20*/  LDC R2, c[0x0][0xb08] ;  /* 0x0002c200ff027b82 */ /* 0x002e620000000800 */
[----:B--2---:R-:W-:-:S06]  /*5c30*/  UIADD3 UR4, UPT, UPT, UR4, -0x8, URZ ;  /* 0xfffffff804047890 */ /* 0x004fcc000fffe0ff */
[----:B------:R-:W-:Y:S01]  /*5c40*/  MOV R0, UR4 ;  /* 0x0000000400007c02 */ /* 0x000fe20008000f00 */
[----:B------:R-:W-:Y:S06]  /*5c50*/  @P0 BRA `(.L_x_152) ;  /* 0x0000003c00540947 */ /* 0x000fec0003800000 */
[----:B------:R-:W2:Y:S01]  /*5c60*/  LDCU UR30, c[0x0][0xbd8] ;  /* 0x00017b00ff1e77ac */ /* 0x000ea20008000800 */
[----:B------:R-:W4:Y:S01]  /*5c70*/  LDC R5, c[0x0][0xb1c] ;  /* 0x0002c700ff057b82 */ /* 0x000f220000000800 */
[----:B------:R-:W-:Y:S01]  /*5c80*/  ISETP.NE.AND P1, PT, R48, RZ, PT ;  /* 0x000000ff3000720c */ /* 0x000fe20003f25270 */
[----:B------:R-:W-:Y:S01]  /*5c90*/  HFMA2 R4, -RZ, RZ, 0, 5.9604644775390625e-08 ;  /* 0x00000001ff047431 */ /* 0x000fe200000001ff */
[----:B------:R-:W2:Y:S01]  /*5ca0*/  LDCU UR4, c[0x0][0xb10] ;  /* 0x00016200ff0477ac */ /* 0x000ea20008000800 */
[----:B------:R-:W-:Y:S02]  /*5cb0*/  ISETP.NE.AND P2, PT, R16, RZ, PT ;  /* 0x000000ff1000720c */ /* 0x000fe40003f45270 */
[----:B------:R-:W-:Y:S02]  /*5cc0*/  CS2R R50, SRZ ;  /* 0x0000000000327805 */ /* 0x000fe4000001ff00 */
[----:B------:R-:W-:Y:S01]  /*5cd0*/  SHF.R.S32.HI R6, RZ, 0x1f, R56 ;  /* 0x0000001fff067819 */ /* 0x000fe20000011438 */
[----:B------:R-:W4:Y:S01]  /*5ce0*/  LDCU UR13, c[0x0][0xb20] ;  /* 0x00016400ff0d77ac */ /* 0x000f220008000800 */
[----:B------:R-:W4:Y:S01]  /*5cf0*/  LDC R0, c[0x0][0xb0c] ;  /* 0x0002c300ff007b82 */ /* 0x000f220000000800 */
[----:B------:R-:W-:Y:S01]  /*5d00*/  ISETP.NE.AND P0, PT, R58, RZ, P2 ;  /* 0x000000ff3a00720c */ /* 0x000fe20001705270 */
[----:B-1-3--:R-:W-:Y:S01]  /*5d10*/  IMAD.WIDE.U32 R58, R3, R2, RZ ;  /* 0x00000002033a7225 */ /* 0x00afe200078e00ff */
[----:B------:R-:W1:Y:S01]  /*5d20*/  LDCU.64 UR14, c[0x0][0xb80] ;  /* 0x00017000ff0e77ac */ /* 0x000e620008000a00 */
[----:B------:R-:W-:-:S02]  /*5d30*/  PLOP3.LUT P4, PT, P1, PT, PT, 0x8, 0x80 ;  /* 0x000000000080781c */ /* 0x000fc40000f8e170 */
[----:B------:R-:W-:Y:S01]  /*5d40*/  IMAD.MOV.U32 R52, RZ, RZ, 0x1 ;  /* 0x00000001ff347424 */ /* 0x000fe200078e00ff */
[----:B------:R-:W3:Y:S01]  /*5d50*/  LDCU.64 UR10, c[0x0][0xb78] ;  /* 0x00016f00ff0a77ac */ /* 0x000ee20008000a00 */
[----:B------:R-:W1:Y:S01]  /*5d60*/  S2UR UR20, SR_CTAID.X ;  /* 0x00000000001479c3 */ /* 0x000e620000002500 */
[----:B------:R-:W-:Y:S01]  /*5d70*/  IMAD.MOV.U32 R49, RZ, RZ, RZ ;  /* 0x000000ffff317224 */ /* 0x000fe200078e00ff */
[----:B------:R-:W1:Y:S01]  /*5d80*/  LDCU UR19, c[0x0][0xba8] ;  /* 0x00017500ff1377ac */ /* 0x000e620008000800 */
[----:B--2---:R-:W-:-:S05]  /*5d90*/  USHF.R.U64 UR4, UR30, UR4, URZ ;  /* 0x000000041e047299 */ /* 0x004fca00080012ff */
[----:B------:R-:W2:Y:S01]  /*5da0*/  S2UR UR33, SR_CgaCtaId ;  /* 0x00000000002179c3 */ /* 0x000ea20000008800 */
[----:B----4-:R-:W-:Y:S01]  /*5db0*/  IMAD R5, R5, R2, RZ ;  /* 0x0000000205057224 */ /* 0x010fe200078e02ff */
[----:B------:R-:W4:Y:S01]  /*5dc0*/  LDCU UR18, c[0x0][0xc18] ;  /* 0x00018300ff1277ac */ /* 0x000f220008000800 */
[----:B------:R-:W-:-:S05]  /*5dd0*/  USHF.R.U64 UR13, UR4, UR13, URZ ;  /* 0x0000000d040d7299 */ /* 0x000fca00080012ff */
[----:B------:R-:W2:Y:S01]  /*5de0*/  LDC R53, c[0x0][0x370] ;  /* 0x0000dc00ff357b82 */ /* 0x000ea20000000800 */
[----:B---3--:R-:W-:Y:S01]  /*5df0*/  UISETP.NE.U32.AND UP1, UPT, UR10, URZ, UPT ;  /* 0x000000ff0a00728c */ /* 0x008fe2000bf25070 */
[----:B------:R-:W-:Y:S01]  /*5e00*/  IMAD R5, R3, R0, R5 ;  /* 0x0000000003057224 */ /* 0x000fe200078e0205 */
[----:B-1----:R-:W-:Y:S01]  /*5e10*/  UIADD3 UR8, UP0, UPT, UR13, UR15, URZ ;  /* 0x0000000f0d087290 */ /* 0x002fe2000ff1e0ff */
[----:B------:R-:W-:Y:S01]  /*5e20*/  IMAD.MOV.U32 R0, RZ, RZ, 0x1 ;  /* 0x00000001ff007424 */ /* 0x000fe200078e00ff */
[----:B------:R-:W-:Y:S01]  /*5e30*/  UISETP.NE.AND.EX UP1, UPT, UR11, URZ, UPT, UP1 ;  /* 0x000000ff0b00728c */ /* 0x000fe2000bf25310 */
[----:B------:R-:W-:Y:S01]  /*5e40*/  IMAD.WIDE.U32 R68, R58, UR19, RZ ;  /* 0x000000133a447c25 */ /* 0x000fe2000f8e00ff */
[----:B------:R-:W-:Y:S01]  /*5e50*/  UIADD3.X UR12, UPT, UPT, URZ, URZ, URZ, UP0, !UPT ;  /* 0x000000ffff0c7290 */ /* 0x000fe200087fe4ff */
[----:B------:R-:W2:Y:S01]  /*5e60*/  LDC R48, c[0x0][0x374] ;  /* 0x0000dd00ff307b82 */ /* 0x000ea20000000800 */
[----:B------:R-:W1:Y:S01]  /*5e70*/  LDCU UR29, c[0x0][0xc2c] ;  /* 0x00018580ff1d77ac */ /* 0x000e620008000800 */
[----:B------:R-:W-:Y:S01]  /*5e80*/  IADD3 R54, PT, PT, R59, R5, RZ ;  /* 0x000000053b367210 */ /* 0x000fe20007ffe0ff */
[----:B------:R-:W-:Y:S01]  /*5e90*/  UIMAD.WIDE.U32 UR4, UR12, UR10, URZ ;  /* 0x0000000a0c0472a5 */ /* 0x000fe2000f8e00ff */
[----:B------:R-:W1:Y:S03]  /*5ea0*/  LDCU.64 UR16, c[0x0][0xc20] ;  /* 0x00018400ff1077ac */ /* 0x000e660008000a00 */
[----:B------:R-:W-:-:S02]  /*5eb0*/  UIMAD.WIDE.U32 UR6, UP0, UR8, UR11, UR4 ;  /* 0x0000000b080672a5 */ /* 0x000fc4000f800004 */
[----:B------:R-:W-:Y:S02]  /*5ec0*/  UIMAD.WIDE.U32 UR8, UR8, UR10, URZ ;  /* 0x0000000a080872a5 */ /* 0x000fe4000f8e00ff */
[----:B------:R-:W-:Y:S02]  /*5ed0*/  UIADD3.X UR5, UPT, UPT, URZ, URZ, URZ, UP0, !UPT ;  /* 0x000000ffff057290 */ /* 0x000fe400087fe4ff */
[----:B------:R-:W-:Y:S01]  /*5ee0*/  UIADD3 URZ, UP0, UPT, UR9, UR6, URZ ;  /* 0x0000000609ff7290 */ /* 0x000fe2000ff1e0ff */
[----:B------:R-:W-:Y:S01]  /*5ef0*/  UMOV UR4, UR7 ;  /* 0x0000000700047c82 */ /* 0x000fe20008000000 */
[----:B------:R-:W3:Y:S03]  /*5f00*/  LDCU UR28, c[0x0][0xc38] ;  /* 0x00018700ff1c77ac */ /* 0x000ee60008000800 */
[----:B------:R-:W4:Y:S01]  /*5f10*/  LDCU.64 UR6, c[0x0][0xba0] ;  /* 0x00017400ff0677ac */ /* 0x000f220008000a00 */
[----:B--2---:R-:W-:Y:S01]  /*5f20*/  IMAD R72, R53, R48, RZ ;  /* 0x0000003035487224 */ /* 0x004fe200078e02ff */
[----:B------:R-:W-:Y:S01]  /*5f30*/  UIMAD.WIDE.U32.X UR4, UR12, UR11, UR4, UP0 ;  /* 0x0000000b0c0472a5 */ /* 0x000fe200080e0404 */
[----:B------:R-:W2:Y:S03]  /*5f40*/  LDCU.64 UR10, c[0x0][0x348] ;  /* 0x00006900ff0a77ac */ /* 0x000ea60008000a00 */
[----:B------:R-:W-:-:S02]  /*5f50*/  USEL UR8, UR13, UR4, !UP1 ;  /* 0x000000040d087287 */ /* 0x000fc4000c800000 */
[----:B------:R-:W-:Y:S01]  /*5f60*/  USEL UR4, UR5, URZ, UP1 ;  /* 0x000000ff05047287 */ /* 0x000fe20008800000 */
[----:B------:R-:W1:Y:S03]  /*5f70*/  LDCU UR9, c[0x0][0xbb4] ;  /* 0x00017680ff0977ac */ /* 0x000e660008000800 */
[----:B------:R-:W-:Y:S01]  /*5f80*/  USHF.R.U64 UR32, UR8, UR14, UR4 ;  /* 0x0000000e08207299 */ /* 0x000fe20008001204 */
[----:B----4-:R-:W-:Y:S01]  /*5f90*/  IMAD R6, R6, UR6, RZ ;  /* 0x0000000606067c24 */ /* 0x010fe2000f8e02ff */
[----:B------:R-:W-:Y:S02]  /*5fa0*/  USHF.R.U32.HI UR31, URZ, UR14, UR4 ;  /* 0x0000000eff1f7299 */ /* 0x000fe40008011604 */
[----:B------:R-:W-:Y:S01]  /*5fb0*/  USHF.L.U32 UR5, UR20, 0x6, URZ ;  /* 0x0000000614057899 */ /* 0x000fe200080006ff */
[C---:B------:R-:W-:Y:S01]  /*5fc0*/  IMAD R6, R56.reuse, UR7, R6 ;  /* 0x0000000738067c24 */ /* 0x040fe2000f8e0206 */
[----:B------:R-:W-:Y:S01]  /*5fd0*/  USHF.L.U32 UR4, UR20, 0x7, URZ ;  /* 0x0000000714047899 */ /* 0x000fe200080006ff */
[----:B------:R-:W-:Y:S01]  /*5fe0*/  IMAD.WIDE.U32 R56, R56, UR6, RZ ;  /* 0x0000000638387c25 */ /* 0x000fe2000f8e00ff */
[----:B------:R-:W4:Y:S03]  /*5ff0*/  LDCU UR20, c[0x0][0xbdc] ;  /* 0x00017b80ff1477ac */ /* 0x000f260008000800 */
[----:B------:R-:W-:Y:S01]  /*6000*/  IMAD.IADD R60, R57, 0x1, R6 ;  /* 0x00000001393c7824 */ /* 0x000fe200078e0206 */
[----:B------:R-:W-:Y:S01]  /*6010*/  UMOV UR13, 0x400 ;  /* 0x00000400000d7882 */ /* 0x000fe20000000000 */
[----:B------:R-:W-:Y:S01]  /*6020*/  UMOV UR12, 0xffffffff ;  /* 0xffffffff000c7882 */ /* 0x000fe20000000000 */
[----:B------:R-:W-:Y:S01]  /*6030*/  USHF.R.S32.HI UR8, URZ, 0x1f, UR19 ;  /* 0x0000001fff087899 */ /* 0x000fe20008011413 */
[----:B------:R-:W-:Y:S01]  /*6040*/  IADD3 R70, PT, PT, R2, UR12, RZ ;  /* 0x0000000c02467c10 */ /* 0x000fe2000fffe0ff */
[----:B------:R-:W-:Y:S01]  /*6050*/  ULEA UR13, UR33, UR13, 0x18 ;  /* 0x0000000d210d7291 */ /* 0x000fe2000f8ec0ff */
[----:B------:R-:W-:Y:S01]  /*6060*/  IMAD R2, R54, UR19, RZ ;  /* 0x0000001336027c24 */ /* 0x000fe2000f8e02ff */
[----:B------:R-:W-:Y:S01]  /*6070*/  ULOP3.LUT UR5, UR5, 0x40, URZ, 0xc0, !UPT ;  /* 0x0000004005057892 */ /* 0x000fe2000f8ec0ff */
[----:B------:R-:W-:Y:S01]  /*6080*/  IADD3 R55, P1, PT, R56, UR18, RZ ;  /* 0x0000001238377c10 */ /* 0x000fe2000ff3e0ff */
[----:B------:R-:W-:Y:S01]  /*6090*/  ULOP3.LUT UR4, UR4, 0x80, URZ, 0xc0, !UPT ;  /* 0x0000008004047892 */ /* 0x000fe2000f8ec0ff */
[----:B------:R-:W-:Y:S01]  /*60a0*/  IMAD R2, R58, UR8, R2 ;  /* 0x000000083a027c24 */ /* 0x000fe2000f8e0202 */
[C---:B------:R-:W-:Y:S01]  /*60b0*/  LEA R33, R41.reuse, UR13, 0x1 ;  /* 0x0000000d29217c11 */ /* 0x040fe2000f8e08ff */
[----:B------:R-:W-:Y:S01]  /*60c0*/  UMOV UR21, 0xffffffff ;  /* 0xffffffff00157882 */ /* 0x000fe20000000000 */
[C---:B------:R-:W-:Y:S01]  /*60d0*/  LEA R40, R42.reuse, UR13, 0x1 ;  /* 0x0000000d2a287c11 */ /* 0x040fe2000f8e08ff */
[----:B--2---:R-:W-:Y:S01]  /*60e0*/  UIADD3 UR22, UP1, UPT, UR10, UR42, URZ ;  /* 0x0000002a0a167290 */ /* 0x004fe2000ff3e0ff */
[----:B------:R-:W-:Y:S01]  /*60f0*/  LEA.HI R64, R41, UR5, RZ, 0x1a ;  /* 0x0000000529407c11 */ /* 0x000fe2000f8fd0ff */
[----:B------:R-:W-:Y:S01]  /*6100*/  UIADD3 UR14, UP0, UPT, UR10, UR40, URZ ;  /* 0x000000280a0e7290 */ /* 0x000fe2000ff1e0ff */
[----:B------:R-:W-:Y:S01]  /*6110*/  LEA.HI R63, R42, UR4, RZ, 0x1a ;  /* 0x000000042a3f7c11 */ /* 0x000fe2000f8fd0ff */
[----:B-1----:R-:W-:Y:S01]  /*6120*/  USHF.L.U32 UR21, UR21, UR9, URZ ;  /* 0x0000000915157299 */ /* 0x002fe200080006ff */
[----:B------:R-:W-:Y:S01]  /*6130*/  IADD3 R40, PT, PT, R40, 0x8400, RZ ;  /* 0x0000840028287810 */ /* 0x000fe20007ffe0ff */
[----:B------:R-:W-:Y:S01]  /*6140*/  UIMAD UR29, UR29, UR16, URZ ;  /* 0x000000101d1d72a4 */ /* 0x000fe2000f8e02ff */
[----:B------:R-:W-:Y:S01]  /*6150*/  VIADD R33, R33, 0x28400 ;  /* 0x0002840021217836 */ /* 0x000fe20000000000 */
[----:B---3--:R-:W-:Y:S01]  /*6160*/  UIMAD UR28, UR28, UR17, URZ ;  /* 0x000000111c1c72a4 */ /* 0x008fe2000f8e02ff */
[----:B------:R-:W-:Y:S01]  /*6170*/  IADD3.X R62, PT, PT, RZ, R60, RZ, P1, !PT ;  /* 0x0000003cff3e7210 */ /* 0x000fe20000ffe4ff */
[----:B------:R-:W-:Y:S01]  /*6180*/  UMOV UR15, 0xffffffff ;  /* 0xffffffff000f7882 */ /* 0x000fe20000000000 */
[----:B------:R-:W-:Y:S01]  /*6190*/  IADD3 R61, PT, PT, R69, R2, RZ ;  /* 0x00000002453d7210 */ /* 0x000fe20007ffe0ff */
[----:B------:R-:W-:Y:S01]  /*61a0*/  UMOV UR17, URZ ;  /* 0x000000ff00117c82 */ /* 0x000fe20008000000 */
[----:B------:R-:W-:Y:S01]  /*61b0*/  UMOV UR16, URZ ;  /* 0x000000ff00107c82 */ /* 0x000fe20008000000 */
[----:B------:R-:W-:Y:S01]  /*61c0*/  VIADD R67, R3, UR15 ;  /* 0x0000000f03437c36 */ /* 0x000fe20008000000 */
[----:B----4-:R-:W-:-:S02]  /*61d0*/  UIADD3 UR30, UPT, UPT, -UR20, UR30, URZ ;  /* 0x0000001e141e7290 */ /* 0x010fc4000fffe1ff */
[----:B------:R-:W-:Y:S02]  /*61e0*/  UIADD3.X UR23, UPT, UPT, UR11, UR17, URZ, UP1, !UPT ;  /* 0x000000110b177290 */ /* 0x000fe40008ffe4ff */
[----:B------:R-:W-:Y:S02]  /*61f0*/  UIADD3.X UR15, UPT, UPT, UR11, UR16, URZ, UP0, !UPT ;  /* 0x000000100b0f7290 */ /* 0x000fe400087fe4ff */
[----:B------:R-:W-:Y:S01]  /*6200*/  ULOP3.LUT UR21, URZ, UR21, URZ, 0x33, !UPT ;  /* 0x00000015ff157292 */ /* 0x000fe2000f8e33ff */
[----:B------:R-:W-:-:S11]  /*6210*/  UMOV UR7, URZ ;  /* 0x000000ff00077c82 */ /* 0x000fd60008000000 */
.L_x_186:
[----:B------:R-:W-:-:S04]  /*6220*/  LOP3.LUT P1, RZ, R0, 0xff, RZ, 0xc0, !PT ;  /* 0x000000ff00ff7812 */ /* 0x000fc8000782c0ff */
[----:B------:R-:W-:-:S13]  /*6230*/  ISETP.NE.OR P1, PT, RZ, UR33, !P1 ;  /* 0x00000021ff007c0c */ /* 0x000fda000cf25670 */
[----:B-1----:R-:W-:Y:S05]  /*6240*/  @P1 BRA `(.L_x_153) ;  /* 0x0000000000281947 */ /* 0x002fea0003800000 */
[----:B------:R-:W-:Y:S02]  /*6250*/  LEA R0, R50, UR13, 0x3 ;  /* 0x0000000d32007c11 */ /* 0x000fe4000f8e18ff */
[----:B------:R-:W-:-:S04]  /*6260*/  SHF.L.U32 R2, R52, 0x1f, RZ ;  /* 0x0000001f34027819 */ /* 0x000fc800000006ff */
[----:B------:R-:W1:Y:S02]  /*6270*/  SYNCS.PHASECHK.TRANS64.TRYWAIT P1, [R0+URZ+0x140], R2 ;  /* 0x00014002000075a7 */ /* 0x000e6400080211ff */
[----:B-1----:R-:W-:Y:S05]  /*6280*/  @!P1 BRA `(.L_x_154) ;  /* 0x0000022400b49947 */ /* 0x002fea0003800000 */
.L_x_633:
[----:B------:R1:W-:Y:S02]  /*6290*/  SYNCS.ARRIVE.TRANS64.A1T0 RZ, [R0+URZ+0x130], RZ ;  /* 0x000130ff00ff79a7 */ /* 0x0003e400081000ff */
[----:B-1----:R-:W-:-:S05]  /*62a0*/  VIADD R0, R50, 0x1 ;  /* 0x0000000132007836 */ /* 0x002fca0000000000 */
[----:B------:R-:W-:-:S04]  /*62b0*/  ISETP.NE.AND P1, PT, R0, 0x2, PT ;  /* 0x000000020000780c */ /* 0x000fc80003f25270 */
[----:B------:R-:W-:Y:S02]  /*62c0*/  SEL R2, RZ, 0x1, P1 ;  /* 0x00000001ff027807 */ /* 0x000fe40000800000 */
[----:B------:R-:W-:Y:S02]  /*62d0*/  SEL R50, R0, RZ, P1 ;  /* 0x000000ff00327207 */ /* 0x000fe40000800000 */
[----:B------:R-:W-:-:S07]  /*62e0*/  LOP3.LUT R52, R52, R2, RZ, 0x3c, !PT ;  /* 0x0000000234347212 */ /* 0x000fce00078e3cff */
.L_x_153:
[----:B------:R-:W2:Y:S04]  /*62f0*/  LDL.LU R3, [R1+0x8] ;  /* 0x0000080001037983 */ /* 0x000ea80000300800 */
[----:B------:R-:W3:Y:S01]  /*6300*/  LDL.LU R2, [R1+0x4] ;  /* 0x0000040001027983 */ /* 0x000ee20000300800 */
[----:B------:R-:W-:Y:S01]  /*6310*/  ULEA UR4, UR7, UR13, 0x3 ;  /* 0x0000000d07047291 */ /* 0x000fe2000f8e18ff */
[----:B------:R-:W-:Y:S02]  /*6320*/  SHF.L.U32 R0, R4, 0x1f, RZ ;  /* 0x0000001f04007819 */ /* 0x000fe400000006ff */
[C---:B------:R-:W-:Y:S02]  /*6330*/  ISETP.NE.AND P1, PT, R247.reuse, RZ, PT ;  /* 0x000000fff700720c */ /* 0x040fe40003f25270 */
[----:B------:R-:W-:-:S04]  /*6340*/  VIMNMX.U32 R10, PT, PT, R247, 0x8, PT ;  /* 0x00000008f70a7848 */ /* 0x000fc80003fe0000 */
[----:B------:R2:W1:Y:S02]  /*6350*/  SYNCS.PHASECHK.TRANS64.TRYWAIT P3, [UR4+0x40], R0 ;  /* 0x00004000ff0075a7 */ /* 0x0004640008061104 */
[----:B--2---:R-:W-:Y:S01]  /*6360*/  LEA.HI R0, R3, R3, RZ, 0x1 ;  /* 0x0000000303007211 */ /* 0x004fe200078f08ff */
[----:B---3--:R-:W-:-:S04]  /*6370*/  IMAD R8, R2, 0x80, R64 ;  /* 0x0000008002087824 */ /* 0x008fc800078e0240 */
[----:B------:R-:W-:-:S05]  /*6380*/  IMAD.SHL.U32 R0, R0, 0x80, RZ ;  /* 0x0000008000007824 */ /* 0x000fca00078e00ff */
[----:B------:R-:W-:-:S05]  /*6390*/  LOP3.LUT R0, R0, 0xffffff00, RZ, 0xc0, !PT ;  /* 0xffffff0000007812 */ /* 0x000fca00078ec0ff */
[----:B------:R-:W-:Y:S01]  /*63a0*/  IMAD.IADD R9, R63, 0x1, R0 ;  /* 0x000000013f097824 */ /* 0x000fe200078e0200 */
[----:B-1----:R-:W-:Y:S06]  /*63b0*/  @!P1 BRA `(.L_x_155) ;  /* 0x0000000000ec9947 */ /* 0x002fec0003800000 */
[----:B------:R-:W-:Y:S01]  /*63c0*/  IADD3 R7, PT, PT, -R10, RZ, RZ ;  /* 0x000000ff0a077210 */ /* 0x000fe20007ffe1ff */
[----:B------:R-:W-:-:S06]  /*63d0*/  UMOV UR4, UR7 ;  /* 0x0000000700047c82 */ /* 0x000fcc0008000000 */
.L_x_160:
[----:B------:R-:W-:Y:S01]  /*63e0*/  ISETP.NE.AND P1, PT, R16, RZ, PT ;  /* 0x000000ff1000720c */ /* 0x000fe20003f25270 */
[----:B------:R-:W-:-:S12]  /*63f0*/  ULEA UR17, UR4, UR13, 0x3 ;  /* 0x0000000d04117291 */ /* 0x000fd8000f8e18ff */
[----:B------:R-:W-:Y:S01]  /*6400*/  @P1 MOV R2, 0xc000 ;  /* 0x0000c00000021802 */ /* 0x000fe20000000f00 */
[----:B---3--:R-:W-:Y:S06]  /*6410*/  @P3 BRA `(.L_x_156) ;  /* 0x00000000000c3947 */ /* 0x008fec0003800000 */
[----:B------:R-:W-:-:S04]  /*6420*/  SHF.L.U32 R0, R4, 0x1f, RZ ;  /* 0x0000001f04007819 */ /* 0x000fc800000006ff */
[----:B------:R-:W1:Y:S02]  /*6430*/  SYNCS.PHASECHK.TRANS64.TRYWAIT P1, [UR17+0x40], R0 ;  /* 0x00004000ff0075a7 */ /* 0x000e640008021111 */
[----:B-1----:R-:W-:Y:S05]  /*6440*/  @!P1 BRA `(.L_x_157) ;  /* 0x0000022400589947 */ /* 0x002fea0003800000 */
.L_x_156:
[----:B------:R-:W-:Y:S01]  /*6450*/  ISETP.NE.AND P1, PT, R16, RZ, PT ;  /* 0x000000ff1000720c */ /* 0x000fe20003f25270 */
[----:B------:R-:W-:Y:S01]  /*6460*/  VIADD R7, R7, 0x1 ;  /* 0x0000000107077836 */ /* 0x000fe20000000000 */
[----:B------:R-:W-:Y:S04]  /*6470*/  BSSY.RECONVERGENT B0, `(.L_x_158) ;  /* 0x0000005000007945 */ /* 0x000fe80003800200 */
[----:B------:R-:W-:-:S07]  /*6480*/  ISETP.NE.AND P2, PT, R7, RZ, PT ;  /* 0x000000ff0700720c */ /* 0x000fce0003f45270 */
[----:B------:R2:W-:Y:S01]  /*6490*/  @P1 SYNCS.ARRIVE.TRANS64 RZ, [UR17], R2 ;  /* 0x00000002ffff19a7 */ /* 0x0005e20008000011 */
[----:B------:R-:W-:Y:S05]  /*64a0*/  @!P0 BRA `(.L_x_159) ;  /* 0x0000000000048947 */ /* 0x000fea0003800000 */
[----:B------:R-:W-:Y:S05]  /*64b0*/  BPT.TRAP 0x1 ;  /* 0x000000040000795c */ /* 0x000fea0000300000 */
.L_x_159:
[----:B------:R-:W-:Y:S05]  /*64c0*/  BSYNC.RECONVERGENT B0 ;  /* 0x0000000000007941 */ /* 0x000fea0003800200 */
.L_x_158:
[----:B------:R-:W-:Y:S01]  /*64d0*/  UIADD3 UR5, UPT, UPT, UR4, 0x1, URZ ;  /* 0x0000000104057890 */ /* 0x000fe2000fffe0ff */
[----:B------:R-:W-:-:S13]  /*64e0*/  ELECT P1, URZ, PT ;  /* 0x0000000000ff782f */ /* 0x000fda0003820000 */
[----:B------:R-:W-:Y:S01]  /*64f0*/  @P1 R2UR.BROADCAST UR20, R153 ;  /* 0x00000000991412ca */ /* 0x000fe200008e0000 */
[----:B------:R-:W-:Y:S01]  /*6500*/  UISETP.NE.AND UP0, UPT, UR5, 0x8, UPT ;  /* 0x000000080500788c */ /* 0x000fe2000bf05270 */
[----:B------:R-:W-:Y:S01]  /*6510*/  @P1 R2UR.BROADCAST UR19, R9 ;  /* 0x00000000091312ca */ /* 0x000fe200008e0000 */
[----:B------:R-:W-:Y:S01]  /*6520*/  ULOP3.LUT UR17, UR17, 0xfefffff8, URZ, 0xc0, !UPT ;  /* 0xfefffff811117892 */ /* 0x000fe2000f8ec0ff */
[----:B------:R-:W-:Y:S01]  /*6530*/  @P1 R2UR.BROADCAST UR12, R153 ;  /* 0x00000000990c12ca */ /* 0x000fe200008e0000 */
[----:B------:R-:W-:Y:S01]  /*6540*/  USEL UR6, URZ, 0x1, UP0 ;  /* 0x00000001ff067887 */ /* 0x000fe20008000000 */
[----:B------:R-:W-:Y:S01]  /*6550*/  @P1 R2UR.BROADCAST UR11, R8 ;  /* 0x00000000080b12ca */ /* 0x000fe200008e0000 */
[----:B------:R-:W-:Y:S01]  /*6560*/  USEL UR7, UR5, URZ, UP0 ;  /* 0x000000ff05077287 */ /* 0x000fe20008000000 */
[----:B------:R-:W-:Y:S01]  /*6570*/  UMOV UR24, 0x0 ;  /* 0x0000000000187882 */ /* 0x000fe20000000000 */
[----:B------:R-:W-:Y:S02]  /*6580*/  UMOV UR25, 0x10000000 ;  /* 0x1000000000197882 */ /* 0x000fe40000000000 */
[----:B------:R-:W-:Y:S01]  /*6590*/  ULEA UR5, UR7, UR13, 0x3 ;  /* 0x0000000d07057291 */ /* 0x000fe2000f8e18ff */
[----:B------:R-:W-:Y:S01]  /*65a0*/  LOP3.LUT R4, R4, UR6, RZ, 0x3c, !PT ;  /* 0x0000000604047c12 */ /* 0x000fe2000f8e3cff */
[----:B-1----:R-:W-:Y:S01]  /*65b0*/  @P1 IMAD.SHL.U32 R3, R240, 0x40, RZ ;  /* 0x00000040f0031824 */ /* 0x002fe200078e00ff */
[----:B------:R-:W-:Y:S01]  /*65c0*/  UMOV UR26, 0x0 ;  /* 0x00000000001a7882 */ /* 0x000fe20000000000 */
[----:B------:R-:W-:Y:S01]  /*65d0*/  UMOV UR27, 0x10000000 ;  /* 0x10000000001b7882 */ /* 0x000fe20000000000 */
[----:B------:R-:W-:Y:S01]  /*65e0*/  SHF.L.U32 R0, R4, 0x1f, RZ ;  /* 0x0000001f04007819 */ /* 0x000fe200000006ff */
[----:B------:R-:W-:Y:S01]  /*65f0*/  UMOV UR9, UR17 ;  /* 0x0000001100097c82 */ /* 0x000fe20008000000 */
[C---:B------:R-:W-:Y:S01]  /*6600*/  @P1 LOP3.LUT R5, R3.reuse, R30, RZ, 0xfc, !PT ;  /* 0x0000001e03051212 */ /* 0x040fe200078efcff */
[----:B------:R-:W-:Y:S01]  /*6610*/  VIADD R240, R240, 0x1 ;  /* 0x00000001f0f07836 */ /* 0x000fe20000000000 */
[----:B------:R1:W3:Y:S01]  /*6620*/  SYNCS.PHASECHK.TRANS64.TRYWAIT P3, [UR5+0x40], R0 ;  /* 0x00004000ff0075a7 */ /* 0x0002e20008061105 */
[----:B------:R-:W-:-:S02]  /*6630*/  @P1 LOP3.LUT R3, R3, R32, RZ, 0xfc, !PT ;  /* 0x0000002003031212 */ /* 0x000fc400078efcff */
[----:B------:R-:W-:Y:S02]  /*6640*/  @P1 R2UR.BROADCAST UR18, R5 ;  /* 0x00000000051212ca */ /* 0x000fe400008e0000 */
[----:B------:R-:W-:Y:S01]  /*6650*/  @P1 R2UR.BROADCAST UR10, R3 ;  /* 0x00000000030a12ca */ /* 0x000fe200008e0000 */
[----:B-1----:R-:W-:-:S04]  /*6660*/  IMAD.U32 R0, RZ, RZ, UR4 ;  /* 0x00000004ff007e24 */ /* 0x002fc8000f8e00ff */
[C---:B--2---:R-:W-:Y:S02]  /*6670*/  @P1 IMAD R2, R0.reuse, 0x2000, R42 ;  /* 0x0000200000021824 */ /* 0x044fe400078e022a */
[----:B------:R-:W-:Y:S01]  /*6680*/  @P1 IMAD R6, R0, 0x1000, R41 ;  /* 0x0000100000061824 */ /* 0x000fe200078e0229 */
[----:B------:R-:W-:Y:S02]  /*6690*/  @P1 PRMT R0, RZ, 0x5410, R29 ;  /* 0x00005410ff001816 */ /* 0x000fe4000000001d */
[----:B------:R-:W-:Y:S02]  /*66a0*/  @P1 LEA R2, R2, UR13, 0x1 ;  /* 0x0000000d02021c11 */ /* 0x000fe4000f8e08ff */
[----:B------:R-:W-:-:S03]  /*66b0*/  @P1 R2UR.BROADCAST UR4, R0 ;  /* 0x00000000000412ca */ /* 0x000fc600008e0000 */
[----:B------:R-:W-:Y:S01]  /*66c0*/  @P1 VIADD R0, R2, 0x8400 ;  /* 0x0000840002001836 */ /* 0x000fe20000000000 */
[----:B------:R-:W-:-:S04]  /*66d0*/  @P1 LEA R2, R6, UR13, 0x1 ;  /* 0x0000000d06021c11 */ /* 0x000fc8000f8e08ff */
[----:B------:R-:W-:Y:S01]  /*66e0*/  @P1 R2UR.BROADCAST UR16, R0 ;  /* 0x00000000001012ca */ /* 0x000fe200008e0000 */
[----:B------:R-:W-:Y:S01]  /*66f0*/  @P1 VIADD R0, R2, 0x28400 ;  /* 0x0002840002001836 */ /* 0x000fe20000000000 */
[----:B------:R-:W-:-:S04]  /*6700*/  @P1 PRMT R2, RZ, 0x5410, R31 ;  /* 0x00005410ff021816 */ /* 0x000fc8000000001f */
[----:B------:R-:W-:Y:S02]  /*6710*/  @P1 R2UR.BROADCAST UR5, R2 ;  /* 0x00000000020512ca */ /* 0x000fe400008e0000 */
[----:B------:R-:W-:-:S05]  /*6720*/  @P1 R2UR.BROADCAST UR8, R0 ;  /* 0x00000000000812ca */ /* 0x000fca00008e0000 */
[----:B------:R1:W-:Y:S08]  /*6730*/  UTMALDG.3D.MULTICAST.2CTA [UR16], [UR22], UR4, desc[UR24] ;  /* 0x00001810160073b4 */ /* 0x0003f00008211804 */
[----:B------:R2:W-:Y:S01]  /*6740*/  UTMALDG.3D.MULTICAST.2CTA [UR8], [UR14], UR5, desc[UR26] ;  /* 0x00001a080e0073b4 */ /* 0x0005e20008211805 */
[----:B-1----:R-:W-:Y:S01]  /*6750*/  UMOV UR4, UR7 ;  /* 0x0000000700047c82 */ /* 0x002fe20008000000 */
[----:B--2---:R-:W-:Y:S05]  /*6760*/  @P2 BRA `(.L_x_160) ;  /* 0xfffffffc001c2947 */ /* 0x004fea000383ffff */
.L_x_155:
[----:B------:R-:W-:Y:S01]  /*6770*/  IMAD.IADD R5, R247, 0x1, -R10 ;  /* 0x00000001f7057824 */ /* 0x000fe200078e0a0a */
[----:B------:R-:W-:Y:S01]  /*6780*/  ULEA UR4, UR7, UR13, 0x3 ;  /* 0x0000000d07047291 */ /* 0x000fe2000f8e18ff */
[----:B------:R-:W-:Y:S01]  /*6790*/  SHF.L.U32 R0, R4, 0x1f, RZ ;  /* 0x0000001f04007819 */ /* 0x000fe200000006ff */
[----:B------:R-:W-:Y:S02]  /*67a0*/  @!P4 SYNCS.ARRIVE.TRANS64.A1T0 RZ, [UR13+0xc8], RZ ;  /* 0x0000c8ffffffc9a7 */ /* 0x000fe4000810000d */
[----:B------:R-:W-:-:S05]  /*67b0*/  ISETP.GE.AND P1, PT, R5, 0x1, PT ;  /* 0x000000010500780c */ /* 0x000fca0003f26270 */
[----:B------:R1:W2:Y:S08]  /*67c0*/  SYNCS.PHASECHK.TRANS64.TRYWAIT P4, [UR4+0x40], R0 ;  /* 0x00004000ff0075a7 */ /* 0x0002b00008081104 */
[----:B------:R-:W-:Y:S05]  /*67d0*/  @!P1 BRA `(.L_x_161) ;  /* 0x0000000000e09947 */ /* 0x000fea0003800000 */
[----:B------:R-:W-:-:S05]  /*67e0*/  UMOV UR4, UR7 ;  /* 0x0000000700047c82 */ /* 0x000fca0008000000 */
.L_x_166:
[----:B------:R-:W-:Y:S01]  /*67f0*/  ISETP.NE.AND P1, PT, R16, RZ, PT ;  /* 0x000000ff1000720c */ /* 0x000fe20003f25270 */
[----:B------:R-:W-:-:S12]  /*6800*/  ULEA UR17, UR4, UR13, 0x3 ;  /* 0x0000000d04117291 */ /* 0x000fd8000f8e18ff */
[----:B------:R-:W-:Y:S01]  /*6810*/  @P1 MOV R2, 0xc000 ;  /* 0x0000c00000021802 */ /* 0x000fe20000000f00 */
[----:B--2-4-:R-:W-:Y:S06]  /*6820*/  @P4 BRA `(.L_x_162) ;  /* 0x00000000000c4947 */ /* 0x014fec0003800000 */
[----:B-1----:R-:W-:-:S04]  /*6830*/  SHF.L.U32 R0, R4, 0x1f, RZ ;  /* 0x0000001f04007819 */ /* 0x002fc800000006ff */
[----:B------:R-:W1:Y:S02]  /*6840*/  SYNCS.PHASECHK.TRANS64.TRYWAIT P1, [UR17+0x40], R0 ;  /* 0x00004000ff0075a7 */ /* 0x000e640008021111 */
[----:B-1----:R-:W-:Y:S05]  /*6850*/  @!P1 BRA `(.L_x_163) ;  /* 0x00000220006c9947 */ /* 0x002fea0003800000 */
.L_x_162:
[----:B------:R-:W-:Y:S01]  /*6860*/  ISETP.NE.AND P1, PT, R16, RZ, PT ;  /* 0x000000ff1000720c */ /* 0x000fe20003f25270 */
[----:B-1----:R-:W-:Y:S01]  /*6870*/  IMAD.MOV.U32 R0, RZ, RZ, R5 ;  /* 0x000000ffff007224 */ /* 0x002fe200078e0005 */
[----:B------:R-:W-:Y:S01]  /*6880*/  BSSY.RECONVERGENT B0, `(.L_x_164) ;  /* 0x0000006000007945 */ /* 0x000fe20003800200 */
[----:B------:R-:W-:-:S03]  /*6890*/  VIADD R5, R5, 0xffffffff ;  /* 0xffffffff05057836 */ /* 0x000fc60000000000 */
[----:B---3--:R-:W-:-:S07]  /*68a0*/  ISETP.GT.U32.AND P3, PT, R0, 0x1, PT ;  /* 0x000000010000780c */ /* 0x008fce0003f64070 */
[----:B------:R1:W-:Y:S01]  /*68b0*/  @P1 SYNCS.ARRIVE.TRANS64 RZ, [UR17], R2 ;  /* 0x00000002ffff19a7 */ /* 0x0003e20008000011 */
[----:B------:R-:W-:Y:S05]  /*68c0*/  @!P0 BRA `(.L_x_165) ;  /* 0x0000000000048947 */ /* 0x000fea0003800000 */
[----:B------:R-:W-:Y:S05]  /*68d0*/  BPT.TRAP 0x1 ;  /* 0x000000040000795c */ /* 0x000fea0000300000 */
.L_x_165:
[----:B------:R-:W-:Y:S05]  /*68e0*/  BSYNC.RECONVERGENT B0 ;  /* 0x0000000000007941 */ /* 0x000fea0003800200 */
.L_x_164:
[----:B------:R-:W-:Y:S01]  /*68f0*/  UIADD3 UR5, UPT, UPT, UR4, 0x1, URZ ;  /* 0x0000000104057890 */ /* 0x000fe2000fffe0ff */
[----:B------:R-:W-:-:S13]  /*6900*/  ELECT P1, URZ, PT ;  /* 0x0000000000ff782f */ /* 0x000fda0003820000 */
[----:B------:R-:W-:Y:S01]  /*6910*/  @P1 R2UR.BROADCAST UR12, R153 ;  /* 0x00000000990c12ca */ /* 0x000fe200008e0000 */
[----:B------:R-:W-:Y:S01]  /*6920*/  UISETP.NE.AND UP0, UPT, UR5, 0x8, UPT ;  /* 0x000000080500788c */ /* 0x000fe2000bf05270 */
[----:B------:R-:W-:Y:S01]  /*6930*/  @P1 R2UR.BROADCAST UR11, R8 ;  /* 0x00000000080b12ca */ /* 0x000fe200008e0000 */
[----:B------:R-:W-:Y:S01]  /*6940*/  ULOP3.LUT UR17, UR17, 0xfefffff8, URZ, 0xc0, !UPT ;  /* 0xfefffff811117892 */ /* 0x000fe2000f8ec0ff */
[----:B------:R-:W-:Y:S01]  /*6950*/  PLOP3.LUT P2, PT, P1, PT, PT, 0x80, 0x8 ;  /* 0x000000000008781c */ /* 0x000fe20000f4f070 */
[----:B------:R-:W-:-:S12]  /*6960*/  USEL UR6, URZ, 0x1, UP0 ;  /* 0x00000001ff067887 */ /* 0x000fd80008000000 */
[----:B------:R-:W-:Y:S01]  /*6970*/  @P2 R2UR.BROADCAST UR20, R153 ;  /* 0x00000000991422ca */ /* 0x000fe200008e0000 */
[----:B------:R-:W-:Y:S01]  /*6980*/  USEL UR7, UR5, URZ, UP0 ;  /* 0x000000ff05077287 */ /* 0x000fe20008000000 */
[----:B------:R-:W-:Y:S01]  /*6990*/  @P2 R2UR.BROADCAST UR19, R9 ;  /* 0x00000000091322ca */ /* 0x000fe200008e0000 */
[----:B------:R-:W-:Y:S01]  /*69a0*/  UMOV UR24, 0x0 ;  /* 0x0000000000187882 */ /* 0x000fe20000000000 */
[----:B------:R-:W-:Y:S01]  /*69b0*/  UMOV UR25, 0x10000000 ;  /* 0x1000000000197882 */ /* 0x000fe20000000000 */
[----:B------:R-:W-:Y:S01]  /*69c0*/  ULEA UR5, UR7, UR13, 0x3 ;  /* 0x0000000d07057291 */ /* 0x000fe2000f8e18ff */
[----:B------:R-:W-:Y:S01]  /*69d0*/  LOP3.LUT R4, R4, UR6, RZ, 0x3c, !PT ;  /* 0x0000000604047c12 */ /* 0x000fe2000f8e3cff */
[----:B------:R-:W-:Y:S01]  /*69e0*/  UMOV UR26, 0x0 ;  /* 0x00000000001a7882 */ /* 0x000fe20000000000 */
[----:B-1----:R-:W-:Y:S01]  /*69f0*/  @P1 PRMT R2, RZ, 0x5410, R29 ;  /* 0x00005410ff021816 */ /* 0x002fe2000000001d */
[----:B------:R-:W-:Y:S01]  /*6a00*/  UMOV UR27, 0x10000000 ;  /* 0x10000000001b7882 */ /* 0x000fe20000000000 */
[----:B------:R-:W-:Y:S01]  /*6a10*/  SHF.L.U32 R0, R4, 0x1f, RZ ;  /* 0x0000001f04007819 */ /* 0x000fe200000006ff */
[----:B------:R-:W-:-:S03]  /*6a20*/  UMOV UR9, UR17 ;  /* 0x0000001100097c82 */ /* 0x000fc60008000000 */
[----:B------:R1:W4:Y:S02]  /*6a30*/  SYNCS.PHASECHK.TRANS64.TRYWAIT P4, [UR5+0x40], R0 ;  /* 0x00004000ff0075a7 */ /* 0x0003240008081105 */
[----:B-1----:R-:W-:Y:S01]  /*6a40*/  IMAD.U32 R0, RZ, RZ, UR4 ;  /* 0x00000004ff007e24 */ /* 0x002fe2000f8e00ff */
[----:B------:R-:W-:Y:S02]  /*6a50*/  @P2 R2UR.BROADCAST UR4, R2 ;  /* 0x00000000020422ca */ /* 0x000fe400008e0000 */
[----:B------:R-:W-:Y:S01]  /*6a60*/  @P1 PRMT R2, RZ, 0x5410, R31 ;  /* 0x00005410ff021816 */ /* 0x000fe2000000001f */
[C---:B------:R-:W-:Y:S02]  /*6a70*/  @P1 IMAD R6, R0.reuse, 0x4000, R40 ;  /* 0x0000400000061824 */ /* 0x040fe400078e0228 */
[----:B------:R-:W-:Y:S01]  /*6a80*/  @P1 IMAD R3, R0, 0x2000, R33 ;  /* 0x0000200000031824 */ /* 0x000fe200078e0221 */
[----:B------:R-:W-:Y:S01]  /*6a90*/  @P1 R2UR.BROADCAST UR5, R2 ;  /* 0x00000000020512ca */ /* 0x000fe200008e0000 */
[----:B------:R-:W-:Y:S01]  /*6aa0*/  @P1 IMAD.SHL.U32 R0, R240, 0x40, RZ ;  /* 0x00000040f0001824 */ /* 0x000fe200078e00ff */
[----:B------:R-:W-:Y:S01]  /*6ab0*/  @P2 R2UR.BROADCAST UR16, R6 ;  /* 0x00000000061022ca */ /* 0x000fe200008e0000 */
[----:B------:R-:W-:Y:S01]  /*6ac0*/  VIADD R240, R240, 0x1 ;  /* 0x00000001f0f07836 */ /* 0x000fe20000000000 */
[----:B------:R-:W-:-:S02]  /*6ad0*/  @P1 R2UR.BROADCAST UR8, R3 ;  /* 0x00000000030812ca */ /* 0x000fc400008e0000 */
[C---:B------:R-:W-:Y:S02]  /*6ae0*/  @P1 LOP3.LUT R2, R0.reuse, R30, RZ, 0xfc, !PT ;  /* 0x0000001e00021212 */ /* 0x040fe400078efcff */
[----:B------:R-:W-:Y:S02]  /*6af0*/  @P1 LOP3.LUT R0, R0, R32, RZ, 0xfc, !PT ;  /* 0x0000002000001212 */ /* 0x000fe400078efcff */
[----:B------:R-:W-:Y:S02]  /*6b00*/  @P2 R2UR.BROADCAST UR18, R2 ;  /* 0x00000000021222ca */ /* 0x000fe400008e0000 */
[----:B------:R-:W-:-:S11]  /*6b10*/  @P1 R2UR.BROADCAST UR10, R0 ;  /* 0x00000000000a12ca */ /* 0x000fd600008e0000 */
[----:B------:R1:W-:Y:S02]  /*6b20*/  UTMALDG.3D.MULTICAST.2CTA [UR16], [UR22], UR4, desc[UR24] ;  /* 0x00001810160073b4 */ /* 0x0003e40008211804 */
[----:B------:R2:W-:Y:S01]  /*6b30*/  UTMALDG.3D.MULTICAST.2CTA [UR8], [UR14], UR5, desc[UR26] ;  /* 0x00001a080e0073b4 */ /* 0x0005e20008211805 */
[----:B-1----:R-:W-:Y:S01]  /*6b40*/  UMOV UR4, UR7 ;  /* 0x0000000700047c82 */ /* 0x002fe20008000000 */
[----:B--2---:R-:W-:Y:S05]  /*6b50*/  @P3 BRA `(.L_x_166) ;  /* 0xfffffffc00243947 */ /* 0x004fea000383ffff */
.L_x_161:
[----:B------:R-:W-:Y:S01]  /*6b60*/  IADD3 R11, PT, PT, R250, -R247, RZ ;  /* 0x800000f7fa0b7210 */ /* 0x000fe20007ffe0ff */
[----:B------:R-:W-:-:S03]  /*6b70*/  NOP ;  /* 0x0000000000007918 */ /* 0x000fc60000000000 */
[----:B------:R-:W-:-:S13]  /*6b80*/  ISETP.NE.AND P1, PT, R11, RZ, PT ;  /* 0x000000ff0b00720c */ /* 0x000fda0003f25270 */
[----:B------:R-:W-:Y:S05]  /*6b90*/  @!P1 BRA `(.L_x_167) ;  /* 0x0000000400d89947 */ /* 0x000fea0003800000 */
[----:B------:R-:W1:Y:S01]  /*6ba0*/  LDC R34, c[0x0][0xb10] ;  /* 0x0002c400ff227b82 */ /* 0x000e620000000800 */
[----:B------:R-:W-:Y:S01]  /*6bb0*/  IMAD.MOV.U32 R250, RZ, RZ, R11 ;  /* 0x000000fffffa7224 */ /* 0x000fe200078e000b */
[----:B------:R-:W4:Y:S03]  /*6bc0*/  LDCU.64 UR4, c[0x0][0xb48] ;  /* 0x00016900ff0477ac */ /* 0x000f260008000a00 */
[----:B------:R-:W-:-:S03]  /*6bd0*/  IMAD.IADD R26, R251, 0x1, R250 ;  /* 0x00000001fb1a7824 */ /* 0x000fc600078e02fa */
[----:B------:R-:W3:Y:S01]  /*6be0*/  LDC R27, c[0x0][0xb20] ;  /* 0x0002c800ff1b7b82 */ /* 0x000ee20000000800 */
[----:B------:R-:W-:-:S07]  /*6bf0*/  VIADD R17, R26, 0xffffffff ;  /* 0xffffffff1a117836 */ /* 0x000fce0000000000 */
[----:B------:R-:W4:Y:S08]  /*6c00*/  LDC.64 R14, c[0x0][0xb80] ;  /* 0x0002e000ff0e7b82 */ /* 0x000f300000000a00 */
[----:B------:R-:W2:Y:S01]  /*6c10*/  LDC.64 R8, c[0x0][0xb78] ;  /* 0x0002de00ff087b82 */ /* 0x000ea20000000a00 */
[-CC-:B-1----:R-:W-:Y:S02]  /*6c20*/  SHF.R.U64 R2, R23, R34.reuse, R22.reuse ;  /* 0x0000002217027219 */ /* 0x182fe40000001216 */
[----:B------:R-:W-:-:S04]  /*6c30*/  SHF.R.U32.HI R0, RZ, R34, R22 ;  /* 0x00000022ff007219 */ /* 0x000fc80000011616 */
[-CC-:B---3--:R-:W-:Y:S01]  /*6c40*/  SHF.R.U64 R12, R2, R27.reuse, R0.reuse ;  /* 0x0000001b020c7219 */ /* 0x188fe20000001200 */
[----:B------:R-:W1:Y:S01]  /*6c50*/  LDC.64 R24, c[0x0][0xba8] ;  /* 0x0002ea00ff187b82 */ /* 0x000e620000000a00 */
[----:B------:R-:W-:Y:S02]  /*6c60*/  SHF.R.U32.HI R5, RZ, R27, R0 ;  /* 0x0000001bff057219 */ /* 0x000fe40000011600 */
[----:B----4-:R-:W-:-:S05]  /*6c70*/  IADD3 R0, P1, PT, R15, R12, RZ ;  /* 0x0000000c0f007210 */ /* 0x010fca0007f3e0ff */
[----:B------:R-:W3:Y:S01]  /*6c80*/  LDC.64 R20, c[0x0][0xbb0] ;  /* 0x0002ec00ff147b82 */ /* 0x000ee20000000a00 */
[----:B------:R-:W-:Y:S02]  /*6c90*/  IMAD.X R10, RZ, RZ, R5, P1 ;  /* 0x000000ffff0a7224 */ /* 0x000fe400008e0605 */
[----:B--2---:R-:W-:-:S05]  /*6ca0*/  IMAD.WIDE.U32 R18, R0, R8, RZ ;  /* 0x0000000800127225 */ /* 0x004fca00078e00ff */
[----:B------:R-:W2:Y:S01]  /*6cb0*/  LDC R35, c[0x0][0xb18] ;  /* 0x0002c600ff237b82 */ /* 0x000ea20000000800 */
[----:B------:R-:W-:-:S04]  /*6cc0*/  IMAD.WIDE.U32 R6, R10, R8, RZ ;  /* 0x000000080a067225 */ /* 0x000fc800078e00ff */
[----:B------:R-:W-:-:S04]  /*6cd0*/  IMAD.WIDE.U32 R6, P1, R0, R9, R6 ;  /* 0x0000000900067225 */ /* 0x000fc80007820006 */
[----:B------:R-:W-:Y:S01]  /*6ce0*/  IMAD.X R3, RZ, RZ, RZ, P1 ;  /* 0x000000ffff037224 */ /* 0x000fe200008e06ff */
[----:B------:R-:W-:Y:S01]  /*6cf0*/  IADD3 RZ, P2, PT, R19, R6, RZ ;  /* 0x0000000613ff7210 */ /* 0x000fe20007f5e0ff */
[----:B------:R-:W-:Y:S01]  /*6d00*/  IMAD.MOV.U32 R2, RZ, RZ, R7 ;  /* 0x000000ffff027224 */ /* 0x000fe200078e0007 */
[----:B------:R-:W-:Y:S02]  /*6d10*/  ISETP.NE.U32.AND P1, PT, R8, RZ, PT ;  /* 0x000000ff0800720c */ /* 0x000fe40003f25070 */
[----:B------:R-:W4:Y:S01]  /*6d20*/  LDC R8, c[0x0][0xb70] ;  /* 0x0002dc00ff087b82 */ /* 0x000f220000000800 */
[----:B------:R-:W-:Y:S01]  /*6d30*/  IMAD.WIDE.U32.X R2, R10, R9, R2, P2 ;  /* 0x000000090a027225 */ /* 0x000fe200010e0402 */
[----:B-1----:R-:W-:Y:S02]  /*6d40*/  ISETP.NE.AND P2, PT, R24, 0x1, PT ;  /* 0x000000011800780c */ /* 0x002fe40003f45270 */
[----:B------:R-:W-:Y:S02]  /*6d50*/  ISETP.NE.AND.EX P1, PT, R9, RZ, PT, P1 ;  /* 0x000000ff0900720c */ /* 0x000fe40003f25310 */
[----:B------:R-:W-:-:S02]  /*6d60*/  IADD3 R6, P3, PT, RZ, -R12, RZ ;  /* 0x8000000cff067210 */ /* 0x000fc40007f7e0ff */
[----:B------:R-:W-:Y:S01]  /*6d70*/  SEL R7, R12, R2, !P1 ;  /* 0x000000020c077207 */ /* 0x000fe20004800000 */
[----:B------:R-:W1:Y:S01]  /*6d80*/  LDC.64 R10, c[0x0][0xb30] ;  /* 0x0002cc00ff0a7b82 */ /* 0x000e620000000a00 */
[----:B------:R-:W-:Y:S01]  /*6d90*/  SEL R2, R5, R3, !P1 ;  /* 0x0000000305027207 */ /* 0x000fe20004800000 */
[----:B------:R-:W-:-:S03]  /*6da0*/  IMAD.HI.U32 R3, R17, R25, RZ ;  /* 0x0000001911037227 */ /* 0x000fc600078e00ff */
[----:B------:R-:W-:Y:S01]  /*6db0*/  SHF.R.U64 R7, R7, R14, R2 ;  /* 0x0000000e07077219 */ /* 0x000fe20000001202 */
[----:B------:R-:W-:Y:S01]  /*6dc0*/  IMAD.X R0, RZ, RZ, ~R5, P3 ;  /* 0x000000ffff007224 */ /* 0x000fe200018e0e05 */
[----:B---3--:R-:W-:Y:S01]  /*6dd0*/  @P2 SHF.R.U32.HI R17, RZ, R20, R3 ;  /* 0x00000014ff112219 */ /* 0x008fe20000011603 */
[----:B------:R-:W3:Y:S01]  /*6de0*/  LDC.64 R14, c[0x0][0xb38] ;  /* 0x0002ce00ff0e7b82 */ /* 0x000ee20000000a00 */
[----:B------:R-:W-:Y:S02]  /*6df0*/  IMAD.MOV.U32 R2, RZ, RZ, R23 ;  /* 0x000000ffff027224 */ /* 0x000fe400078e0017 */
[----:B------:R-:W-:Y:S02]  /*6e00*/  IMAD R0, R0, R58, RZ ;  /* 0x0000003a00007224 */ /* 0x000fe400078e02ff */
[----:B------:R-:W-:Y:S02]  /*6e10*/  IMAD.MOV.U32 R3, RZ, RZ, R22 ;  /* 0x000000ffff037224 */ /* 0x000fe400078e0016 */
[----:B------:R-:W-:-:S02]  /*6e20*/  IMAD R0, R54, R6, R0 ;  /* 0x0000000636007224 */ /* 0x000fc400078e0200 */
[----:B------:R-:W-:-:S04]  /*6e30*/  IMAD.WIDE.U32 R18, R58, R6, R2 ;  /* 0x000000063a127225 */ /* 0x000fc800078e0002 */
[----:B------:R-:W-:Y:S02]  /*6e40*/  IMAD.IADD R2, R17, 0x1, -R7 ;  /* 0x0000000111027824 */ /* 0x000fe400078e0a07 */
[----:B------:R-:W-:Y:S02]  /*6e50*/  IMAD.IADD R0, R19, 0x1, R0 ;  /* 0x0000000113007824 */ /* 0x000fe400078e0200 */
[----:B----4-:R-:W-:-:S03]  /*6e60*/  IMAD R2, R2, R8, R12 ;  /* 0x0000000802027224 */ /* 0x010fc600078e020c */
[----:B------:R-:W-:Y:S01]  /*6e70*/  SHF.R.U64 R0, R18, R27, R0 ;  /* 0x0000001b12007219 */ /* 0x000fe20000001200 */
[----:B------:R-:W-:-:S04]  /*6e80*/  IMAD R2, R2, R58, RZ ;  /* 0x0000003a02027224 */ /* 0x000fc800078e02ff */
[----:B--2---:R-:W-:-:S05]  /*6e90*/  IMAD R2, R0, R35, R2 ;  /* 0x0000002300027224 */ /* 0x004fca00078e0202 */
[----:B---3--:R-:W-:-:S05]  /*6ea0*/  IADD3 R0, P1, PT, R2, R15, RZ ;  /* 0x0000000f02007210 */ /* 0x008fca0007f3e0ff */
[----:B------:R-:W-:Y:S02]  /*6eb0*/  IMAD.X R3, RZ, RZ, RZ, P1 ;  /* 0x000000ffff037224 */ /* 0x000fe400008e06ff */
[----:B-1----:R-:W-:-:S04]  /*6ec0*/  IMAD.WIDE.U32 R12, R0, R10, RZ ;  /* 0x0000000a000c7225 */ /* 0x002fc800078e00ff */
[----:B------:R-:W-:-:S04]  /*6ed0*/  IMAD.WIDE.U32 R8, R3, R10, RZ ;  /* 0x0000000a03087225 */ /* 0x000fc800078e00ff */
[----:B------:R-:W-:-:S04]  /*6ee0*/  IMAD.WIDE.U32 R8, P1, R0, R11, R8 ;  /* 0x0000000b00087225 */ /* 0x000fc80007820008 */
[----:B------:R-:W-:Y:S01]  /*6ef0*/  IMAD.MOV.U32 R6, RZ, RZ, R9 ;  /* 0x000000ffff067224 */ /* 0x000fe200078e0009 */
[----:B------:R-:W-:Y:S02]  /*6f00*/  IADD3.X R7, PT, PT, RZ, RZ, RZ, P1, !PT ;  /* 0x000000ffff077210 */ /* 0x000fe40000ffe4ff */
[----:B------:R-:W-:Y:S02]  /*6f10*/  IADD3 RZ, P2, PT, R13, R8, RZ ;  /* 0x000000080dff7210 */ /* 0x000fe40007f5e0ff */
[----:B------:R-:W-:Y:S01]  /*6f20*/  ISETP.NE.U32.AND P1, PT, R10, RZ, PT ;  /* 0x000000ff0a00720c */ /* 0x000fe20003f25070 */
[----:B------:R-:W1:Y:S02]  /*6f30*/  LDC.64 R8, c[0x0][0xb28] ;  /* 0x0002ca00ff087b82 */ /* 0x000e640000000a00 */
[----:B------:R-:W-:Y:S01]  /*6f40*/  IMAD.WIDE.U32.X R6, R3, R11, R6, P2 ;  /* 0x0000000b03067225 */ /* 0x000fe200010e0406 */
[----:B------:R-:W-:-:S04]  /*6f50*/  ISETP.NE.AND.EX P1, PT, R11, RZ, PT, P1 ;  /* 0x000000ff0b00720c */ /* 0x000fc80003f25310 */
[----:B------:R-:W-:Y:S02]  /*6f60*/  SEL R153, R2, R6, !P1 ;  /* 0x0000000602997207 */ /* 0x000fe40004800000 */
[----:B------:R-:W-:-:S04]  /*6f70*/  SEL R6, R7, RZ, P1 ;  /* 0x000000ff07067207 */ /* 0x000fc80000800000 */
[-CC-:B------:R-:W-:Y:S02]  /*6f80*/  SHF.R.U64 R153, R153, R14.reuse, R6.reuse ;  /* 0x0000000e99997219 */ /* 0x180fe40000001206 */
[----:B------:R-:W-:Y:S02]  /*6f90*/  SHF.R.U32.HI R3, RZ, R14, R6 ;  /* 0x0000000eff037219 */ /* 0x000fe40000011606 */
[----:B------:R-:W-:Y:S01]  /*6fa0*/  IADD3 R0, P1, PT, RZ, -R153, RZ ;  /* 0x80000099ff007210 */ /* 0x000fe20007f3e0ff */
[----:B------:R-:W2:Y:S04]  /*6fb0*/  LDC.64 R14, c[0x0][0xb50] ;  /* 0x0002d400ff0e7b82 */ /* 0x000ea80000000a00 */
[----:B------:R-:W-:-:S04]  /*6fc0*/  IMAD.X R3, RZ, RZ, ~R3, P1 ;  /* 0x000000ffff037224 */ /* 0x000fc800008e0e03 */
[-C--:B-1----:R-:W-:Y:S02]  /*6fd0*/  IMAD R5, R3, R8.reuse, RZ ;  /* 0x0000000803057224 */ /* 0x082fe400078e02ff */
[----:B------:R-:W-:Y:S02]  /*6fe0*/  IMAD.MOV.U32 R3, RZ, RZ, RZ ;  /* 0x000000ffff037224 */ /* 0x000fe400078e00ff */
[----:B------:R-:W-:-:S04]  /*6ff0*/  IMAD.WIDE.U32 R2, R0, R8, R2 ;  /* 0x0000000800027225 */ /* 0x000fc800078e0002 */
[----:B------:R-:W-:-:S04]  /*7000*/  IMAD R0, R0, R9, R5 ;  /* 0x0000000900007224 */ /* 0x000fc800078e0205 */
[----:B------:R-:W-:-:S05]  /*7010*/  IMAD.IADD R0, R3, 0x1, R0 ;  /* 0x0000000103007824 */ /* 0x000fca00078e0200 */
[-CC-:B------:R-:W-:Y:S02]  /*7020*/  SHF.R.U64 R11, R2, R27.reuse, R0.reuse ;  /* 0x0000001b020b7219 */ /* 0x180fe40000001200 */
[----:B------:R-:W-:-:S04]  /*7030*/  SHF.R.U32.HI R0, RZ, R27, R0 ;  /* 0x0000001bff007219 */ /* 0x000fc80000011600 */
[-CC-:B------:R-:W-:Y:S02]  /*7040*/  SHF.R.U64 R10, R11, R34.reuse, R0.reuse ;  /* 0x000000220b0a7219 */ /* 0x180fe40000001200 */
[----:B------:R-:W-:-:S04]  /*7050*/  SHF.R.U32.HI R0, RZ, R34, R0 ;  /* 0x00000022ff007219 */ /* 0x000fc80000011600 */
[-CC-:B------:R-:W-:Y:S02]  /*7060*/  SHF.R.U64 R9, R10, R21.reuse, R0.reuse ;  /* 0x000000150a097219 */ /* 0x180fe40000001200 */
[----:B------:R-:W-:Y:S02]  /*7070*/  SHF.R.U32.HI R8, RZ, R21, R0 ;  /* 0x00000015ff087219 */ /* 0x000fe40000011600 */
[----:B--2---:R-:W-:Y:S02]  /*7080*/  IADD3 R0, P1, PT, R9, R15, RZ ;  /* 0x0000000f09007210 */ /* 0x004fe40007f3e0ff */
[----:B------:R-:W1:Y:S03]  /*7090*/  LDC R15, c[0x0][0xb40] ;  /* 0x0002d000ff0f7b82 */ /* 0x000e660000000800 */
[----:B------:R-:W-:Y:S02]  /*70a0*/  IMAD.X R5, RZ, RZ, R8, P1 ;  /* 0x000000ffff057224 */ /* 0x000fe400008e0608 */
[----:B------:R-:W-:-:S04]  /*70b0*/  IMAD.WIDE.U32 R12, R0, UR4, RZ ;  /* 0x00000004000c7c25 */ /* 0x000fc8000f8e00ff */
[----:B------:R-:W-:Y:S02]  /*70c0*/  IMAD.WIDE.U32 R6, R5, UR4, RZ ;  /* 0x0000000405067c25 */ /* 0x000fe4000f8e00ff */
[----:B------:R-:W2:Y:S02]  /*70d0*/  LDC R12, c[0x0][0xb08] ;  /* 0x0002c200ff0c7b82 */ /* 0x000ea40000000800 */
[----:B------:R-:W-:-:S04]  /*70e0*/  IMAD.WIDE.U32 R6, P1, R0, UR5, R6 ;  /* 0x0000000500067c25 */ /* 0x000fc8000f820006 */
[----:B------:R-:W-:Y:S01]  /*70f0*/  IMAD.X R3, RZ, RZ, RZ, P1 ;  /* 0x000000ffff037224 */ /* 0x000fe200008e06ff */
[----:B------:R-:W-:Y:S02]  /*7100*/  IADD3 RZ, P2, PT, R13, R6, RZ ;  /* 0x000000060dff7210 */ /* 0x000fe40007f5e0ff */
[----:B------:R-:W-:Y:S01]  /*7110*/  MOV R2, R7 ;  /* 0x0000000700027202 */ /* 0x000fe20000000f00 */
[----:B------:R-:W3:Y:S01]  /*7120*/  LDC R13, c[0x0][0xbb8] ;  /* 0x0002ee00ff0d7b82 */ /* 0x000ee20000000800 */
[----:B------:R-:W-:Y:S02]  /*7130*/  ISETP.NE.U32.AND P1, PT, RZ, UR4, PT ;  /* 0x00000004ff007c0c */ /* 0x000fe4000bf25070 */
[----:B------:R-:W-:Y:S01]  /*7140*/  LOP3.LUT R6, R11, R70, RZ, 0xc0, !PT ;  /* 0x000000460b067212 */ /* 0x000fe200078ec0ff */
[----:B------:R-:W-:Y:S01]  /*7150*/  IMAD.WIDE.U32.X R2, R5, UR5, R2, P2 ;  /* 0x0000000505027c25 */ /* 0x000fe200090e0402 */
[----:B------:R-:W-:Y:S02]  /*7160*/  ISETP.NE.AND.EX P1, PT, RZ, UR5, PT, P1 ;  /* 0x00000005ff007c0c */ /* 0x000fe4000bf25310 */
[----:B------:R-:W-:Y:S01]  /*7170*/  LOP3.LUT P2, RZ, R252, 0xff, RZ, 0xc0, !PT ;  /* 0x000000fffcff7812 */ /* 0x000fe2000784c0ff */
[----:B------:R-:W-:Y:S01]  /*7180*/  IMAD R5, R17, R24, RZ ;  /* 0x0000001811057224 */ /* 0x000fe200078e02ff */
[----:B------:R-:W-:-:S02]  /*7190*/  SEL R3, R8, R3, !P1 ;  /* 0x0000000308037207 */ /* 0x000fc40004800000 */
[----:B------:R-:W-:Y:S02]  /*71a0*/  SEL R0, R9, R2, !P1 ;  /* 0x0000000209007207 */ /* 0x000fe40004800000 */
[----:B------:R-:W-:Y:S02]  /*71b0*/  LOP3.LUT R8, R18, R67, RZ, 0xc0, !PT ;  /* 0x0000004312087212 */ /* 0x000fe400078ec0ff */
[----:B------:R-:W-:Y:S02]  /*71c0*/  SHF.R.U64 R0, R0, R14, R3 ;  /* 0x0000000e00007219 */ /* 0x000fe40000001203 */
[----:B------:R-:W-:Y:S02]  /*71d0*/  LOP3.LUT R3, R10, UR21, RZ, 0xc0, !PT ;  /* 0x000000150a037c12 */ /* 0x000fe4000f8ec0ff */
[----:B------:R-:W-:Y:S01]  /*71e0*/  SHF.L.U32 R2, R0, R21, RZ ;  /* 0x0000001500027219 */ /* 0x000fe200000006ff */
[----:B------:R-:W-:Y:S01]  /*71f0*/  IMAD.MOV R0, RZ, RZ, -R0 ;  /* 0x000000ffff007224 */ /* 0x000fe200078e0a00 */
[----:B------:R-:W-:-:S03]  /*7200*/  VIADDMNMX.U32 R7, R5, R24, R26, PT ;  /* 0x0000001805077246 */ /* 0x000fc6000380001a */
[----:B------:R-:W-:Y:S01]  /*7210*/  IMAD.IADD R2, R3, 0x1, R2 ;  /* 0x0000000103027824 */ /* 0x000fe200078e0202 */
[----:B------:R-:W-:Y:S01]  /*7220*/  VIMNMX.U32 R3, PT, PT, R251, R5, !PT ;  /* 0x00000005fb037248 */ /* 0x000fe20007fe0000 */
[----:B-1----:R-:W-:Y:S01]  /*7230*/  IMAD R0, R15, R0, R9 ;  /* 0x000000000f007224 */ /* 0x002fe200078e0209 */
[----:B---3--:R-:W-:Y:S01]  /*7240*/  ISETP.NE.AND P1, PT, R13, 0x1, PT ;  /* 0x000000010d00780c */ /* 0x008fe20003f25270 */
[----:B------:R-:W-:Y:S02]  /*7250*/  IMAD R2, R2, R35, R8 ;  /* 0x0000002302027224 */ /* 0x000fe400078e0208 */
[----:B--2---:R-:W-:Y:S02]  /*7260*/  IMAD R0, R0, R12, R6 ;  /* 0x0000000c00007224 */ /* 0x004fe400078e0206 */
[----:B------:R-:W-:Y:S02]  /*7270*/  IMAD.IADD R247, R7, 0x1, -R3 ;  /* 0x0000000107f77824 */ /* 0x000fe400078e0a03 */
[----:B------:R-:W-:Y:S01]  /*7280*/  IMAD.IADD R240, R3, 0x1, -R5 ;  /* 0x0000000103f07824 */ /* 0x000fe200078e0a05 */
[----:B------:R-:W-:-:S02]  /*7290*/  SEL R3, R2, R0, !P1 ;  /* 0x0000000002037207 */ /* 0x000fc40004800000 */
[----:B------:R-:W-:Y:S02]  /*72a0*/  SEL R2, R0, R2, !P1 ;  /* 0x0000000200027207 */ /* 0x000fe40004800000 */
[----:B------:R-:W-:Y:S01]  /*72b0*/  ISETP.NE.OR P2, PT, R247, RZ, P2 ;  /* 0x000000fff700720c */ /* 0x000fe20001745670 */
[----:B------:R1:W-:Y:S01]  /*72c0*/  STL [R1+0x8], R3 ;  /* 0x0000080301007387 */ /* 0x0003e20000100800 */
[----:B------:R-:W-:-:S03]  /*72d0*/  PRMT R0, RZ, 0x7610, R0 ;  /* 0x00007610ff007816 */ /* 0x000fc60000000000 */
[----:B------:R1:W-:Y:S08]  /*72e0*/  STL [R1+0x4], R2 ;  /* 0x0000040201007387 */ /* 0x0003f00000100800 */
[----:B------:R-:W-:Y:S05]  /*72f0*/  @P2 BRA `(.L_x_168) ;  /* 0x00000020007c2947 */ /* 0x000fea0003800000 */
.L_x_167:
[----:B-1----:R-:W-:Y:S02]  /*7300*/  LEA R0, R49, UR13, 0x3 ;  /* 0x0000000d31007c11 */ /* 0x002fe4000f8e18ff */
[----:B------:R-:W-:Y:S02]  /*7310*/  SHF.L.U32 R2, R51, 0x1f, RZ ;  /* 0x0000001f33027819 */ /* 0x000fe400000006ff */
[----:B------:R-:W-:Y:S02]  /*7320*/  LEA R3, R49, UR13, 0x4 ;  /* 0x0000000d31037c11 */ /* 0x000fe4000f8e20ff */
[----:B------:R-:W1:Y:S02]  /*7330*/  SYNCS.PHASECHK.TRANS64.TRYWAIT P1, [R0+URZ+0xd0], R2 ;  /* 0x0000d002000075a7 */ /* 0x000e6400080211ff */
[----:B-1----:R-:W-:Y:S05]  /*7340*/  @!P1 BRA `(.L_x_169) ;  /* 0x0000021400c89947 */ /* 0x002fea0003800000 */
.L_x_636:
[----:B------:R-:W3:Y:S01]  /*7350*/  LDS.128 R24, [R3+0x160] ;  /* 0x0001600003187984 */ /* 0x000ee20000000c00 */
[----:B------:R-:W-:Y:S01]  /*7360*/  ISETP.GE.AND P1, PT, R28, 0x1, PT ;  /* 0x000000011c00780c */ /* 0x000fe20003f26270 */
[----:B------:R-:W-:Y:S01]  /*7370*/  VIADD R0, R0, 0xe0 ;  /* 0x000000e000007836 */ /* 0x000fe20000000000 */
[----:B------:R-:W-:Y:S01]  /*7380*/  @!PT LDS RZ, [RZ] ;  /* 0x00000000fffff984 */ /* 0x000fe20000000800 */
[----:B------:R-:W-:Y:S01]  /*7390*/  @!PT LDS RZ, [RZ] ;  /* 0x00000000fffff984 */ /* 0x000fe20000000800 */
[----:B------:R-:W-:Y:S01]  /*73a0*/  @!PT LDS RZ, [RZ] ;  /* 0x00000000fffff984 */ /* 0x000fe20000000800 */
[----:B------:R-:W-:Y:S01]  /*73b0*/  @!PT LDS RZ, [RZ] ;  /* 0x00000000fffff984 */ /* 0x000fe20000000800 */
[----:B------:R1:W-:Y:S06]  /*73c0*/  MEMBAR.ALL.CTA ;  /* 0x0000000000007992 */ /* 0x0003ec0000008000 */
[----:B-1----:R-:W1:Y:S01]  /*73d0*/  FENCE.VIEW.ASYNC.S ;  /* 0x00000000000073c6 */ /* 0x002e620000000000 */
[----:B------:R-:W-:-:S04]  /*73e0*/  PRMT R0, RZ, 0x654, R0 ;  /* 0x00000654ff007816 */ /* 0x000fc80000000000 */
[----:B-1----:R1:W-:Y:S01]  /*73f0*/  SYNCS.ARRIVE.TRANS64.RED.A1T0 RZ, [R0+URZ], RZ ;  /* 0x000000ff00ff79a7 */ /* 0x0023e200081004ff */
[----:B---3--:R-:W-:-:S13]  /*7400*/  LOP3.LUT P3, RZ, R26, 0x1, RZ, 0xc0, !PT ;  /* 0x000000011aff7812 */ /* 0x008fda000786c0ff */
[----:B------:R-:W-:Y:S02]  /*7410*/  @P3 MOV R46, R24 ;  /* 0x00000018002e3202 */ /* 0x000fe40000000f00 */
[----:B------:R-:W-:Y:S01]  /*7420*/  @P3 LOP3.LUT R43, R25, 0xffff, RZ, 0xc0, !PT ;  /* 0x0000ffff192b3812 */ /* 0x000fe200078ec0ff */
[----:B-1----:R-:W-:Y:S06]  /*7430*/  @!P1 BRA `(.L_x_170) ;  /* 0x0000000000b89947 */ /* 0x002fec0003800000 */
[----:B------:R-:W1:Y:S01]  /*7440*/  LDC.64 R10, c[0x0][0xc38] ;  /* 0x00030e00ff0a7b82 */ /* 0x000e620000000a00 */
[----:B--2-4-:R-:W-:-:S07]  /*7450*/  ISETP.NE.AND P4, PT, R28, 0x1, PT ;  /* 0x000000011c00780c */ /* 0x014fce0003f85270 */
[----:B------:R-:W2:Y:S08]  /*7460*/  LDC.64 R8, c[0x0][0xc30] ;  /* 0x00030c00ff087b82 */ /* 0x000eb00000000a00 */
[----:B------:R-:W3:Y:S08]  /*7470*/  LDC R14, c[0x0][0xc40] ;  /* 0x00031000ff0e7b82 */ /* 0x000ef00000000800 */
[----:B------:R-:W4:Y:S01]  /*7480*/  LDC R13, c[0x0][0xc2c] ;  /* 0x00030b00ff0d7b82 */ /* 0x000f220000000800 */
[----:B-1----:R-:W-:Y:S01]  /*7490*/  IMAD.HI.U32 R0, R48, R11, RZ ;  /* 0x0000000b30007227 */ /* 0x002fe200078e00ff */
[----:B------:R-:W-:-:S03]  /*74a0*/  ISETP.NE.AND P1, PT, R10, 0x1, PT ;  /* 0x000000010a00780c */ /* 0x000fc60003f25270 */
[----:B------:R-:W-:-:S03]  /*74b0*/  IMAD.HI.U32 R11, R43, R11, RZ ;  /* 0x0000000b2b0b7227 */ /* 0x000fc600078e00ff */
[----:B------:R-:W1:Y:S01]  /*74c0*/  LDC.64 R6, c[0x0][0xc48] ;  /* 0x00031200ff067b82 */ /* 0x000e620000000a00 */
[----:B--2---:R-:W-:-:S04]  /*74d0*/  IMAD.HI.U32 R3, R53, R8, RZ ;  /* 0x0000000835037227 */ /* 0x004fc800078e00ff */
[----:B------:R-:W-:Y:S01]  /*74e0*/  IMAD.HI.U32 R5, R46, R8, RZ ;  /* 0x000000082e057227 */ /* 0x000fe200078e00ff */
[-C--:B------:R-:W-:Y:S02]  /*74f0*/  SHF.R.U32.HI R3, RZ, R9.reuse, R3 ;  /* 0x00000009ff037219 */ /* 0x080fe40000011603 */
[-C--:B---3--:R-:W-:Y:S02]  /*7500*/  SHF.R.U32.HI R0, RZ, R14.reuse, R0 ;  /* 0x0000000eff007219 */ /* 0x088fe40000011600 */
[----:B------:R-:W-:Y:S02]  /*7510*/  SHF.R.U32.HI R11, RZ, R14, R11 ;  /* 0x0000000eff0b7219 */ /* 0x000fe4000001160b */
[----:B------:R-:W-:Y:S02]  /*7520*/  SEL R0, R48, R0, !P1 ;  /* 0x0000000030007207 */ /* 0x000fe40004800000 */
[----:B------:R-:W-:Y:S02]  /*7530*/  SHF.R.U32.HI R9, RZ, R9, R5 ;  /* 0x00000009ff097219 */ /* 0x000fe40000011605 */
[----:B----4-:R-:W-:-:S04]  /*7540*/  ISETP.NE.AND P2, PT, R13, 0x1, PT ;  /* 0x000000010d00780c */ /* 0x010fc80003f45270 */
[----:B------:R-:W-:Y:S01]  /*7550*/  SEL R3, R53, R3, !P2 ;  /* 0x0000000335037207 */ /* 0x000fe20005000000 */
[----:B-1----:R-:W-:-:S04]  /*7560*/  IMAD.HI.U32 R12, R0, R6, RZ ;  /* 0x00000006000c7227 */ /* 0x002fc800078e00ff */
[----:B------:R-:W-:Y:S01]  /*7570*/  IMAD.HI.U32 R2, R3, R6, RZ ;  /* 0x0000000603027227 */ /* 0x000fe200078e00ff */
[----:B------:R-:W-:-:S04]  /*7580*/  @P4 SHF.R.U32.HI R0, RZ, R7, R12 ;  /* 0x00000007ff004219 */ /* 0x000fc8000001160c */
[----:B------:R-:W-:Y:S01]  /*7590*/  @P4 SHF.R.U32.HI R3, RZ, R7, R2 ;  /* 0x00000007ff034219 */ /* 0x000fe20000011602 */
[----:B------:R-:W-:Y:S01]  /*75a0*/  IMAD R5, R28, R0, RZ ;  /* 0x000000001c057224 */ /* 0x000fe200078e02ff */
[----:B------:R-:W-:Y:S02]  /*75b0*/  SEL R0, R43, R11, !P1 ;  /* 0x0000000b2b007207 */ /* 0x000fe40004800000 */
[----:B------:R-:W-:Y:S01]  /*75c0*/  SEL R2, R46, R9, !P2 ;  /* 0x000000092e027207 */ /* 0x000fe20005000000 */
[----:B------:R-:W-:Y:S01]  /*75d0*/  IMAD R8, R28, R3, RZ ;  /* 0x000000031c087224 */ /* 0x000fe200078e02ff */
[C---:B------:R-:W-:Y:S01]  /*75e0*/  ISETP.GE.AND P1, PT, R0.reuse, R5, PT ;  /* 0x000000050000720c */ /* 0x040fe20003f26270 */
[----:B------:R-:W-:-:S03]  /*75f0*/  IMAD.HI.U32 R5, R0, R6, RZ ;  /* 0x0000000600057227 */ /* 0x000fc600078e00ff */
[----:B------:R-:W-:Y:S02]  /*7600*/  ISETP.GE.OR P1, PT, R2, R8, P1 ;  /* 0x000000080200720c */ /* 0x000fe40000f26670 */
[----:B------:R-:W-:-:S04]  /*7610*/  SHF.R.U32.HI R5, RZ, R7, R5 ;  /* 0x00000007ff057219 */ /* 0x000fc80000011605 */
[----:B------:R-:W-:-:S07]  /*7620*/  SEL R8, R0, R5, !P4 ;  /* 0x0000000500087207 */ /* 0x000fce0006000000 */
[----:B------:R-:W-:-:S04]  /*7630*/  @!P1 IMAD.HI.U32 R5, R2, R6, RZ ;  /* 0x0000000602059227 */ /* 0x000fc800078e00ff */
[----:B------:R-:W-:Y:S01]  /*7640*/  IMAD.MOV R6, RZ, RZ, -R8 ;  /* 0x000000ffff067224 */ /* 0x000fe200078e0a08 */
[----:B------:R-:W-:Y:S02]  /*7650*/  @!P1 SHF.R.U32.HI R5, RZ, R7, R5 ;  /* 0x00000007ff059219 */ /* 0x000fe40000011605 */
[----:B------:R-:W-:Y:S01]  /*7660*/  IADD3 R7, PT, PT, -R0, RZ, RZ ;  /* 0x000000ff00077210 */ /* 0x000fe20007ffe1ff */
[----:B------:R-:W-:Y:S01]  /*7670*/  IMAD R6, R28, R6, R0 ;  /* 0x000000061c067224 */ /* 0x000fe200078e0200 */
[----:B------:R-:W-:-:S05]  /*7680*/  @!P1 SEL R5, R2, R5, !P4 ;  /* 0x0000000502059207 */ /* 0x000fca0006000000 */
[--C-:B------:R-:W-:Y:S02]  /*7690*/  @!P1 IMAD.IADD R8, R8, 0x1, -R5.reuse ;  /* 0x0000000108089824 */ /* 0x100fe400078e0a05 */
[----:B------:R-:W-:Y:S01]  /*76a0*/  @!P1 IMAD R5, R6, R3, R5 ;  /* 0x0000000306059224 */ /* 0x000fe200078e0205 */
[----:B------:R-:W-:Y:S01]  /*76b0*/  IADD3 R3, PT, PT, -R2, RZ, RZ ;  /* 0x000000ff02037210 */ /* 0x000fe20007ffe1ff */
[----:B------:R-:W-:Y:S02]  /*76c0*/  @!P1 IMAD R0, R28, R8, R2 ;  /* 0x000000081c009224 */ /* 0x000fe400078e0202 */
[----:B------:R-:W-:Y:S02]  /*76d0*/  IMAD R6, R10, R7, R43 ;  /* 0x000000070a067224 */ /* 0x000fe400078e022b */
[----:B------:R-:W-:Y:S02]  /*76e0*/  @!P1 IMAD.MOV.U32 R2, RZ, RZ, R5 ;  /* 0x000000ffff029224 */ /* 0x000fe400078e0005 */
[----:B------:R-:W-:-:S02]  /*76f0*/  IMAD R3, R13, R3, R46 ;  /* 0x000000030d037224 */ /* 0x000fc400078e022e */
[----:B------:R-:W-:Y:S02]  /*7700*/  IMAD R43, R0, R10, R6 ;  /* 0x0000000a002b7224 */ /* 0x000fe400078e0206 */
[----:B------:R-:W-:Y:S02]  /*7710*/  IMAD R46, R2, R13, R3 ;  /* 0x0000000d022e7224 */ /* 0x000fe400078e0203 */
.L_x_170:
[----:B------:R-:W1:Y:S02]  /*7720*/  LDCU UR4, c[0x0][0xc50] ;  /* 0x00018a00ff0477ac */ /* 0x000e640008000800 */
[----:B-1----:R-:W-:-:S09]  /*7730*/  UISETP.NE.AND UP0, UPT, UR4, 0x1, UPT ;  /* 0x000000010400788c */ /* 0x002fd2000bf05270 */
[----:B------:R-:W-:Y:S05]  /*7740*/  BRA.U UP0, `(.L_x_171) ;  /* 0x0000000100407547 */ /* 0x000fea000b800000 */
[----:B------:R-:W1:Y:S08]  /*7750*/  LDC.64 R2, c[0x0][0xc30] ;  /* 0x00030c00ff027b82 */ /* 0x000e700000000a00 */
[----:B------:R-:W3:Y:S08]  /*7760*/  LDC.64 R6, c[0x0][0xc38] ;  /* 0x00030e00ff067b82 */ /* 0x000ef00000000a00 */
[----:B------:R-:W2:Y:S08]  /*7770*/  LDC R8, c[0x0][0xc40] ;  /* 0x00031000ff087b82 */ /* 0x000eb00000000800 */
[----:B------:R-:W4:Y:S01]  /*7780*/  LDC R5, c[0x0][0xc2c] ;  /* 0x00030b00ff057b82 */ /* 0x000f220000000800 */
[----:B-1----:R-:W-:-:S05]  /*7790*/  IMAD.HI.U32 R2, R46, R2, RZ ;  /* 0x000000022e027227 */ /* 0x002fca00078e00ff */
[----:B------:R-:W-:Y:S01]  /*77a0*/  SHF.R.U32.HI R2, RZ, R3, R2 ;  /* 0x00000003ff027219 */ /* 0x000fe20000011602 */
[----:B---3--:R-:W-:Y:S01]  /*77b0*/  IMAD.HI.U32 R0, R43, R7, RZ ;  /* 0x000000072b007227 */ /* 0x008fe200078e00ff */
[----:B------:R-:W-:-:S04]  /*77c0*/  ISETP.NE.AND P1, PT, R6, 0x1, PT ;  /* 0x000000010600780c */ /* 0x000fc80003f25270 */
[----:B--2---:R-:W-:-:S04]  /*77d0*/  SHF.R.U32.HI R0, RZ, R8, R0 ;  /* 0x00000008ff007219 */ /* 0x004fc80000011600 */
[----:B------:R-:W-:Y:S02]  /*77e0*/  SEL R0, R43, R0, !P1 ;  /* 0x000000002b007207 */ /* 0x000fe40004800000 */
[----:B----4-:R-:W-:-:S04]  /*77f0*/  ISETP.NE.AND P2, PT, R5, 0x1, PT ;  /* 0x000000010500780c */ /* 0x010fc80003f45270 */
[----:B------:R-:W-:-:S05]  /*7800*/  SEL R2, R46, R2, !P2 ;  /* 0x000000022e027207 */ /* 0x000fca0005000000 */
[----:B------:R-:W-:Y:S02]  /*7810*/  IMAD.IADD R3, R0, 0x1, -R2 ;  /* 0x0000000100037824 */ /* 0x000fe400078e0a02 */
[----:B------:R-:W-:Y:S02]  /*7820*/  IMAD.IADD R0, R2, 0x1, -R0 ;  /* 0x0000000102007824 */ /* 0x000fe400078e0a00 */
[----:B------:R-:W-:Y:S02]  /*7830*/  IMAD R46, R3, R5, R46 ;  /* 0x00000005032e7224 */ /* 0x000fe400078e022e */
[----:B------:R-:W-:-:S07]  /*7840*/  IMAD R43, R0, R6, R43 ;  /* 0x00000006002b7224 */ /* 0x000fce00078e022b */
.L_x_171:
[----:B------:R-:W-:Y:S01]  /*7850*/  IMAD.U32 R2, RZ, RZ, UR29 ;  /* 0x0000001dff027e24 */ /* 0x000fe2000f8e00ff */
[----:B------:R-:W-:Y:S01]  /*7860*/  MOV R0, UR28 ;  /* 0x0000001c00007c02 */ /* 0x000fe20008000f00 */
[----:B------:R-:W1:Y:S01]  /*7870*/  LDCU UR8, c[0x0][0xc28] ;  /* 0x00018500ff0877ac */ /* 0x000e620008000800 */
[----:B------:R-:W-:Y:S01]  /*7880*/  HFMA2 R250, -RZ, RZ, 0, 0 ;  /* 0x00000000fffa7431 */ /* 0x000fe200000001ff */
[----:B------:R-:W-:Y:S01]  /*7890*/  PRMT R252, RZ, 0x7610, R252 ;  /* 0x00007610fffc7816 */ /* 0x000fe200000000fc */
[----:B------:R3:W-:Y:S01]  /*78a0*/  STL [R1+0x8], R2 ;  /* 0x0000080201007387 */ /* 0x0007e20000100800 */
[----:B------:R-:W-:Y:S01]  /*78b0*/  @P3 SHF.R.U32.HI R47, RZ, 0x10, R25 ;  /* 0x00000010ff2f3819 */ /* 0x000fe20000011619 */
[----:B------:R-:W-:Y:S02]  /*78c0*/  IMAD.MOV.U32 R240, RZ, RZ, RZ ;  /* 0x000000fffff07224 */ /* 0x000fe400078e00ff */
[----:B------:R3:W-:Y:S01]  /*78d0*/  STL [R1+0x4], R0 ;  /* 0x0000040001007387 */ /* 0x0007e20000100800 */
[----:B------:R-:W-:-:S02]  /*78e0*/  IMAD.MOV.U32 R247, RZ, RZ, RZ ;  /* 0x000000fffff77224 */ /* 0x000fc400078e00ff */
[----:B-1----:R-:W-:Y:S01]  /*78f0*/  IMAD.U32 R153, RZ, RZ, UR8 ;  /* 0x00000008ff997e24 */ /* 0x002fe2000f8e00ff */
[----:B------:R-:W-:Y:S06]  /*7900*/  @!P3 BRA `(.L_x_172) ;  /* 0x0000001800e0b947 */ /* 0x000fec0003800000 */
[----:B---3--:R-:W3:Y:S01]  /*7910*/  LDL R0, [R1+0x5c] ;  /* 0x00005c0001007983 */ /* 0x008ee20000100800 */
[----:B------:R-:W1:Y:S01]  /*7920*/  LDCU UR6, c[0x0][0xbdc] ;  /* 0x00017b80ff0677ac */ /* 0x000e620008000800 */
[----:B------:R-:W-:Y:S01]  /*7930*/  IADD3 R12, PT, PT, R43, UR61, RZ ;  /* 0x0000003d2b0c7c10 */ /* 0x000fe2000fffe0ff */
[----:B-1----:R-:W-:Y:S01]  /*7940*/  UISETP.NE.AND UP0, UPT, UR6, URZ, UPT ;  /* 0x000000ff0600728c */ /* 0x002fe2000bf05270 */
[----:B---3--:R-:W-:-:S13]  /*7950*/  R2UR UR4, R0 ;  /* 0x00000000000472ca */ /* 0x008fda00000e0000 */
[----:B------:R-:W-:Y:S01]  /*7960*/  VIADD R13, R46, UR4 ;  /* 0x000000042e0d7c36 */ /* 0x000fe20008000000 */
[----:B------:R-:W-:Y:S06]  /*7970*/  BRA.U !UP0, `(.L_x_173) ;  /* 0x00000019081c7547 */ /* 0x000fec000b800000 */
[----:B------:R-:W1:Y:S01]  /*7980*/  LDC R71, c[0x0][0xbb8] ;  /* 0x0002ee00ff477b82 */ /* 0x000e620000000800 */
[----:B------:R-:W-:Y:S02]  /*7990*/  SHF.R.S32.HI R11, RZ, 0x1f, R13 ;  /* 0x0000001fff0b7819 */ /* 0x000fe4000001140d */
[----:B-1----:R-:W-:-:S13]  /*79a0*/  ISETP.NE.AND P1, PT, R71, 0x1, PT ;  /* 0x000000014700780c */ /* 0x002fda0003f25270 */
[----:B------:R-:W-:Y:S05]  /*79b0*/  @P1 BRA `(.L_x_174) ;  /* 0x0000000000281947 */ /* 0x000fea0003800000 */
[----:B------:R-:W1:Y:S01]  /*79c0*/  LDC R5, c[0x0][0xb20] ;  /* 0x0002c800ff057b82 */ /* 0x000e620000000800 */
[----:B------:R-:W3:Y:S01]  /*79d0*/  LDCU.64 UR4, c[0x0][0xb18] ;  /* 0x00016300ff0477ac */ /* 0x000ee20008000a00 */
[-CC-:B-1----:R-:W-:Y:S02]  /*79e0*/  SHF.R.U32.HI R0, RZ, R5.reuse, R11.reuse ;  /* 0x00000005ff007219 */ /* 0x182fe4000001160b */
[----:B------:R-:W-:-:S03]  /*79f0*/  SHF.R.U64 R5, R13, R5, R11 ;  /* 0x000000050d057219 */ /* 0x000fc6000000120b */
[----:B---3--:R-:W-:Y:S02]  /*7a00*/  IMAD R0, R0, UR4, RZ ;  /* 0x0000000400007c24 */ /* 0x008fe4000f8e02ff */
[----:B------:R-:W-:-:S04]  /*7a10*/  IMAD.WIDE.U32 R2, R5, UR4, RZ ;  /* 0x0000000405027c25 */ /* 0x000fc8000f8e00ff */
[----:B------:R-:W-:Y:S01]  /*7a20*/  IMAD R5, R5, UR5, R0 ;  /* 0x0000000505057c24 */ /* 0x000fe2000f8e0200 */
[----:B------:R-:W-:-:S04]  /*7a30*/  MOV R15, R2 ;  /* 0x00000002000f7202 */ /* 0x000fc80000000f00 */
[----:B------:R-:W-:Y:S01]  /*7a40*/  IADD3 R14, PT, PT, R3, R5, RZ ;  /* 0x00000005030e7210 */ /* 0x000fe20007ffe0ff */
[----:B------:R-:W-:Y:S05]  /*7a50*/  BRA `(.L_x_175) ;  /* 0x0000000000247947 */ /* 0x000fea0003800000 */
.L_x_174:
[----:B------:R-:W1:Y:S08]  /*7a60*/  LDC R0, c[0x0][0xb10] ;  /* 0x0002c400ff007b82 */ /* 0x000e700000000800 */
[----:B------:R-:W3:Y:S01]  /*7a70*/  LDC.64 R6, c[0x0][0xb08] ;  /* 0x0002c200ff067b82 */ /* 0x000ee20000000a00 */
[-CC-:B-1----:R-:W-:Y:S02]  /*7a80*/  SHF.R.U32.HI R2, RZ, R0.reuse, R11.reuse ;  /* 0x00000000ff027219 */ /* 0x182fe4000001160b */
[----:B------:R-:W-:-:S03]  /*7a90*/  SHF.R.U64 R0, R13, R0, R11 ;  /* 0x000000000d007219 */ /* 0x000fc6000000120b */
[-C--:B---3--:R-:W-:Y:S02]  /*7aa0*/  IMAD R5, R2, R6.reuse, RZ ;  /* 0x0000000602057224 */ /* 0x088fe400078e02ff */
[----:B------:R-:W-:-:S04]  /*7ab0*/  IMAD.WIDE.U32 R2, R0, R6, RZ ;  /* 0x0000000600027225 */ /* 0x000fc800078e00ff */
[----:B------:R-:W-:Y:S01]  /*7ac0*/  IMAD R7, R0, R7, R5 ;  /* 0x0000000700077224 */ /* 0x000fe200078e0205 */
[----:B------:R-:W-:-:S04]  /*7ad0*/  MOV R15, R2 ;  /* 0x00000002000f7202 */ /* 0x000fc80000000f00 */
[----:B------:R-:W-:Y:S02]  /*7ae0*/  IADD3 R14, PT, PT, R3, R7, RZ ;  /* 0x00000007030e7210 */ /* 0x000fe40007ffe0ff */
.L_x_175:
[----:B------:R-:W-:Y:S02]  /*7af0*/  ISETP.NE.AND P2, PT, R71, RZ, PT ;  /* 0x000000ff4700720c */ /* 0x000fe40003f45270 */
[----:B------:R-:W-:-:S11]  /*7b00*/  SHF.R.S32.HI R10, RZ, 0x1f, R12 ;  /* 0x0000001fff0a7819 */ /* 0x000fd6000001140c */
        /* <DEDUP_REMOVED lines=10> */
[----:B------:R-:W-:Y:S06]  /*7bb0*/  BRA `(.L_x_177) ;  /* 0x0000000000247947 */ /* 0x000fec0003800000 */
.L_x_176:
        /* <DEDUP_REMOVED lines=8> */
[----:B------:R-:W-:-:S07]  /*7c40*/  IADD3 R5, PT, PT, R3, R7, RZ ;  /* 0x0000000703057210 */ /* 0x000fce0007ffe0ff */
.L_x_177:
[----:B------:R-:W-:Y:S01]  /*7c50*/  SHF.R.S32.HI R0, RZ, 0x1f, R47 ;  /* 0x0000001fff007819 */ /* 0x000fe2000001142f */
[-C--:B------:R-:W-:Y:S01]  /*7c60*/  IMAD.WIDE.U32 R8, R47, R72.reuse, RZ ;  /* 0x000000482f087225 */ /* 0x080fe200078e00ff */
[----:B------:R-:W-:Y:S02]  /*7c70*/  IADD3 R2, P2, PT, R12, -R17, RZ ;  /* 0x800000110c027210 */ /* 0x000fe40007f5e0ff */
[----:B------:R-:W-:Y:S01]  /*7c80*/  IADD3 R6, P3, PT, R13, -R15, RZ ;  /* 0x8000000f0d067210 */ /* 0x000fe20007f7e0ff */
[----:B------:R-:W-:Y:S01]  /*7c90*/  IMAD R0, R0, R72, RZ ;  /* 0x0000004800007224 */ /* 0x000fe200078e02ff */
[----:B------:R-:W-:Y:S02]  /*7ca0*/  IADD3.X R3, PT, PT, R10, ~R5, RZ, P2, !PT ;  /* 0x800000050a037210 */ /* 0x000fe400017fe4ff */
[----:B------:R-:W-:Y:S02]  /*7cb0*/  IADD3.X R7, PT, PT, R11, ~R14, RZ, P3, !PT ;  /* 0x8000000e0b077210 */ /* 0x000fe40001ffe4ff */
[----:B------:R-:W-:Y:S01]  /*7cc0*/  IADD3 R9, PT, PT, R9, R0, RZ ;  /* 0x0000000009097210 */ /* 0x000fe20007ffe0ff */
[----:B------:R-:W-:-:S02]  /*7cd0*/  IMAD R0, R14, R48, RZ ;  /* 0x000000300e007224 */ /* 0x000fc400078e02ff */
[----:B------:R-:W-:-:S05]  /*7ce0*/  IMAD.WIDE.U32 R8, R48, R15, R8 ;  /* 0x0000000f30087225 */ /* 0x000fca00078e0008 */
        /* <DEDUP_REMOVED lines=9> */
.L_x_178:
[----:B------:R-:W1:Y:S02]  /*7d80*/  LDC.64 R36, c[0x0][0xb18] ;  /* 0x0002c600ff247b82 */ /* 0x000e640000000a00 */
[-C--:B-1----:R-:W-:Y:S02]  /*7d90*/  IMAD R0, R7, R36.reuse, RZ ;  /* 0x0000002407007224 */ /* 0x082fe400078e02ff */
[----:B------:R-:W-:-:S04]  /*7da0*/  IMAD.WIDE.U32 R2, R6, R36, R2 ;  /* 0x0000002406027225 */ /* 0x000fc800078e0002 */
[----:B------:R-:W-:Y:S01]  /*7db0*/  IMAD R6, R6, R37, R0 ;  /* 0x0000002506067224 */ /* 0x000fe200078e0200 */
[----:B------:R-:W-:-:S04]  /*7dc0*/  MOV R23, R2 ;  /* 0x0000000200177202 */ /* 0x000fc80000000f00 */
[----:B------:R-:W-:-:S07]  /*7dd0*/  IADD3 R22, PT, PT, R3, R6, RZ ;  /* 0x0000000603167210 */ /* 0x000fce0007ffe0ff */
.L_x_179:
[----:B------:R-:W-:Y:S01]  /*7de0*/  IMAD.MOV.U32 R2, RZ, RZ, -0x1 ;  /* 0xffffffffff027424 */ /* 0x000fe200078e00ff */
[----:B------:R-:W-:Y:S01]  /*7df0*/  IADD3 R23, P2, P1, R23, R8, R17 ;  /* 0x0000000817177210 */ /* 0x000fe2000795e011 */
[----:B------:R-:W-:Y:S02]  /*7e00*/  IMAD.MOV.U32 R0, RZ, RZ, -0x1 ;  /* 0xffffffffff007424 */ /* 0x000fe400078e00ff */
[----:B------:R-:W-:Y:S01]  /*7e10*/  HFMA2 R250, -RZ, RZ, 0, 0 ;  /* 0x00000000fffa7431 */ /* 0x000fe200000001ff */
[----:B------:R-:W-:Y:S01]  /*7e20*/  PRMT R252, RZ, 0x7610, R252 ;  /* 0x00007610fffc7816 */ /* 0x000fe200000000fc */
[----:B------:R1:W-:Y:S01]  /*7e30*/  STL [R1+0x8], R2 ;  /* 0x0000080201007387 */ /* 0x0003e20000100800 */
[----:B------:R-:W-:Y:S01]  /*7e40*/  IADD3.X R22, PT, PT, R22, R10, R5, P2, P1 ;  /* 0x0000000a16167210 */ /* 0x000fe200017e2405 */
[----:B------:R-:W-:Y:S01]  /*7e50*/  IMAD.MOV.U32 R247, RZ, RZ, RZ ;  /* 0x000000fffff77224 */ /* 0x000fe200078e00ff */
[----:B------:R-:W-:Y:S01]  /*7e60*/  ISETP.GE.U32.AND P1, PT, R23, R55, PT ;  /* 0x000000371700720c */ /* 0x000fe20003f26070 */
[----:B------:R1:W-:Y:S01]  /*7e70*/  STL [R1+0x4], R0 ;  /* 0x0000040001007387 */ /* 0x0003e20000100800 */
[----:B------:R-:W-:Y:S01]  /*7e80*/  MOV R240, 0xffffffff ;  /* 0xffffffff00f07802 */ /* 0x000fe20000000f00 */
[----:B------:R-:W-:Y:S01]  /*7e90*/  IMAD.MOV.U32 R153, RZ, RZ, -0x1 ;  /* 0xffffffffff997424 */ /* 0x000fe200078e00ff */
[----:B------:R-:W-:-:S13]  /*7ea0*/  ISETP.GE.U32.AND.EX P1, PT, R22, R62, PT, P1 ;  /* 0x0000003e1600720c */ /* 0x000fda0003f26110 */
[----:B------:R-:W-:Y:S05]  /*7eb0*/  @P1 BRA `(.L_x_180) ;  /* 0x0000001000941947 */ /* 0x000fea0003800000 */
[----:B------:R-:W1:Y:S01]  /*7ec0*/  LDC R65, c[0x0][0xb10] ;  /* 0x0002c400ff417b82 */ /* 0x000e620000000800 */
[----:B------:R-:W-:-:S07]  /*7ed0*/  IMAD.MOV.U32 R3, RZ, RZ, R22 ;  /* 0x000000ffff037224 */ /* 0x000fce00078e0016 */
[----:B------:R-:W3:Y:S01]  /*7ee0*/  LDC R37, c[0x0][0xb20] ;  /* 0x0002c800ff257b82 */ /* 0x000ee20000000800 */
[-CC-:B-1----:R-:W-:Y:S02]  /*7ef0*/  SHF.R.U64 R2, R23, R65.reuse, R22.reuse ;  /* 0x0000004117027219 */ /* 0x182fe40000001216 */
[----:B------:R-:W-:-:S04]  /*7f00*/  SHF.R.U32.HI R0, RZ, R65, R22 ;  /* 0x00000041ff007219 */ /* 0x000fc80000011616 */
[-CC-:B---3--:R-:W-:Y:S02]  /*7f10*/  SHF.R.U64 R18, R2, R37.reuse, R0.reuse ;  /* 0x0000002502127219 */ /* 0x188fe40000001200 */
[----:B------:R-:W-:Y:S02]  /*7f20*/  SHF.R.U32.HI R19, RZ, R37, R0 ;  /* 0x00000025ff137219 */ /* 0x000fe40000011600 */
[----:B------:R-:W-:-:S05]  /*7f30*/  IADD3 R0, P1, PT, RZ, -R18, RZ ;  /* 0x80000012ff007210 */ /* 0x000fca0007f3e0ff */
[----:B------:R-:W-:Y:S01]  /*7f40*/  IMAD.X R2, RZ, RZ, ~R19, P1 ;  /* 0x000000ffff027224 */ /* 0x000fe200008e0e13 */
[----:B------:R-:W-:-:S03]  /*7f50*/  ISETP.GE.U32.AND P1, PT, R23, R56, PT ;  /* 0x000000381700720c */ /* 0x000fc60003f26070 */
[----:B------:R-:W-:Y:S01]  /*7f60*/  IMAD R5, R2, R58, RZ ;  /* 0x0000003a02057224 */ /* 0x000fe200078e02ff */
[----:B------:R-:W-:Y:S01]  /*7f70*/  ISETP.GE.U32.AND.EX P1, PT, R22, R60, PT, P1 ;  /* 0x0000003c1600720c */ /* 0x000fe20003f26110 */
[----:B------:R-:W-:-:S04]  /*7f80*/  IMAD.MOV.U32 R2, RZ, RZ, R23 ;  /* 0x000000ffff027224 */ /* 0x000fc800078e0017 */
[----:B------:R-:W-:-:S04]  /*7f90*/  IMAD.WIDE.U32 R44, R58, R0, R2 ;  /* 0x000000003a2c7225 */ /* 0x000fc800078e0002 */
[----:B------:R-:W-:-:S04]  /*7fa0*/  IMAD R0, R54, R0, R5 ;  /* 0x0000000036007224 */ /* 0x000fc800078e0205 */
[----:B------:R-:W-:Y:S01]  /*7fb0*/  IMAD.IADD R17, R45, 0x1, R0 ;  /* 0x000000012d117824 */ /* 0x000fe200078e0200 */
[----:B------:R-:W-:Y:S06]  /*7fc0*/  @!P1 BRA `(.L_x_181) ;  /* 0x00000000007c9947 */ /* 0x000fec0003800000 */
[----:B------:R-:W1:Y:S01]  /*7fd0*/  LDC.64 R2, c[0x0][0xba0] ;  /* 0x0002e800ff027b82 */ /* 0x000e620000000a00 */
[----:B------:R-:W3:Y:S01]  /*7fe0*/  LDCU UR4, c[0x0][0xc00] ;  /* 0x00018000ff0477ac */ /* 0x000ee20008000800 */
[----:B------:R-:W-:Y:S01]  /*7ff0*/  IMAD.MOV.U32 R252, RZ, RZ, 0x1 ;  /* 0x00000001fffc7424 */ /* 0x000fe200078e00ff */
[----:B------:R-:W-:Y:S01]  /*8000*/  MOV R250, RZ ;  /* 0x000000ff00fa7202 */ /* 0x000fe20000000f00 */
[----:B------:R-:W-:-:S04]  /*8010*/  IMAD.MOV.U32 R247, RZ, RZ, RZ ;  /* 0x000000fffff77224 */ /* 0x000fc800078e00ff */
[----:B------:R-:W2:Y:S08]  /*8020*/  LDC.64 R14, c[0x0][0xc10] ;  /* 0x00030400ff0e7b82 */ /* 0x000eb00000000a00 */
[----:B------:R-:W4:Y:S01]  /*8030*/  LDC.64 R8, c[0x0][0xc08] ;  /* 0x00030200ff087b82 */ /* 0x000f220000000a00 */
[----:B-1----:R-:W-:-:S05]  /*8040*/  IADD3 R2, P1, PT, R23, -R2, RZ ;  /* 0x8000000217027210 */ /* 0x002fca0007f3e0ff */
[----:B------:R-:W-:-:S05]  /*8050*/  IMAD.X R0, R22, 0x1, ~R3, P1 ;  /* 0x0000000116007824 */ /* 0x000fca00008e0e03 */
[-CC-:B------:R-:W-:Y:S02]  /*8060*/  SHF.R.U64 R2, R2, R65.reuse, R0.reuse ;  /* 0x0000004102027219 */ /* 0x180fe40000001200 */
[----:B------:R-:W-:-:S04]  /*8070*/  SHF.R.U32.HI R0, RZ, R65, R0 ;  /* 0x00000041ff007219 */ /* 0x000fc80000011600 */
[-CC-:B------:R-:W-:Y:S02]  /*8080*/  SHF.R.U64 R10, R2, R37.reuse, R0.reuse ;  /* 0x00000025020a7219 */ /* 0x180fe40000001200 */
[----:B------:R-:W-:Y:S02]  /*8090*/  SHF.R.U32.HI R11, RZ, R37, R0 ;  /* 0x00000025ff0b7219 */ /* 0x000fe40000011600 */
[----:B--2---:R-:W-:Y:S02]  /*80a0*/  IADD3 R0, P1, PT, R10, R15, RZ ;  /* 0x0000000f0a007210 */ /* 0x004fe40007f3e0ff */
[----:B----4-:R-:W-:-:S03]  /*80b0*/  ISETP.NE.U32.AND P2, PT, R8, RZ, PT ;  /* 0x000000ff0800720c */ /* 0x010fc60003f45070 */
[----:B------:R-:W-:Y:S01]  /*80c0*/  IMAD.X R5, RZ, RZ, R11, P1 ;  /* 0x000000ffff057224 */ /* 0x000fe200008e060b */
[----:B------:R-:W-:Y:S01]  /*80d0*/  ISETP.NE.AND.EX P2, PT, R9, RZ, PT, P2 ;  /* 0x000000ff0900720c */ /* 0x000fe20003f45320 */
[----:B------:R-:W-:-:S04]  /*80e0*/  IMAD.WIDE.U32 R12, R0, R8, RZ ;  /* 0x00000008000c7225 */ /* 0x000fc800078e00ff */
[----:B------:R-:W-:-:S04]  /*80f0*/  IMAD.WIDE.U32 R6, R5, R8, RZ ;  /* 0x0000000805067225 */ /* 0x000fc800078e00ff */
[----:B------:R-:W-:-:S04]  /*8100*/  IMAD.WIDE.U32 R6, P1, R0, R9, R6 ;  /* 0x0000000900067225 */ /* 0x000fc80007820006 */
[----:B------:R-:W-:Y:S01]  /*8110*/  IMAD.X R3, RZ, RZ, RZ, P1 ;  /* 0x000000ffff037224 */ /* 0x000fe200008e06ff */
[----:B------:R-:W-:Y:S01]  /*8120*/  IADD3 RZ, P1, PT, R13, R6, RZ ;  /* 0x000000060dff7210 */ /* 0x000fe20007f3e0ff */
[----:B------:R-:W-:-:S04]  /*8130*/  IMAD.MOV.U32 R2, RZ, RZ, R7 ;  /* 0x000000ffff027224 */ /* 0x000fc800078e0007 */
[----:B------:R-:W-:-:S05]  /*8140*/  IMAD.WIDE.U32.X R2, R5, R9, R2, P1 ;  /* 0x0000000905027225 */ /* 0x000fca00008e0402 */
[----:B------:R-:W-:Y:S02]  /*8150*/  SEL R3, R11, R3, !P2 ;  /* 0x000000030b037207 */ /* 0x000fe40005000000 */
[----:B------:R-:W-:-:S04]  /*8160*/  SEL R0, R10, R2, !P2 ;  /* 0x000000020a007207 */ /* 0x000fc80005000000 */
[----:B------:R-:W-:-:S04]  /*8170*/  SHF.R.U64 R0, R0, R14, R3 ;  /* 0x0000000e00007219 */ /* 0x000fc80000001203 */
[C---:B------:R-:W-:Y:S01]  /*8180*/  IADD3 R2, PT, PT, -R0.reuse, RZ, RZ ;  /* 0x000000ff00027210 */ /* 0x040fe20007ffe1ff */
[----:B------:R-:W-:-:S04]  /*8190*/  IMAD R5, R0, R58, RZ ;  /* 0x0000003a00057224 */ /* 0x000fc800078e02ff */
[----:B---3--:R-:W-:Y:S01]  /*81a0*/  IMAD R240, R2, UR4, R10 ;  /* 0x0000000402f07c24 */ /* 0x008fe2000f8e020a */
[----:B------:R-:W-:Y:S06]  /*81b0*/  BRA `(.L_x_182) ;  /* 0x0000000800d07947 */ /* 0x000fec0003800000 */
.L_x_181:
[----:B------:R-:W1:Y:S01]  /*81c0*/  LDC R66, c[0x0][0xbbc] ;  /* 0x0002ef00ff427b82 */ /* 0x000e620000000800 */
[----:B------:R-:W-:Y:S02]  /*81d0*/  ISETP.LT.U32.AND P1, PT, R23, UR6, PT ;  /* 0x0000000617007c0c */ /* 0x000fe4000bf21070 */
[----:B-1----:R-:W-:-:S04]  /*81e0*/  ISETP.NE.AND P2, PT, R66, 0x1, PT ;  /* 0x000000014200780c */ /* 0x002fc80003f45270 */
[----:B------:R-:W-:-:S13]  /*81f0*/  ISETP.LT.U32.OR.EX P1, PT, R22, RZ, P2, P1 ;  /* 0x000000ff1600720c */ /* 0x000fda0001721510 */
[----:B------:R-:W1:Y:S01]  /*8200*/  @!P1 LDC R247, c[0x0][0xba8] ;  /* 0x0002ea00fff79b82 */ /* 0x000e620000000800 */
[----:B------:R-:W-:Y:S01]  /*8210*/  @!P1 VIADD R5, R23, UR30 ;  /* 0x0000001e17059c36 */ /* 0x000fe20008000000 */
[----:B------:R-:W-:Y:S01]  /*8220*/  @!P1 PRMT R252, RZ, 0x7610, R252 ;  /* 0x00007610fffc9816 */ /* 0x000fe200000000fc */
[----:B------:R-:W-:Y:S02]  /*8230*/  @!P1 IMAD.MOV.U32 R240, RZ, RZ, RZ ;  /* 0x000000fffff09224 */ /* 0x000fe400078e00ff */
[----:B-1----:R-:W-:Y:S01]  /*8240*/  @!P1 IMAD.MOV.U32 R250, RZ, RZ, R247 ;  /* 0x000000fffffa9224 */ /* 0x002fe200078e00f7 */
[----:B------:R-:W-:Y:S06]  /*8250*/  @!P1 BRA `(.L_x_182) ;  /* 0x0000000800a89947 */ /* 0x000fec0003800000 */
[----:B------:R-:W1:Y:S08]  /*8260*/  LDC.64 R10, c[0x0][0xb80] ;  /* 0x0002e000ff0a7b82 */ /* 0x000e700000000a00 */
[----:B------:R-:W3:Y:S08]  /*8270*/  LDC.64 R8, c[0x0][0xb78] ;  /* 0x0002de00ff087b82 */ /* 0x000ef00000000a00 */
[----:B------:R-:W2:Y:S01]  /*8280*/  LDC.64 R38, c[0x0][0xb70] ;  /* 0x0002dc00ff267b82 */ /* 0x000ea20000000a00 */
[----:B-1----:R-:W-:-:S07]  /*8290*/  IADD3 R0, P1, PT, R18, R11, RZ ;  /* 0x0000000b12007210 */ /* 0x002fce0007f3e0ff */
[----:B------:R-:W1:Y:S01]  /*82a0*/  LDC.64 R24, c[0x0][0xb98] ;  /* 0x0002e600ff187b82 */ /* 0x000e620000000a00 */
[----:B------:R-:W-:Y:S02]  /*82b0*/  IMAD.X R5, RZ, RZ, R19, P1 ;  /* 0x000000ffff057224 */ /* 0x000fe400008e0613 */
[----:B---3--:R-:W-:-:S05]  /*82c0*/  IMAD.WIDE.U32 R12, R0, R8, RZ ;  /* 0x00000008000c7225 */ /* 0x008fca00078e00ff */
[----:B------:R-:W3:Y:S01]  /*82d0*/  LDC.64 R34, c[0x0][0xb68] ;  /* 0x0002da00ff227b82 */ /* 0x000ee20000000a00 */
[----:B------:R-:W-:-:S07]  /*82e0*/  IMAD.WIDE.U32 R6, R5, R8, RZ ;  /* 0x0000000805067225 */ /* 0x000fce00078e00ff */
[----:B------:R-:W4:Y:S01]  /*82f0*/  LDC.64 R20, c[0x0][0xb60] ;  /* 0x0002d800ff147b82 */ /* 0x000f220000000a00 */
[----:B------:R-:W-:-:S04]  /*8300*/  IMAD.WIDE.U32 R6, P1, R0, R9, R6 ;  /* 0x0000000900067225 */ /* 0x000fc80007820006 */
[----:B------:R-:W-:Y:S01]  /*8310*/  IMAD.X R3, RZ, RZ, RZ, P1 ;  /* 0x000000ffff037224 */ /* 0x000fe200008e06ff */
[----:B------:R-:W-:Y:S01]  /*8320*/  IADD3 RZ, P2, PT, R13, R6, RZ ;  /* 0x000000060dff7210 */ /* 0x000fe20007f5e0ff */
[----:B------:R-:W-:Y:S01]  /*8330*/  IMAD.MOV.U32 R2, RZ, RZ, R7 ;  /* 0x000000ffff027224 */ /* 0x000fe200078e0007 */
[----:B------:R-:W-:Y:S01]  /*8340*/  ISETP.NE.U32.AND P1, PT, R8, RZ, PT ;  /* 0x000000ff0800720c */ /* 0x000fe20003f25070 */
[----:B------:R-:W1:Y:S02]  /*8350*/  LDC R6, c[0x0][0xbcc] ;  /* 0x0002f300ff067b82 */ /* 0x000e640000000800 */
[----:B------:R-:W-:Y:S01]  /*8360*/  IMAD.WIDE.U32.X R2, R5, R9, R2, P2 ;  /* 0x0000000905027225 */ /* 0x000fe200010e0402 */
[----:B------:R-:W-:-:S04]  /*8370*/  ISETP.NE.AND.EX P1, PT, R9, RZ, PT, P1 ;  /* 0x000000ff0900720c */ /* 0x000fc80003f25310 */
[----:B------:R-:W-:Y:S02]  /*8380*/  SEL R0, R18, R2, !P1 ;  /* 0x0000000212007207 */ /* 0x000fe40004800000 */
[----:B------:R-:W-:-:S04]  /*8390*/  SEL R2, R19, R3, !P1 ;  /* 0x0000000313027207 */ /* 0x000fc80004800000 */
[-CC-:B------:R-:W-:Y:S02]  /*83a0*/  SHF.R.U64 R12, R0, R10.reuse, R2.reuse ;  /* 0x0000000a000c7219 */ /* 0x180fe40000001202 */
[----:B------:R-:W-:Y:S02]  /*83b0*/  SHF.R.U32.HI R13, RZ, R10, R2 ;  /* 0x0000000aff0d7219 */ /* 0x000fe40000011602 */
[----:B------:R-:W-:Y:S01]  /*83c0*/  IADD3 R0, P1, PT, RZ, -R12, RZ ;  /* 0x8000000cff007210 */ /* 0x000fe20007f3e0ff */
[----:B------:R-:W3:Y:S04]  /*83d0*/  LDC.64 R10, c[0x0][0xb90] ;  /* 0x0002e400ff0a7b82 */ /* 0x000ee80000000a00 */
[----:B------:R-:W-:-:S04]  /*83e0*/  IMAD.X R2, RZ, RZ, ~R13, P1 ;  /* 0x000000ffff027224 */ /* 0x000fc800008e0e0d */
[-C--:B--2---:R-:W-:Y:S02]  /*83f0*/  IMAD R5, R2, R38.reuse, RZ ;  /* 0x0000002602057224 */ /* 0x084fe400078e02ff */
[----:B------:R-:W-:-:S04]  /*8400*/  IMAD.WIDE.U32 R2, R0, R38, R18 ;  /* 0x0000002600027225 */ /* 0x000fc800078e0012 */
[----:B------:R-:W-:Y:S01]  /*8410*/  IMAD R0, R0, R39, R5 ;  /* 0x0000002700007224 */ /* 0x000fe200078e0205 */
[----:B-1----:R-:W-:-:S03]  /*8420*/  ISETP.GE.U32.AND P1, PT, R2, R6, PT ;  /* 0x000000060200720c */ /* 0x002fc60003f26070 */
[----:B------:R-:W-:-:S05]  /*8430*/  IMAD.IADD R2, R3, 0x1, R0 ;  /* 0x0000000103027824 */ /* 0x000fca00078e0200 */
[----:B------:R-:W-:-:S04]  /*8440*/  ISETP.GE.U32.AND.EX P1, PT, R2, RZ, PT, P1 ;  /* 0x000000ff0200720c */ /* 0x000fc80003f26110 */
[----:B------:R-:W-:-:S04]  /*8450*/  SEL R0, RZ, 0x1, P1 ;  /* 0x00000001ff007807 */ /* 0x000fc80000800000 */
[----:B------:R-:W-:-:S05]  /*8460*/  IADD3 R0, P1, PT, R0, UR32, RZ ;  /* 0x0000002000007c10 */ /* 0x000fca000ff3e0ff */
[----:B------:R-:W-:Y:S02]  /*8470*/  IMAD.X R3, RZ, RZ, UR31, P1 ;  /* 0x0000001fff037e24 */ /* 0x000fe400088e06ff */
[-C--:B------:R-:W-:Y:S02]  /*8480*/  IMAD R2, R61, R0.reuse, RZ ;  /* 0x000000003d027224 */ /* 0x080fe400078e02ff */
[----:B------:R-:W-:-:S04]  /*8490*/  IMAD.WIDE.U32 R14, R68, R0, RZ ;  /* 0x00000000440e7225 */ /* 0x000fc800078e00ff */
[----:B------:R-:W-:Y:S01]  /*84a0*/  IMAD R2, R3, R68, R2 ;  /* 0x0000004403027224 */ /* 0x000fe200078e0202 */
[----:B------:R-:W-:-:S03]  /*84b0*/  IADD3 R0, P1, PT, R14, R25, RZ ;  /* 0x000000190e007210 */ /* 0x000fc60007f3e0ff */
[----:B------:R-:W-:Y:S02]  /*84c0*/  IMAD.IADD R3, R15, 0x1, R2 ;  /* 0x000000010f037824 */ /* 0x000fe400078e0202 */
[----:B---3--:R-:W-:-:S04]  /*84d0*/  IMAD.WIDE.U32 R26, R0, R10, RZ ;  /* 0x0000000a001a7225 */ /* 0x008fc800078e00ff */
[----:B------:R-:W-:-:S04]  /*84e0*/  IMAD.X R2, RZ, RZ, R3, P1 ;  /* 0x000000ffff027224 */ /* 0x000fc800008e0603 */
[----:B------:R-:W-:-:S04]  /*84f0*/  IMAD.WIDE.U32 R8, R2, R10, RZ ;  /* 0x0000000a02087225 */ /* 0x000fc800078e00ff */
[----:B------:R-:W-:-:S04]  /*8500*/  IMAD.WIDE.U32 R8, P1, R0, R11, R8 ;  /* 0x0000000b00087225 */ /* 0x000fc80007820008 */
[----:B------:R-:W-:Y:S01]  /*8510*/  IMAD.X R7, RZ, RZ, RZ, P1 ;  /* 0x000000ffff077224 */ /* 0x000fe200008e06ff */
[----:B------:R-:W-:Y:S01]  /*8520*/  IADD3 RZ, P2, PT, R27, R8, RZ ;  /* 0x000000081bff7210 */ /* 0x000fe20007f5e0ff */
[----:B------:R-:W-:Y:S01]  /*8530*/  IMAD.MOV.U32 R6, RZ, RZ, R9 ;  /* 0x000000ffff067224 */ /* 0x000fe200078e0009 */
[----:B------:R-:W-:Y:S01]  /*8540*/  ISETP.NE.U32.AND P1, PT, R10, RZ, PT ;  /* 0x000000ff0a00720c */ /* 0x000fe20003f25070 */
[----:B------:R-:W1:Y:S02]  /*8550*/  LDC.64 R26, c[0x0][0xb88] ;  /* 0x0002e200ff1a7b82 */ /* 0x000e640000000a00 */
[----:B------:R-:W-:Y:S01]  /*8560*/  IMAD.WIDE.U32.X R6, R2, R11, R6, P2 ;  /* 0x0000000b02067225 */ /* 0x000fe200010e0406 */
[----:B------:R-:W-:Y:S02]  /*8570*/  ISETP.NE.AND.EX P1, PT, R11, RZ, PT, P1 ;  /* 0x000000ff0b00720c */ /* 0x000fe40003f25310 */
[----:B------:R-:W-:Y:S01]  /*8580*/  IADD3 R0, P2, PT, R12, R35, RZ ;  /* 0x000000230c007210 */ /* 0x000fe20007f5e0ff */
[----:B------:R-:W-:Y:S01]  /*8590*/  IMAD.MOV.U32 R2, RZ, RZ, R14 ;  /* 0x000000ffff027224 */ /* 0x000fe200078e000e */
[----:B------:R-:W-:Y:S01]  /*85a0*/  SEL R10, R14, R6, !P1 ;  /* 0x000000060e0a7207 */ /* 0x000fe20004800000 */
[----:B------:R-:W2:Y:S01]  /*85b0*/  LDC R35, c[0x0][0xba8] ;  /* 0x0002ea00ff237b82 */ /* 0x000ea20000000800 */
[----:B------:R-:W-:Y:S01]  /*85c0*/  SEL R6, R3, R7, !P1 ;  /* 0x0000000703067207 */ /* 0x000fe20004800000 */
[----:B------:R-:W-:Y:S01]  /*85d0*/  IMAD.X R11, RZ, RZ, R13, P2 ;  /* 0x000000ffff0b7224 */ /* 0x000fe200010e060d */
[----:B------:R-:W-:-:S02]  /*85e0*/  ISETP.GE.AND P2, PT, R66, 0x2, PT ;  /* 0x000000024200780c */ /* 0x000fc40003f46270 */
[--C-:B------:R-:W-:Y:S01]  /*85f0*/  SHF.R.U64 R10, R10, R24, R6.reuse ;  /* 0x000000180a0a7219 */ /* 0x100fe20000001206 */
[----:B----4-:R-:W-:Y:S01]  /*8600*/  IMAD.WIDE.U32 R8, R11, R20, RZ ;  /* 0x000000140b087225 */ /* 0x010fe200078e00ff */
[----:B------:R-:W-:Y:S01]  /*8610*/  SHF.R.U32.HI R6, RZ, R24, R6 ;  /* 0x00000018ff067219 */ /* 0x000fe20000011606 */
[----:B------:R-:W3:Y:S01]  /*8620*/  LDC.64 R14, c[0x0][0xb58] ;  /* 0x0002d600ff0e7b82 */ /* 0x000ee20000000a00 */
[----:B------:R-:W-:Y:S01]  /*8630*/  IADD3 R5, P1, PT, RZ, -R10, RZ ;  /* 0x8000000aff057210 */ /* 0x000fe20007f3e0ff */
[----:B------:R-:W-:-:S04]  /*8640*/  IMAD.WIDE.U32 R24, R0, R20, RZ ;  /* 0x0000001400187225 */ /* 0x000fc800078e00ff */
[----:B------:R-:W-:Y:S02]  /*8650*/  IMAD.X R6, RZ, RZ, ~R6, P1 ;  /* 0x000000ffff067224 */ /* 0x000fe400008e0e06 */
[----:B------:R-:W-:-:S04]  /*8660*/  IMAD.WIDE.U32 R8, P1, R0, R21, R8 ;  /* 0x0000001500087225 */ /* 0x000fc80007820008 */
[----:B-1----:R-:W-:Y:S01]  /*8670*/  IMAD R0, R6, R26, RZ ;  /* 0x0000001a06007224 */ /* 0x002fe200078e02ff */
[----:B------:R-:W-:Y:S01]  /*8680*/  IADD3 RZ, P3, PT, R25, R8, RZ ;  /* 0x0000000819ff7210 */ /* 0x000fe20007f7e0ff */
[----:B------:R-:W-:-:S04]  /*8690*/  IMAD.WIDE.U32 R2, R5, R26, R2 ;  /* 0x0000001a05027225 */ /* 0x000fc800078e0002 */
[----:B------:R-:W-:Y:S02]  /*86a0*/  IMAD R0, R5, R27, R0 ;  /* 0x0000001b05007224 */ /* 0x000fe400078e0200 */
[----:B------:R-:W-:Y:S01]  /*86b0*/  IMAD.X R7, RZ, RZ, RZ, P1 ;  /* 0x000000ffff077224 */ /* 0x000fe200008e06ff */
[----:B------:R-:W-:Y:S01]  /*86c0*/  ISETP.NE.U32.AND P1, PT, R20, RZ, PT ;  /* 0x000000ff1400720c */ /* 0x000fe20003f25070 */
[----:B------:R-:W-:Y:S02]  /*86d0*/  IMAD.IADD R0, R3, 0x1, R0 ;  /* 0x0000000103007824 */ /* 0x000fe400078e0200 */
[----:B------:R-:W-:Y:S01]  /*86e0*/  IMAD.MOV.U32 R6, RZ, RZ, R9 ;  /* 0x000000ffff067224 */ /* 0x000fe200078e0009 */
[----:B------:R-:W-:Y:S02]  /*86f0*/  ISETP.NE.AND.EX P1, PT, R21, RZ, PT, P1 ;  /* 0x000000ff1500720c */ /* 0x000fe40003f25310 */
[----:B------:R-:W-:Y:S01]  /*8700*/  SHF.R.U64 R3, R2, R65, R0 ;  /* 0x0000004102037219 */ /* 0x000fe20000001200 */
[----:B------:R-:W-:Y:S01]  /*8710*/  IMAD.WIDE.U32.X R6, R11, R21, R6, P3 ;  /* 0x000000150b067225 */ /* 0x000fe200018e0406 */
[----:B------:R-:W-:-:S02]  /*8720*/  SHF.R.U32.HI R8, RZ, R65, R0 ;  /* 0x00000041ff087219 */ /* 0x000fc40000011600 */
[----:B--2---:R-:W-:Y:S02]  /*8730*/  SEL R9, R10, R35, !P2 ;  /* 0x000000230a097207 */ /* 0x004fe40005000000 */
[--C-:B------:R-:W-:Y:S01]  /*8740*/  SHF.R.U64 R0, R3, R37, R8.reuse ;  /* 0x0000002503007219 */ /* 0x100fe20000001208 */
[----:B------:R-:W1:Y:S01]  /*8750*/  @P2 LDC R10, c[0x0][0xbe0] ;  /* 0x0002f800ff0a2b82 */ /* 0x000e620000000800 */
[----:B------:R-:W-:Y:S02]  /*8760*/  SEL R5, R12, R6, !P1 ;  /* 0x000000060c057207 */ /* 0x000fe40004800000 */
[----:B------:R-:W-:Y:S02]  /*8770*/  SEL R2, R13, R7, !P1 ;  /* 0x000000070d027207 */ /* 0x000fe40004800000 */
[----:B------:R-:W-:Y:S02]  /*8780*/  SHF.R.U32.HI R8, RZ, R37, R8 ;  /* 0x00000025ff087219 */ /* 0x000fe40000011608 */
[-CC-:B------:R-:W-:Y:S01]  /*8790*/  SHF.R.U64 R3, R5, R34.reuse, R2.reuse ;  /* 0x0000002205037219 */ /* 0x180fe20000001202 */
[----:B------:R-:W2:Y:S01]  /*87a0*/  @P2 LDC R0, c[0x0][0xbc8] ;  /* 0x0002f200ff002b82 */ /* 0x000ea20000000800 */
[----:B------:R-:W-:-:S02]  /*87b0*/  SHF.R.U32.HI R2, RZ, R34, R2 ;  /* 0x00000022ff027219 */ /* 0x000fc40000011602 */
[----:B------:R-:W-:Y:S02]  /*87c0*/  IADD3 R5, P1, PT, RZ, -R3, RZ ;  /* 0x80000003ff057210 */ /* 0x000fe40007f3e0ff */
[----:B------:R-:W-:-:S03]  /*87d0*/  SEL R8, R8, RZ, !P2 ;  /* 0x000000ff08087207 */ /* 0x000fc60005000000 */
[----:B------:R-:W-:Y:S01]  /*87e0*/  IMAD.X R6, RZ, RZ, ~R2, P1 ;  /* 0x000000ffff067224 */ /* 0x000fe200008e0e02 */
[----:B------:R-:W-:-:S03]  /*87f0*/  ISETP.GT.AND P1, PT, R66, 0x1, PT ;  /* 0x000000014200780c */ /* 0x000fc60003f24270 */
[-C--:B---3--:R-:W-:Y:S02]  /*8800*/  IMAD R11, R6, R14.reuse, RZ ;  /* 0x0000000e060b7224 */ /* 0x088fe400078e02ff */
[----:B------:R-:W-:-:S04]  /*8810*/  IMAD.WIDE.U32 R6, R5, R14, R12 ;  /* 0x0000000e05067225 */ /* 0x000fc800078e000c */
[----:B------:R-:W-:Y:S01]  /*8820*/  IMAD R15, R5, R15, R11 ;  /* 0x0000000f050f7224 */ /* 0x000fe200078e020b */
[-C--:B------:R-:W-:Y:S01]  /*8830*/  SEL R5, R6, R3.reuse, !P2 ;  /* 0x0000000306057207 */ /* 0x080fe20005000000 */
[----:B-1----:R-:W-:Y:S02]  /*8840*/  IMAD R3, R10, R3, RZ ;  /* 0x000000030a037224 */ /* 0x002fe400078e02ff */
[----:B------:R-:W-:Y:S01]  /*8850*/  @!P2 IMAD.IADD R2, R7, 0x1, R15 ;  /* 0x000000010702a824 */ /* 0x000fe200078e020f */
[----:B--2---:R-:W-:Y:S01]  /*8860*/  ISETP.GE.U32.AND P3, PT, R5, R0, PT ;  /* 0x000000000500720c */ /* 0x004fe20003f66070 */
[----:B------:R-:W-:Y:S01]  /*8870*/  IMAD R6, R9, R6, R3 ;  /* 0x0000000609067224 */ /* 0x000fe200078e0203 */
[----:B------:R-:W-:Y:S02]  /*8880*/  ISETP.LT.U32.AND P2, PT, R5, R0, PT ;  /* 0x000000000500720c */ /* 0x000fe40003f41070 */
[CC--:B------:R-:W-:Y:S02]  /*8890*/  ISETP.GE.U32.AND.EX P3, PT, R2.reuse, R8.reuse, PT, P3 ;  /* 0x000000080200720c */ /* 0x0c0fe40003f66130 */
[----:B------:R-:W-:-:S02]  /*88a0*/  ISETP.LT.U32.AND.EX P2, PT, R2, R8, PT, P2 ;  /* 0x000000080200720c */ /* 0x000fc40003f41120 */
[----:B------:R-:W-:Y:S02]  /*88b0*/  SEL R2, RZ, 0x1, P3 ;  /* 0x00000001ff027807 */ /* 0x000fe40001800000 */
[----:B------:R-:W-:-:S03]  /*88c0*/  SEL R5, R5, R0, P2 ;  /* 0x0000000005057207 */ /* 0x000fc60001000000 */
[----:B------:R-:W-:Y:S02]  /*88d0*/  IMAD.IADD R0, R2, 0x1, R10 ;  /* 0x0000000102007824 */ /* 0x000fe400078e020a */
[----:B------:R-:W-:Y:S01]  /*88e0*/  IMAD.IADD R251, R6, 0x1, R5 ;  /* 0x0000000106fb7824 */ /* 0x000fe200078e0205 */
[----:B------:R-:W-:Y:S06]  /*88f0*/  @P1 BRA `(.L_x_183) ;  /* 0x0000000000b41947 */ /* 0x000fec0003800000 */
[----:B------:R-:W1:Y:S01]  /*8900*/  LDC R5, c[0x0][0xbac] ;  /* 0x0002eb00ff057b82 */ /* 0x000e620000000800 */
[----:B------:R-:W-:-:S07]  /*8910*/  ISETP.NE.AND P1, PT, R35, 0x1, PT ;  /* 0x000000012300780c */ /* 0x000fce0003f25270 */
        /* <DEDUP_REMOVED lines=10> */
[----:B------:R-:W1:Y:S02]  /*89c0*/  LDCU UR4, c[0x0][0xba8] ;  /* 0x00017500ff0477ac */ /* 0x000e640008000800 */
[----:B-1----:R-:W-:-:S06]  /*89d0*/  UIADD3 UR4, UPT, UPT, UR4, -0x8, URZ ;  /* 0xfffffff804047890 */ /* 0x002fcc000fffe0ff */
[----:B------:R-:W-:-:S13]  /*89e0*/  ISETP.GT.U32.AND P2, PT, R2, UR4, PT ;  /* 0x0000000402007c0c */ /* 0x000fda000bf44070 */
        /* <DEDUP_REMOVED lines=10> */
.L_x_184:
        /* <DEDUP_REMOVED lines=10> */
[----:B------:R-:W1:Y:S02]  /*8b30*/  LDCU UR4, c[0x0][0xba8] ;  /* 0x00017500ff0477ac */ /* 0x000e640008000800 */
[----:B-1----:R-:W-:-:S06]  /*8b40*/  UIADD3 UR4, UPT, UPT, UR4, -0x8, URZ ;  /* 0xfffffff804047890 */ /* 0x002fcc000fffe0ff */
[----:B------:R-:W-:-:S13]  /*8b50*/  ISETP.GT.U32.AND P2, PT, R2, UR4, PT ;  /* 0x0000000402007c0c */ /* 0x000fda000bf44070 */
[----:B------:R-:W1:Y:S01]  /*8b60*/  @!P2 LDC R5, c[0x0][0xc1c] ;  /* 0x00030700ff05ab82 */ /* 0x000e620000000800 */
[----:B------:R-:W-:-:S04]  /*8b70*/  @!P2 LOP3.LUT R0, R2, 0x1, RZ, 0xc0, !PT ;  /* 0x000000010200a812 */ /* 0x000fc800078ec0ff */
[----:B------:R-:W-:Y:S02]  /*8b80*/  @!P2 ISETP.NE.U32.AND P1, PT, R0, 0x1, PT ;  /* 0x000000010000a80c */ /* 0x000fe40003f25070 */
[----:B------:R-:W-:Y:S02]  /*8b90*/  @P2 IADD3 R0, PT, PT, R3, -R2, R35 ;  /* 0x8000000203002210 */ /* 0x000fe40007ffe023 */
[----:B-1----:R-:W-:-:S04]  /*8ba0*/  @!P2 ISETP.EQ.AND P1, PT, R5, 0x2, !P1 ;  /* 0x000000020500a80c */ /* 0x002fc80004f22270 */
[----:B------:R-:W-:-:S05]  /*8bb0*/  @!P2 SEL R2, RZ, 0xffffffff, !P1 ;  /* 0xffffffffff02a807 */ /* 0x000fca0004800000 */
[----:B------:R-:W-:-:S07]  /*8bc0*/  @!P2 IMAD.IADD R0, R3, 0x1, R2 ;  /* 0x000000010300a824 */ /* 0x000fce00078e0202 */
.L_x_183:
[----:B------:R-:W1:Y:S01]  /*8bd0*/  LDC R5, c[0x0][0xbac] ;  /* 0x0002eb00ff057b82 */ /* 0x000e620000000800 */
[----:B------:R-:W-:Y:S01]  /*8be0*/  IMAD.IADD R3, R251, 0x1, R0 ;  /* 0x00000001fb037824 */ /* 0x000fe200078e0200 */
[----:B------:R-:W-:Y:S02]  /*8bf0*/  ISETP.NE.AND P1, PT, R35, 0x1, PT ;  /* 0x000000012300780c */ /* 0x000fe40003f25270 */
[----:B------:R-:W-:Y:S01]  /*8c00*/  SHF.R.U64 R7, R44, R37, R17 ;  /* 0x000000252c077219 */ /* 0x000fe20000001211 */
[----:B------:R-:W-:Y:S01]  /*8c10*/  VIADD R2, R3, 0xffffffff ;  /* 0xffffffff03027836 */ /* 0x000fe20000000000 */
[----:B------:R-:W-:Y:S02]  /*8c20*/  MOV R250, R0 ;  /* 0x0000000000fa7202 */ /* 0x000fe40000000f00 */
[----:B------:R-:W2:Y:S01]  /*8c30*/  LDC R6, c[0x0][0xbb0] ;  /* 0x0002ec00ff067b82 */ /* 0x000ea20000000800 */
[----:B------:R-:W-:Y:S01]  /*8c40*/  IMAD R7, R7, R36, RZ ;  /* 0x0000002407077224 */ /* 0x000fe200078e02ff */
[----:B------:R-:W-:Y:S01]  /*8c50*/  PRMT R252, RZ, 0x7610, R252 ;  /* 0x00007610fffc7816 */ /* 0x000fe200000000fc */
[----:B-1----:R-:W-:-:S05]  /*8c60*/  IMAD.HI.U32 R5, R2, R5, RZ ;  /* 0x0000000502057227 */ /* 0x002fca00078e00ff */
[----:B--2---:R-:W-:-:S04]  /*8c70*/  @P1 SHF.R.U32.HI R2, RZ, R6, R5 ;  /* 0x00000006ff021219 */ /* 0x004fc80000011605 */
[C---:B------:R-:W-:Y:S01]  /*8c80*/  IADD3 R5, PT, PT, R2.reuse, -R12, RZ ;  /* 0x8000000c02057210 */ /* 0x040fe20007ffe0ff */
[----:B------:R-:W-:-:S04]  /*8c90*/  IMAD R6, R2, R35, RZ ;  /* 0x0000002302067224 */ /* 0x000fc800078e02ff */
[----:B------:R-:W-:Y:S01]  /*8ca0*/  IMAD R5, R5, R38, R18 ;  /* 0x0000002605057224 */ /* 0x000fe200078e0212 */
[----:B------:R-:W-:Y:S02]  /*8cb0*/  VIMNMX.U32 R2, PT, PT, R251, R6, !PT ;  /* 0x00000006fb027248 */ /* 0x000fe40007fe0000 */
[----:B------:R-:W-:Y:S01]  /*8cc0*/  VIADDMNMX.U32 R3, R6, R35, R3, PT ;  /* 0x0000002306037246 */ /* 0x000fe20003800003 */
[----:B------:R-:W-:Y:S02]  /*8cd0*/  IMAD R5, R58, R5, R7 ;  /* 0x000000053a057224 */ /* 0x000fe400078e0207 */
[C---:B------:R-:W-:Y:S01]  /*8ce0*/  IMAD.IADD R240, R2.reuse, 0x1, -R6 ;  /* 0x0000000102f07824 */ /* 0x040fe200078e0a06 */
[----:B------:R-:W-:-:S07]  /*8cf0*/  IADD3 R247, PT, PT, -R2, R3, RZ ;  /* 0x0000000302f77210 */ /* 0x000fce0007ffe1ff */
.L_x_182:
[----:B------:R-:W1:Y:S08]  /*8d00*/  LDC.64 R10, c[0x0][0xb38] ;  /* 0x0002ce00ff0a7b82 */ /* 0x000e700000000a00 */
[----:B------:R-:W3:Y:S08]  /*8d10*/  LDC.64 R8, c[0x0][0xb30] ;  /* 0x0002cc00ff087b82 */ /* 0x000ef00000000a00 */
[----:B------:R-:W2:Y:S01]  /*8d20*/  LDC R17, c[0x0][0xbb4] ;  /* 0x0002ed00ff117b82 */ /* 0x000ea20000000800 */
[----:B-1----:R-:W-:-:S07]  /*8d30*/  IADD3 R0, P1, PT, R5, R11, RZ ;  /* 0x0000000b05007210 */ /* 0x002fce0007f3e0ff */
[----:B------:R-:W1:Y:S01]  /*8d40*/  LDC.64 R14, c[0x0][0xb50] ;  /* 0x0002d400ff0e7b82 */ /* 0x000e620000000a00 */
[----:B------:R-:W-:Y:S02]  /*8d50*/  IMAD.X R11, RZ, RZ, RZ, P1 ;  /* 0x000000ffff0b7224 */ /* 0x000fe400008e06ff */
[----:B---3--:R-:W-:-:S04]  /*8d60*/  IMAD.WIDE.U32 R12, R0, R8, RZ ;  /* 0x00000008000c7225 */ /* 0x008fc800078e00ff */
[----:B------:R-:W-:-:S04]  /*8d70*/  IMAD.WIDE.U32 R6, R11, R8, RZ ;  /* 0x000000080b067225 */ /* 0x000fc800078e00ff */
[----:B------:R-:W-:-:S04]  /*8d80*/  IMAD.WIDE.U32 R6, P1, R0, R9, R6 ;  /* 0x0000000900067225 */ /* 0x000fc80007820006 */
[----:B------:R-:W-:Y:S01]  /*8d90*/  IMAD.X R3, RZ, RZ, RZ, P1 ;  /* 0x000000ffff037224 */ /* 0x000fe200008e06ff */
[----:B------:R-:W-:Y:S01]  /*8da0*/  IADD3 RZ, P2, PT, R13, R6, RZ ;  /* 0x000000060dff7210 */ /* 0x000fe20007f5e0ff */
[----:B------:R-:W-:Y:S01]  /*8db0*/  IMAD.MOV.U32 R2, RZ, RZ, R7 ;  /* 0x000000ffff027224 */ /* 0x000fe200078e0007 */
[----:B------:R-:W-:Y:S01]  /*8dc0*/  ISETP.NE.U32.AND P1, PT, R8, RZ, PT ;  /* 0x000000ff0800720c */ /* 0x000fe20003f25070 */
[----:B------:R-:W3:Y:S02]  /*8dd0*/  LDC.64 R12, c[0x0][0xb28] ;  /* 0x0002ca00ff0c7b82 */ /* 0x000ee40000000a00 */
[----:B------:R-:W-:Y:S01]  /*8de0*/  IMAD.WIDE.U32.X R2, R11, R9, R2, P2 ;  /* 0x000000090b027225 */ /* 0x000fe200010e0402 */
[----:B------:R-:W-:-:S04]  /*8df0*/  ISETP.NE.AND.EX P1, PT, R9, RZ, PT, P1 ;  /* 0x000000ff0900720c */ /* 0x000fc80003f25310 */
[----:B------:R-:W-:Y:S01]  /*8e00*/  SEL R153, R5, R2, !P1 ;  /* 0x0000000205997207 */ /* 0x000fe20004800000 */
[----:B------:R-:W4:Y:S01]  /*8e10*/  LDC.64 R8, c[0x0][0xb48] ;  /* 0x0002d200ff087b82 */ /* 0x000f220000000a00 */
[----:B------:R-:W-:Y:S01]  /*8e20*/  SEL R2, R3, RZ, P1 ;  /* 0x000000ff03027207 */ /* 0x000fe20000800000 */
[----:B------:R-:W-:-:S03]  /*8e30*/  IMAD.MOV.U32 R3, RZ, RZ, RZ ;  /* 0x000000ffff037224 */ /* 0x000fc600078e00ff */
[-CC-:B------:R-:W-:Y:S02]  /*8e40*/  SHF.R.U64 R153, R153, R10.reuse, R2.reuse ;  /* 0x0000000a99997219 */ /* 0x180fe40000001202 */
[----:B------:R-:W-:Y:S02]  /*8e50*/  SHF.R.U32.HI R2, RZ, R10, R2 ;  /* 0x0000000aff027219 */ /* 0x000fe40000011602 */
[----:B------:R-:W-:-:S05]  /*8e60*/  IADD3 R0, P1, PT, RZ, -R153, RZ ;  /* 0x80000099ff007210 */ /* 0x000fca0007f3e0ff */
[----:B------:R-:W-:-:S04]  /*8e70*/  IMAD.X R2, RZ, RZ, ~R2, P1 ;  /* 0x000000ffff027224 */ /* 0x000fc800008e0e02 */
[----:B---3--:R-:W-:Y:S02]  /*8e80*/  IMAD R6, R2, R12, RZ ;  /* 0x0000000c02067224 */ /* 0x008fe400078e02ff */
[----:B------:R-:W-:-:S04]  /*8e90*/  IMAD.MOV.U32 R2, RZ, RZ, R5 ;  /* 0x000000ffff027224 */ /* 0x000fc800078e0005 */
[----:B------:R-:W-:-:S04]  /*8ea0*/  IMAD.WIDE.U32 R2, R0, R12, R2 ;  /* 0x0000000c00027225 */ /* 0x000fc800078e0002 */
[----:B------:R-:W-:-:S04]  /*8eb0*/  IMAD R0, R0, R13, R6 ;  /* 0x0000000d00007224 */ /* 0x000fc800078e0206 */
[----:B------:R-:W-:-:S05]  /*8ec0*/  IMAD.IADD R0, R3, 0x1, R0 ;  /* 0x0000000103007824 */ /* 0x000fca00078e0200 */
[-CC-:B------:R-:W-:Y:S02]  /*8ed0*/  SHF.R.U64 R13, R2, R37.reuse, R0.reuse ;  /* 0x00000025020d7219 */ /* 0x180fe40000001200 */
[----:B------:R-:W-:-:S04]  /*8ee0*/  SHF.R.U32.HI R0, RZ, R37, R0 ;  /* 0x00000025ff007219 */ /* 0x000fc80000011600 */
[-CC-:B------:R-:W-:Y:S02]  /*8ef0*/  SHF.R.U64 R12, R13, R65.reuse, R0.reuse ;  /* 0x000000410d0c7219 */ /* 0x180fe40000001200 */
[----:B------:R-:W-:-:S04]  /*8f00*/  SHF.R.U32.HI R0, RZ, R65, R0 ;  /* 0x00000041ff007219 */ /* 0x000fc80000011600 */
[-CC-:B--2---:R-:W-:Y:S02]  /*8f10*/  SHF.R.U64 R11, R12, R17.reuse, R0.reuse ;  /* 0x000000110c0b7219 */ /* 0x184fe40000001200 */
[----:B------:R-:W-:Y:S02]  /*8f20*/  SHF.R.U32.HI R10, RZ, R17, R0 ;  /* 0x00000011ff0a7219 */ /* 0x000fe40000011600 */
[----:B-1----:R-:W-:Y:S02]  /*8f30*/  IADD3 R0, P1, PT, R11, R15, RZ ;  /* 0x0000000f0b007210 */ /* 0x002fe40007f3e0ff */
[----:B------:R-:W1:Y:S03]  /*8f40*/  LDC R15, c[0x0][0xb40] ;  /* 0x0002d000ff0f7b82 */ /* 0x000e660000000800 */
[----:B------:R-:W-:Y:S02]  /*8f50*/  IMAD.X R5, RZ, RZ, R10, P1 ;  /* 0x000000ffff057224 */ /* 0x000fe400008e060a */
[----:B----4-:R-:W-:-:S04]  /*8f60*/  IMAD.WIDE.U32 R18, R0, R8, RZ ;  /* 0x0000000800127225 */ /* 0x010fc800078e00ff */
[----:B------:R-:W-:-:S04]  /*8f70*/  IMAD.WIDE.U32 R6, R5, R8, RZ ;  /* 0x0000000805067225 */ /* 0x000fc800078e00ff */
[----:B------:R-:W-:-:S04]  /*8f80*/  IMAD.WIDE.U32 R6, P1, R0, R9, R6 ;  /* 0x0000000900067225 */ /* 0x000fc80007820006 */
[----:B------:R-:W-:Y:S01]  /*8f90*/  IMAD.X R3, RZ, RZ, RZ, P1 ;  /* 0x000000ffff037224 */ /* 0x000fe200008e06ff */
[----:B------:R-:W-:Y:S01]  /*8fa0*/  IADD3 RZ, P2, PT, R19, R6, RZ ;  /* 0x0000000613ff7210 */ /* 0x000fe20007f5e0ff */
[----:B------:R-:W-:Y:S01]  /*8fb0*/  IMAD.MOV.U32 R2, RZ, RZ, R7 ;  /* 0x000000ffff027224 */ /* 0x000fe200078e0007 */
[----:B------:R-:W-:Y:S01]  /*8fc0*/  ISETP.NE.U32.AND P1, PT, R8, RZ, PT ;  /* 0x000000ff0800720c */ /* 0x000fe20003f25070 */
[----:B------:R-:W2:Y:S02]  /*8fd0*/  LDC R6, c[0x0][0xb08] ;  /* 0x0002c200ff067b82 */ /* 0x000ea40000000800 */
[----:B------:R-:W-:Y:S01]  /*8fe0*/  IMAD.WIDE.U32.X R2, R5, R9, R2, P2 ;  /* 0x0000000905027225 */ /* 0x000fe200010e0402 */
[----:B------:R-:W-:Y:S02]  /*8ff0*/  ISETP.NE.AND.EX P1, PT, R9, RZ, PT, P1 ;  /* 0x000000ff0900720c */ /* 0x000fe40003f25310 */
[----:B------:R-:W-:Y:S02]  /*9000*/  LOP3.LUT R5, R44, R67, RZ, 0xc0, !PT ;  /* 0x000000432c057212 */ /* 0x000fe400078ec0ff */
[----:B------:R-:W-:-:S02]  /*9010*/  SEL R3, R10, R3, !P1 ;  /* 0x000000030a037207 */ /* 0x000fc40004800000 */
[----:B------:R-:W-:Y:S02]  /*9020*/  SEL R0, R11, R2, !P1 ;  /* 0x000000020b007207 */ /* 0x000fe40004800000 */
[----:B------:R-:W-:Y:S02]  /*9030*/  ISETP.NE.AND P1, PT, R71, 0x1, PT ;  /* 0x000000014700780c */ /* 0x000fe40003f25270 */
[----:B------:R-:W-:Y:S02]  /*9040*/  SHF.R.U64 R0, R0, R14, R3 ;  /* 0x0000000e00007219 */ /* 0x000fe40000001203 */
[----:B------:R-:W-:Y:S02]  /*9050*/  LOP3.LUT R3, R12, UR21, RZ, 0xc0, !PT ;  /* 0x000000150c037c12 */ /* 0x000fe4000f8ec0ff */
[----:B------:R-:W-:Y:S01]  /*9060*/  SHF.L.U32 R2, R0, R17, RZ ;  /* 0x0000001100027219 */ /* 0x000fe200000006ff */
[----:B------:R-:W-:-:S04]  /*9070*/  IMAD.MOV R0, RZ, RZ, -R0 ;  /* 0x000000ffff007224 */ /* 0x000fc800078e0a00 */
[----:B------:R-:W-:Y:S01]  /*9080*/  IMAD.IADD R2, R3, 0x1, R2 ;  /* 0x0000000103027824 */ /* 0x000fe200078e0202 */
[----:B------:R-:W-:Y:S01]  /*9090*/  LOP3.LUT R3, R13, R70, RZ, 0xc0, !PT ;  /* 0x000000460d037212 */ /* 0x000fe200078ec0ff */
[----:B-1----:R-:W-:Y:S02]  /*90a0*/  IMAD R0, R15, R0, R11 ;  /* 0x000000000f007224 */ /* 0x002fe400078e020b */
[----:B------:R-:W-:Y:S02]  /*90b0*/  IMAD R2, R2, R36, R5 ;  /* 0x0000002402027224 */ /* 0x000fe400078e0205 */
[----:B--2---:R-:W-:-:S05]  /*90c0*/  IMAD R0, R0, R6, R3 ;  /* 0x0000000600007224 */ /* 0x004fca00078e0203 */
[----:B------:R-:W-:Y:S02]  /*90d0*/  SEL R3, R2, R0, !P1 ;  /* 0x0000000002037207 */ /* 0x000fe40004800000 */
[----:B------:R-:W-:-:S05]  /*90e0*/  SEL R0, R0, R2, !P1 ;  /* 0x0000000200007207 */ /* 0x000fca0004800000 */
[----:B------:R3:W-:Y:S04]  /*90f0*/  STL [R1+0x4], R0 ;  /* 0x0000040001007387 */ /* 0x0007e80000100800 */
[----:B------:R3:W-:Y:S02]  /*9100*/  STL [R1+0x8], R3 ;  /* 0x0000080301007387 */ /* 0x0007e40000100800 */
.L_x_180:
[----:B-1-3--:R-:W-:-:S04]  /*9110*/  PRMT R0, R252, 0x9910, RZ ;  /* 0x00009910fc007816 */ /* 0x00afc800000000ff */
[----:B------:R-:W-:-:S04]  /*9120*/  ISETP.NE.AND P1, PT, R0, RZ, PT ;  /* 0x000000ff0000720c */ /* 0x000fc80003f25270 */
[----:B------:R-:W-:-:S13]  /*9130*/  ISETP.NE.OR P1, PT, R247, RZ, P1 ;  /* 0x000000fff700720c */ /* 0x000fda0000f25670 */
[----:B------:R-:W-:Y:S05]  /*9140*/  @P1 BRA `(.L_x_172) ;  /* 0x0000000000d01947 */ /* 0x000fea0003800000 */
[----:B------:R-:W-:Y:S01]  /*9150*/  IMAD.U32 R2, RZ, RZ, UR29 ;  /* 0x0000001dff027e24 */ /* 0x000fe2000f8e00ff */
[----:B------:R-:W-:Y:S01]  /*9160*/  MOV R0, UR28 ;  /* 0x0000001c00007c02 */ /* 0x000fe20008000f00 */
[----:B------:R-:W-:Y:S01]  /*9170*/  HFMA2 R247, -RZ, RZ, 0, 0 ;  /* 0x00000000fff77431 */ /* 0x000fe200000001ff */
[----:B------:R-:W-:Y:S01]  /*9180*/  PRMT R252, RZ, 0x7610, R252 ;  /* 0x00007610fffc7816 */ /* 0x000fe200000000fc */
[----:B------:R-:W-:Y:S01]  /*9190*/  IMAD.MOV.U32 R240, RZ, RZ, RZ ;  /* 0x000000fffff07224 */ /* 0x000fe200078e00ff */
[----:B------:R1:W-:Y:S01]  /*91a0*/  STL [R1+0x8], R2 ;  /* 0x0000080201007387 */ /* 0x0003e20000100800 */
[----:B------:R-:W-:Y:S01]  /*91b0*/  IMAD.U32 R153, RZ, RZ, UR8 ;  /* 0x00000008ff997e24 */ /* 0x000fe2000f8e00ff */
[----:B------:R-:W-:Y:S02]  /*91c0*/  MOV R250, RZ ;  /* 0x000000ff00fa7202 */ /* 0x000fe40000000f00 */
[----:B------:R1:W-:Y:S01]  /*91d0*/  STL [R1+0x4], R0 ;  /* 0x0000040001007387 */ /* 0x0003e20000100800 */
[----:B------:R-:W-:Y:S05]  /*91e0*/  BRA `(.L_x_172) ;  /* 0x0000000000a87947 */ /* 0x000fea0003800000 */
.L_x_173:
[----:B------:R-:W1:Y:S01]  /*91f0*/  LDCU UR5, c[0x0][0xbbc] ;  /* 0x00017780ff0577ac */ /* 0x000e620008000800 */
[----:B------:R3:W-:Y:S01]  /*9200*/  STL [R1+0x8], R13 ;  /* 0x0000080d01007387 */ /* 0x0007e20000100800 */
[----:B------:R-:W-:Y:S01]  /*9210*/  MOV R153, R47 ;  /* 0x0000002f00997202 */ /* 0x000fe20000000f00 */
[----:B------:R-:W2:Y:S02]  /*9220*/  LDCU UR4, c[0x0][0xba8] ;  /* 0x00017500ff0477ac */ /* 0x000ea40008000800 */
[----:B------:R3:W-:Y:S01]  /*9230*/  STL [R1+0x4], R12 ;  /* 0x0000040c01007387 */ /* 0x0007e20000100800 */
[----:B-1----:R-:W-:Y:S01]  /*9240*/  UISETP.GE.AND UP0, UPT, UR5, 0x2, UPT ;  /* 0x000000020500788c */ /* 0x002fe2000bf06270 */
[----:B--2---:R-:W-:Y:S02]  /*9250*/  MOV R247, UR4 ;  /* 0x0000000400f77c02 */ /* 0x004fe40008000f00 */
[----:B------:R-:W-:-:S06]  /*9260*/  MOV R250, UR4 ;  /* 0x0000000400fa7c02 */ /* 0x000fcc0008000f00 */
[----:B------:R-:W-:Y:S05]  /*9270*/  BRA.U !UP0, `(.L_x_172) ;  /* 0x0000000108847547 */ /* 0x000fea000b800000 */
[----:B------:R-:W1:Y:S08]  /*9280*/  LDC.64 R2, c[0x0][0xbc0] ;  /* 0x0002f000ff027b82 */ /* 0x000e700000000a00 */
[----:B------:R-:W2:Y:S08]  /*9290*/  LDC R7, c[0x0][0xbc8] ;  /* 0x0002f200ff077b82 */ /* 0x000eb00000000800 */
[----:B------:R-:W3:Y:S01]  /*92a0*/  LDC R5, c[0x0][0xbe0] ;  /* 0x0002f800ff057b82 */ /* 0x000ee20000000800 */
[----:B-1----:R-:W-:-:S07]  /*92b0*/  IMAD.HI.U32 R153, R47, R2, RZ ;  /* 0x000000022f997227 */ /* 0x002fce00078e00ff */
[----:B------:R-:W1:Y:S01]  /*92c0*/  LDC R6, c[0x0][0xc1c] ;  /* 0x00030700ff067b82 */ /* 0x000e620000000800 */
[----:B------:R-:W-:-:S05]  /*92d0*/  SHF.R.U32.HI R153, RZ, R3, R153 ;  /* 0x00000003ff997219 */ /* 0x000fca0000011699 */
[----:B------:R-:W-:-:S04]  /*92e0*/  IMAD.MOV R0, RZ, RZ, -R153 ;  /* 0x000000ffff007224 */ /* 0x000fc800078e0a99 */
[----:B------:R-:W-:Y:S02]  /*92f0*/  IMAD R0, R0, UR5, R47 ;  /* 0x0000000500007c24 */ /* 0x000fe4000f8e022f */
[----:B---3--:R-:W-:-:S03]  /*9300*/  VIADD R2, R5, 0x1 ;  /* 0x0000000105027836 */ /* 0x008fc60000000000 */
[CC--:B--2---:R-:W-:Y:S02]  /*9310*/  VIMNMX.U32 R3, PT, PT, R0.reuse, R7.reuse, PT ;  /* 0x0000000700037248 */ /* 0x0c4fe40003fe0000 */
[----:B------:R-:W-:-:S03]  /*9320*/  ISETP.GE.U32.AND P1, PT, R0, R7, PT ;  /* 0x000000070000720c */ /* 0x000fc60003f26070 */
[----:B------:R-:W-:-:S04]  /*9330*/  IMAD R3, R0, R5, R3 ;  /* 0x0000000500037224 */ /* 0x000fc800078e0203 */
[C---:B------:R-:W-:Y:S01]  /*9340*/  VIADD R240, R3.reuse, 0x1 ;  /* 0x0000000103f07836 */ /* 0x040fe20000000000 */
[----:B------:R-:W-:-:S04]  /*9350*/  LOP3.LUT R0, R3, 0x1, RZ, 0xc0, !PT ;  /* 0x0000000103007812 */ /* 0x000fc800078ec0ff */
[----:B------:R-:W-:Y:S02]  /*9360*/  ISETP.NE.U32.AND P2, PT, R0, 0x1, PT ;  /* 0x000000010000780c */ /* 0x000fe40003f45070 */
        /* <DEDUP_REMOVED lines=14> */
.L_x_185:
[----:B------:R1:W-:Y:S01]  /*9450*/  STL [R1+0x8], R13 ;  /* 0x0000080d01007387 */ /* 0x0003e20000100800 */
[----:B------:R-:W-:-:S03]  /*9460*/  IADD3 R247, PT, PT, R0, R3, RZ ;  /* 0x0000000300f77210 */ /* 0x000fc60007ffe0ff */
[----:B------:R1:W-:Y:S01]  /*9470*/  STL [R1+0x4], R12 ;  /* 0x0000040c01007387 */ /* 0x0003e20000100800 */
[----:B------:R-:W-:-:S07]  /*9480*/  MOV R250, R247 ;  /* 0x000000f700fa7202 */ /* 0x000fce0000000f00 */
.L_x_172:
[----:B-1-3--:R-:W-:Y:S02]  /*9490*/  VIADD R2, R49, 0x1 ;  /* 0x0000000131027836 */ /* 0x00afe40000000000 */
[----:B------:R-:W-:-:S03]  /*94a0*/  IMAD.MOV.U32 R0, RZ, RZ, 0x1 ;  /* 0x00000001ff007424 */ /* 0x000fc600078e00ff */
[----:B------:R-:W-:-:S04]  /*94b0*/  ISETP.NE.AND P1, PT, R2, 0x2, PT ;  /* 0x000000020200780c */ /* 0x000fc80003f25270 */
[----:B------:R-:W-:Y:S02]  /*94c0*/  SEL R3, RZ, 0x1, P1 ;  /* 0x00000001ff037807 */ /* 0x000fe40000800000 */
[----:B------:R-:W-:Y:S02]  /*94d0*/  SEL R49, R2, RZ, P1 ;  /* 0x000000ff02317207 */ /* 0x000fe40000800000 */
[----:B------:R-:W-:-:S07]  /*94e0*/  LOP3.LUT R51, R51, R3, RZ, 0x3c, !PT ;  /* 0x0000000333337212 */ /* 0x000fce00078e3cff */
.L_x_168:
[----:B------:R-:W-:Y:S02]  /*94f0*/  LOP3.LUT P1, RZ, R252, 0xff, RZ, 0xc0, !PT ;  /* 0x000000fffcff7812 */ /* 0x000fe4000782c0ff */
[----:B--2-4-:R-:W-:Y:S02]  /*9500*/  PLOP3.LUT P4, PT, PT, PT, PT, 0x80, 0x8 ;  /* 0x000000000008781c */ /* 0x014fe40003f8f070 */
[----:B------:R-:W-:-:S13]  /*9510*/  ISETP.NE.OR P1, PT, R247, RZ, P1 ;  /* 0x000000fff700720c */ /* 0x000fda0000f25670 */
[----:B------:R-:W-:Y:S05]  /*9520*/  @P1 BRA `(.L_x_186) ;  /* 0xffffffcc003c1947 */ /* 0x000fea000383ffff */
[----:B------:R-:W-:Y:S01]  /*9530*/  UIADD3 UR13, UPT, UPT, UR13, 0x40, URZ ;  /* 0x000000400d0d7890 */ /* 0x000fe2000fffe0ff */
[----:B------:R-:W-:-:S03]  /*9540*/  SHF.L.U32 R0, R4, 0x1f, RZ ;  /* 0x0000001f04007819 */ /* 0x000fc600000006ff */
[----:B------:R-:W-:-:S09]  /*9550*/  ULEA UR4, UR7, UR13, 0x3 ;  /* 0x0000000d07047291 */ /* 0x000fd2000f8e18ff */
[----:B------:R-:W2:Y:S02]  /*9560*/  SYNCS.PHASECHK.TRANS64.TRYWAIT P0, [UR4], R0 ;  /* 0x00000000ff0075a7 */ /* 0x000ea40008001104 */
[----:B--2---:R-:W-:Y:S05]  /*9570*/  @!P0 BRA `(.L_x_187) ;  /* 0x000001f400508947 */ /* 0x004fea0003800000 */
.L_x_638:
[----:B------:R-:W-:-:S04]  /*9580*/  UIADD3 UR4, UPT, UPT, UR7, 0x1, URZ ;  /* 0x0000000107047890 */ /* 0x000fc8000fffe0ff */
[----:B------:R-:W-:-:S04]  /*9590*/  UISETP.NE.AND UP0, UPT, UR4, 0x8, UPT ;  /* 0x000000080400788c */ /* 0x000fc8000bf05270 */
[----:B------:R-:W-:Y:S02]  /*95a0*/  USEL UR6, URZ, 0x1, UP0 ;  /* 0x00000001ff067887 */ /* 0x000fe40008000000 */
[----:B------:R-:W-:-:S04]  /*95b0*/  USEL UR4, UR4, URZ, UP0 ;  /* 0x000000ff04047287 */ /* 0x000fc80008000000 */
[----:B------:R-:W-:Y:S01]  /*95c0*/  ULEA UR5, UR4, UR13, 0x3 ;  /* 0x0000000d04057291 */ /* 0x000fe2000f8e18ff */
[----:B-1----:R-:W-:-:S04]  /*95d0*/  LOP3.LUT R0, R4, UR6, RZ, 0x3c, !PT ;  /* 0x0000000604007c12 */ /* 0x002fc8000f8e3cff */
[----:B------:R-:W-:-:S04]  /*95e0*/  SHF.L.U32 R2, R0, 0x1f, RZ ;  /* 0x0000001f00027819 */ /* 0x000fc800000006ff */
[----:B------:R-:W1:Y:S02]  /*95f0*/  SYNCS.PHASECHK.TRANS64.TRYWAIT P0, [UR5], R2 ;  /* 0x00000002ff0075a7 */ /* 0x000e640008001105 */
[----:B-1----:R-:W-:Y:S05]  /*9600*/  @!P0 BRA `(.L_x_188) ;  /* 0x000001f400448947 */ /* 0x002fea0003800000 */
.L_x_640:
[----:B------:R-:W-:-:S04]  /*9610*/  UIADD3 UR4, UPT, UPT, UR4, 0x1, URZ ;  /* 0x0000000104047890 */ /* 0x000fc8000fffe0ff */
[----:B------:R-:W-:-:S04]  /*9620*/  UISETP.NE.AND UP0, UPT, UR4, 0x8, UPT ;  /* 0x000000080400788c */ /* 0x000fc8000bf05270 */
[----:B------:R-:W-:Y:S02]  /*9630*/  USEL UR6, URZ, 0x1, UP0 ;  /* 0x00000001ff067887 */ /* 0x000fe40008000000 */
[----:B------:R-:W-:-:S04]  /*9640*/  USEL UR4, UR4, URZ, UP0 ;  /* 0x000000ff04047287 */ /* 0x000fc80008000000 */
[----:B------:R-:W-:Y:S01]  /*9650*/  ULEA UR5, UR4, UR13, 0x3 ;  /* 0x0000000d04057291 */ /* 0x000fe2000f8e18ff */
[----:B------:R-:W-:-:S04]  /*9660*/  LOP3.LUT R0, R0, UR6, RZ, 0x3c, !PT ;  /* 0x0000000600007c12 */ /* 0x000fc8000f8e3cff */
[----:B-1----:R-:W-:-:S04]  /*9670*/  SHF.L.U32 R2, R0, 0x1f, RZ ;  /* 0x0000001f00027819 */ /* 0x002fc800000006ff */
[----:B------:R-:W1:Y:S02]  /*9680*/  SYNCS.PHASECHK.TRANS64.TRYWAIT P0, [UR5], R2 ;  /* 0x00000002ff0075a7 */ /* 0x000e640008001105 */
[----:B-1----:R-:W-:Y:S05]  /*9690*/  @!P0 BRA `(.L_x_189) ;  /* 0x000001f400388947 */ /* 0x002fea0003800000 */
.L_x_642:
        /* <DEDUP_REMOVED lines=9> */
.L_x_644:
        /* <DEDUP_REMOVED lines=9> */
.L_x_646:
        /* <DEDUP_REMOVED lines=9> */
.L_x_648:
        /* <DEDUP_REMOVED lines=9> */
.L_x_650:
[----:B------:R-:W-:-:S04]  /*98e0*/  UIADD3 UR4, UPT, UPT, UR4, 0x1, URZ ;  /* 0x0000000104047890 */ /* 0x000fc8000fffe0ff */
[----:B------:R-:W-:-:S04]  /*98f0*/  UISETP.NE.AND UP0, UPT, UR4, 0x8, UPT ;  /* 0x000000080400788c */ /* 0x000fc8000bf05270 */
[----:B------:R-:W-:Y:S02]  /*9900*/  USEL UR5, URZ, 0x1, UP0 ;  /* 0x00000001ff057887 */ /* 0x000fe40008000000 */
[----:B------:R-:W-:-:S04]  /*9910*/  USEL UR4, UR4, URZ, UP0 ;  /* 0x000000ff04047287 */ /* 0x000fc80008000000 */
[----:B------:R-:W-:Y:S01]  /*9920*/  ULEA UR4, UR4, UR13, 0x3 ;  /* 0x0000000d04047291 */ /* 0x000fe2000f8e18ff */
[----:B-1----:R-:W-:-:S04]  /*9930*/  LOP3.LUT R2, R0, UR5, RZ, 0x3c, !PT ;  /* 0x0000000500027c12 */ /* 0x002fc8000f8e3cff */
[----:B------:R-:W-:Y:S01]  /*9940*/  SHF.L.U32 R2, R2, 0x1f, RZ ;  /* 0x0000001f02027819 */ /* 0x000fe200000006ff */
[----:B------:R-:W-:-:S07]  /*9950*/  IMAD.U32 R0, RZ, RZ, UR4 ;  /* 0x00000004ff007e24 */ /* 0x000fce000f8e00ff */
.L_x_194:
[----:B-1----:R1:W2:Y:S02]  /*9960*/  SYNCS.PHASECHK.TRANS64.TRYWAIT P0, [R0+URZ], R2 ;  /* 0x00000002000075a7 */ /* 0x0022a400080011ff */
[----:B--2---:R-:W-:Y:S05]  /*9970*/  @!P0 NANOSLEEP.SYNCS 0x989680 ;  /* 0x009896800000895d */ /* 0x004fea0003900000 */
[----:B------:R-:W2:Y:S02]  /*9980*/  @!P0 SYNCS.PHASECHK.TRANS64 P0, [R0+URZ], R2 ;  /* 0x00000002000085a7 */ /* 0x000ea400080010ff */
[----:B--2---:R-:W-:Y:S05]  /*9990*/  @P0 EXIT ;  /* 0x000000000000094d */ /* 0x004fea0003800000 */
[----:B------:R-:W-:Y:S05]  /*99a0*/  BRA `(.L_x_194) ;  /* 0xfffffffc00ec7947 */ /* 0x000fea000383ffff */
.L_x_152:
[----:B------:R-:W2:Y:S01]  /*99b0*/  LDCU.64 UR4, c[0x0][0xb18] ;  /* 0x00016300ff0477ac */ /* 0x000ea20008000a00 */
[----:B------:R-:W-:Y:S01]  /*99c0*/  ISETP.NE.AND P0, PT, R33, RZ, PT ;  /* 0x000000ff2100720c */ /* 0x000fe20003f05270 */
[----:B------:R-:W4:Y:S03]  /*99d0*/  LDCU.128 UR12, c[0x0][0xb30] ;  /* 0x00016600ff0c77ac */ /* 0x000f260008000c00 */
[----:B------:R-:W-:Y:S01]  /*99e0*/  ISETP.NE.OR P0, PT, R43, 0x1, P0 ;  /* 0x000000012b00780c */ /* 0x000fe20000705670 */
[----:B------:R-:W3:Y:S01]  /*99f0*/  LDCU.128 UR8, c[0x0][0xb70] ;  /* 0x00016e00ff0877ac */ /* 0x000ee20008000c00 */
[----:B------:R-:W1:Y:S01]  /*9a00*/  LDCU UR42, c[0x0][0xb20] ;  /* 0x00016400ff2a77ac */ /* 0x000e620008000800 */
[----:B------:R-:W1:Y:S01]  /*9a10*/  LDCU UR44, c[0x0][0xb10] ;  /* 0x00016200ff2c77ac */ /* 0x000e620008000800 */
[----:B--2---:R-:W-:Y:S02]  /*9a20*/  IMAD.U32 R4, RZ, RZ, UR4 ;  /* 0x00000004ff047e24 */ /* 0x004fe4000f8e00ff */
[----:B------:R-:W-:Y:S01]  /*9a30*/  IMAD.U32 R0, RZ, RZ, UR5 ;  /* 0x00000005ff007e24 */ /* 0x000fe2000f8e00ff */
[----:B------:R-:W2:Y:S01]  /*9a40*/  LDCU.64 UR4, c[0x0][0x888] ;  /* 0x00011100ff0477ac */ /* 0x000ea20008000a00 */
[----:B----4-:R-:W-:Y:S01]  /*9a50*/  IMAD.U32 R5, RZ, RZ, UR13 ;  /* 0x0000000dff057e24 */ /* 0x010fe2000f8e00ff */
[----:B------:R2:W-:Y:S01]  /*9a60*/  STL [R1+0x9c], R4 ;  /* 0x00009c0401007387 */ /* 0x0005e20000100800 */
[----:B------:R-:W4:Y:S03]  /*9a70*/  LDCU UR45, c[0x0][0xbbc] ;  /* 0x00017780ff2d77ac */ /* 0x000f260008000800 */
[----:B------:R3:W-:Y:S01]  /*9a80*/  STL [R1+0x98], R0 ;  /* 0x0000980001007387 */ /* 0x0007e20000100800 */
[----:B------:R-:W1:Y:S01]  /*9a90*/  LDCU UR43, c[0x0][0xbbc] ;  /* 0x00017780ff2b77ac */ /* 0x000e620008000800 */
[----:B------:R-:W1:Y:S01]  /*9aa0*/  LDCU UR50, c[0x0][0xbe0] ;  /* 0x00017c00ff3277ac */ /* 0x000e620008000800 */
[----:B------:R-:W1:Y:S01]  /*9ab0*/  LDCU UR52, c[0x0][0xbe0] ;  /* 0x00017c00ff3477ac */ /* 0x000e620008000800 */
[----:B------:R-:W1:Y:S01]  /*9ac0*/  LDCU UR60, c[0x0][0xb40] ;  /* 0x00016800ff3c77ac */ /* 0x000e620008000800 */
[----:B------:R-:W1:Y:S01]  /*9ad0*/  LDCU UR53, c[0x0][0xbb4] ;  /* 0x00017680ff3577ac */ /* 0x000e620008000800 */
[----:B--2---:R-:W-:Y:S01]  /*9ae0*/  MOV R4, UR4 ;  /* 0x0000000400047c02 */ /* 0x004fe20008000f00 */
[----:B------:R-:W2:Y:S01]  /*9af0*/  LDCU UR47, c[0x0][0xbc8] ;  /* 0x00017900ff2f77ac */ /* 0x000ea20008000800 */
[----:B---3--:R-:W-:-:S03]  /*9b00*/  IMAD.U32 R0, RZ, RZ, UR5 ;  /* 0x00000005ff007e24 */ /* 0x008fc6000f8e00ff */
[----:B------:R3:W-:Y:S01]  /*9b10*/  STL [R1+0x48], R4 ;  /* 0x0000480401007387 */ /* 0x0007e20000100800 */
[----:B------:R-:W4:Y:S03]  /*9b20*/  LDCU.128 UR4, c[0x0][0xb90] ;  /* 0x00017200ff0477ac */ /* 0x000f260008000c00 */
[----:B------:R1:W-:Y:S01]  /*9b30*/  STL [R1+0x44], R0 ;  /* 0x0000440001007387 */ /* 0x0003e20000100800 */
[----:B------:R-:W1:Y:S01]  /*9b40*/  LDCU UR46, c[0x0][0xbc8] ;  /* 0x00017900ff2e77ac */ /* 0x000e620008000800 */
[----:B------:R-:W1:Y:S01]  /*9b50*/  LDCU UR51, c[0x0][0xb08] ;  /* 0x00016100ff3377ac */ /* 0x000e620008000800 */
[----:B------:R-:W1:Y:S01]  /*9b60*/  LDCU.64 UR48, c[0x0][0xb18] ;  /* 0x00016300ff3077ac */ /* 0x000e620008000a00 */
[----:B------:R-:W1:Y:S01]  /*9b70*/  LDCU.64 UR40, c[0x0][0xb28] ;  /* 0x00016500ff2877ac */ /* 0x000e620008000a00 */
[----:B------:R-:W1:Y:S01]  /*9b80*/  LDCU.64 UR58, c[0x0][0xb80] ;  /* 0x00017000ff3a77ac */ /* 0x000e620008000a00 */
[----:B---3--:R-:W-:Y:S01]  /*9b90*/  MOV R4, UR12 ;  /* 0x0000000c00047c02 */ /* 0x008fe20008000f00 */
[----:B------:R-:W3:Y:S01]  /*9ba0*/  LDCU.64 UR54, c[0x0][0xb48] ;  /* 0x00016900ff3677ac */ /* 0x000ee20008000a00 */
[----:B-1----:R-:W-:-:S03]  /*9bb0*/  MOV R0, UR14 ;  /* 0x0000000e00007c02 */ /* 0x002fc60008000f00 */
[----:B------:R1:W-:Y:S01]  /*9bc0*/  STL [R1+0x58], R4 ;  /* 0x0000580401007387 */ /* 0x0003e20000100800 */
[----:B------:R-:W1:Y:S03]  /*9bd0*/  LDCU.64 UR56, c[0x0][0xb50] ;  /* 0x00016a00ff3877ac */ /* 0x000e660008000a00 */
[----:B------:R2:W-:Y:S01]  /*9be0*/  STL [R1+0x54], R5 ;  /* 0x0000540501007387 */ /* 0x0005e20000100800 */
[----:B------:R-:W1:Y:S03]  /*9bf0*/  LDCU.64 UR38, c[0x0][0xc48] ;  /* 0x00018900ff2677ac */ /* 0x000e660008000a00 */
[----:B------:R4:W-:Y:S01]  /*9c00*/  STL [R1+0x4c], R0 ;  /* 0x00004c0001007387 */ /* 0x0009e20000100800 */
[----:B------:R-:W2:Y:S01]  /*9c10*/  LDCU.64 UR36, c[0x0][0xc48] ;  /* 0x00018900ff2477ac */ /* 0x000ea20008000a00 */
[----:B-1----:R-:W-:Y:S01]  /*9c20*/  IMAD.U32 R4, RZ, RZ, UR15 ;  /* 0x0000000fff047e24 */ /* 0x002fe2000f8e00ff */
[----:B------:R-:W1:Y:S01]  /*9c30*/  LDCU.128 UR12, c[0x0][0xb90] ;  /* 0x00017200ff0c77ac */ /* 0x000e620008000c00 */
[----:B--2---:R-:W-:-:S03]  /*9c40*/  IMAD.U32 R5, RZ, RZ, UR9 ;  /* 0x00000009ff057e24 */ /* 0x004fc6000f8e00ff */
[----:B------:R2:W-:Y:S01]  /*9c50*/  STL [R1+0x50], R4 ;  /* 0x0000500401007387 */ /* 0x0005e20000100800 */
[----:B----4-:R-:W-:-:S05]  /*9c60*/  MOV R0, UR8 ;  /* 0x0000000800007c02 */ /* 0x010fca0008000f00 */
[----:B------:R4:W-:Y:S04]  /*9c70*/  STL [R1+0x64], R0 ;  /* 0x0000640001007387 */ /* 0x0009e80000100800 */
[----:B------:R3:W-:Y:S01]  /*9c80*/  STL [R1+0xa8], R5 ;  /* 0x0000a80501007387 */ /* 0x0007e20000100800 */
[----:B--2---:R-:W-:-:S05]  /*9c90*/  MOV R4, UR10 ;  /* 0x0000000a00047c02 */ /* 0x004fca0008000f00 */
[----:B------:R2:W-:Y:S01]  /*9ca0*/  STL [R1+0xb0], R4 ;  /* 0x0000b00401007387 */ /* 0x0005e20000100800 */
[----:B----4-:R-:W-:Y:S01]  /*9cb0*/  IMAD.U32 R0, RZ, RZ, UR11 ;  /* 0x0000000bff007e24 */ /* 0x010fe2000f8e00ff */
[----:B------:R-:W4:Y:S01]  /*9cc0*/  LDCU.128 UR8, c[0x0][0xb80] ;  /* 0x00017000ff0877ac */ /* 0x000f220008000c00 */
[----:B---3--:R-:W-:-:S03]  /*9cd0*/  IMAD.U32 R5, RZ, RZ, UR5 ;  /* 0x00000005ff057e24 */ /* 0x008fc6000f8e00ff */
[----:B------:R3:W-:Y:S01]  /*9ce0*/  STL [R1+0xac], R0 ;  /* 0x0000ac0001007387 */ /* 0x0007e20000100800 */
[----:B--2---:R-:W-:-:S05]  /*9cf0*/  MOV R4, UR4 ;  /* 0x0000000400047c02 */ /* 0x004fca0008000f00 */
[----:B------:R2:W-:Y:S01]  /*9d00*/  STL [R1+0xb8], R4 ;  /* 0x0000b80401007387 */ /* 0x0005e20000100800 */
[----:B---3--:R-:W-:-:S03]  /*9d10*/  MOV R0, UR6 ;  /* 0x0000000600007c02 */ /* 0x008fc60008000f00 */
[----:B------:R1:W-:Y:S04]  /*9d20*/  STL [R1+0xb4], R5 ;  /* 0x0000b40501007387 */ /* 0x0003e80000100800 */
[----:B------:R3:W-:Y:S01]  /*9d30*/  STL [R1+0xa0], R0 ;  /* 0x0000a00001007387 */ /* 0x0007e20000100800 */
[----:B--2---:R-:W-:Y:S01]  /*9d40*/  IMAD.U32 R4, RZ, RZ, UR7 ;  /* 0x00000007ff047e24 */ /* 0x004fe2000f8e00ff */
[----:B------:R-:W2:Y:S01]  /*9d50*/  LDCU.128 UR4, c[0x0][0xb80] ;  /* 0x00017000ff0477ac */ /* 0x000ea20008000c00 */
[----:B-1----:R-:W-:-:S03]  /*9d60*/  IMAD.U32 R5, RZ, RZ, UR13 ;  /* 0x0000000dff057e24 */ /* 0x002fc6000f8e00ff */
[----:B------:R1:W-:Y:S01]  /*9d70*/  STL [R1+0xa4], R4 ;  /* 0x0000a40401007387 */ /* 0x0003e20000100800 */
[----:B---3--:R-:W-:-:S05]  /*9d80*/  MOV R0, UR12 ;  /* 0x0000000c00007c02 */ /* 0x008fca0008000f00 */
[----:B------:R3:W-:Y:S04]  /*9d90*/  STL [R1+0x94], R0 ;  /* 0x0000940001007387 */ /* 0x0007e80000100800 */
[----:B------:R4:W-:Y:S01]  /*9da0*/  STL [R1+0x90], R5 ;  /* 0x0000900501007387 */ /* 0x0009e20000100800 */
[----:B-1----:R-:W-:-:S05]  /*9db0*/  MOV R4, UR14 ;  /* 0x0000000e00047c02 */ /* 0x002fca0008000f00 */
[----:B------:R1:W-:Y:S01]  /*9dc0*/  STL [R1+0x88], R4 ;  /* 0x0000880401007387 */ /* 0x0003e20000100800 */
[----:B---3--:R-:W-:Y:S02]  /*9dd0*/  IMAD.U32 R0, RZ, RZ, UR15 ;  /* 0x0000000fff007e24 */ /* 0x008fe4000f8e00ff */
[----:B----4-:R-:W-:-:S03]  /*9de0*/  IMAD.U32 R5, RZ, RZ, UR9 ;  /* 0x00000009ff057e24 */ /* 0x010fc6000f8e00ff */
[----:B------:R3:W-:Y:S01]  /*9df0*/  STL [R1+0x8c], R0 ;  /* 0x00008c0001007387 */ /* 0x0007e20000100800 */
[----:B-1----:R-:W-:-:S05]  /*9e00*/  MOV R4, UR8 ;  /* 0x0000000800047c02 */ /* 0x002fca0008000f00 */
[----:B------:R1:W-:Y:S01]  /*9e10*/  STL [R1+0x80], R4 ;  /* 0x0000800401007387 */ /* 0x0003e20000100800 */
[----:B---3--:R-:W-:-:S03]  /*9e20*/  MOV R0, UR10 ;  /* 0x0000000a00007c02 */ /* 0x008fc60008000f00 */
[----:B------:R2:W-:Y:S04]  /*9e30*/  STL [R1+0x84], R5 ;  /* 0x0000840501007387 */ /* 0x0005e80000100800 */
[----:B------:R3:W-:Y:S01]  /*9e40*/  STL [R1+0x7c], R0 ;  /* 0x00007c0001007387 */ /* 0x0007e20000100800 */
[----:B-1----:R-:W-:Y:S02]  /*9e50*/  IMAD.U32 R4, RZ, RZ, UR11 ;  /* 0x0000000bff047e24 */ /* 0x002fe4000f8e00ff */
[----:B--2---:R-:W-:-:S03]  /*9e60*/  IMAD.U32 R5, RZ, RZ, UR5 ;  /* 0x00000005ff057e24 */ /* 0x004fc6000f8e00ff */
[----:B------:R1:W-:Y:S01]  /*9e70*/  STL [R1+0x78], R4 ;  /* 0x0000780401007387 */ /* 0x0003e20000100800 */
[----:B---3--:R-:W-:-:S05]  /*9e80*/  MOV R0, UR4 ;  /* 0x0000000400007c02 */ /* 0x008fca0008000f00 */
[----:B------:R2:W-:Y:S04]  /*9e90*/  STL [R1+0x70], R0 ;  /* 0x0000700001007387 */ /* 0x0005e80000100800 */
[----:B------:R3:W-:Y:S01]  /*9ea0*/  STL [R1+0x74], R5 ;  /* 0x0000740501007387 */ /* 0x0007e20000100800 */
[----:B-1----:R-:W-:Y:S01]  /*9eb0*/  MOV R4, UR6 ;  /* 0x0000000600047c02 */ /* 0x002fe20008000f00 */
[----:B--2---:R-:W-:-:S05]  /*9ec0*/  IMAD.U32 R0, RZ, RZ, UR7 ;  /* 0x00000007ff007e24 */ /* 0x004fca000f8e00ff */
[----:B------:R3:W-:Y:S04]  /*9ed0*/  STL [R1+0x68], R0 ;  /* 0x0000680001007387 */ /* 0x0007e80000100800 */
[----:B------:R3:W-:Y:S01]  /*9ee0*/  STL [R1+0x6c], R4 ;  /* 0x00006c0401007387 */ /* 0x0007e20000100800 */
[----:B------:R-:W-:Y:S05]  /*9ef0*/  @P0 BRA `(.L_x_195) ;  /* 0x0000002400540947 */ /* 0x000fea0003800000 */
[----:B------:R-:W1:Y:S01]  /*9f00*/  LDCU.64 UR6, c[0x0][0xba0] ;  /* 0x00017400ff0677ac */ /* 0x000e620008000a00 */
[----:B---3--:R-:W-:Y:S01]  /*9f10*/  SHF.R.S32.HI R0, RZ, 0x1f, R56 ;  /* 0x0000001fff007819 */ /* 0x008fe20000011438 */
[----:B------:R-:W2:Y:S01]  /*9f20*/  LDC R9, c[0x0][0xb10] ;  /* 0x0002c400ff097b82 */ /* 0x000ea20000000800 */
[----:B------:R-:W-:Y:S01]  /*9f30*/  BSSY B4, `(.L_x_196) ;  /* 0x0000237000047945 */ /* 0x000fe20003800000 */
[----:B------:R-:W3:Y:S01]  /*9f40*/  LDCU.64 UR4, c[0x0][0xb78] ;  /* 0x00016f00ff0477ac */ /* 0x000ee20008000a00 */
[----:B------:R-:W-:Y:S01]  /*9f50*/  IMAD.MOV.U32 R37, RZ, RZ, 0x1 ;  /* 0x00000001ff257424 */ /* 0x000fe200078e00ff */
[----:B------:R-:W-:Y:S02]  /*9f60*/  MOV R40, RZ ;  /* 0x000000ff00287202 */ /* 0x000fe40000000f00 */
[----:B------:R-:W-:Y:S01]  /*9f70*/  CS2R R38, SRZ ;  /* 0x0000000000267805 */ /* 0x000fe2000001ff00 */
[----:B------:R-:W4:Y:S01]  /*9f80*/  LDCU UR8, c[0x0][0xba8] ;  /* 0x00017500ff0877ac */ /* 0x000f220008000800 */
[----:B------:R-:W-:Y:S01]  /*9f90*/  IMAD.MOV.U32 R14, RZ, RZ, RZ ;  /* 0x000000ffff0e7224 */ /* 0x000fe200078e00ff */
[----:B------:R-:W4:Y:S01]  /*9fa0*/  LDC R4, c[0x0][0xb20] ;  /* 0x0002c800ff047b82 */ /* 0x000f220000000800 */
[----:B------:R-:W-:-:S02]  /*9fb0*/  IMAD.MOV.U32 R36, RZ, RZ, RZ ;  /* 0x000000ffff247224 */ /* 0x000fc400078e00ff */
[----:B-1----:R-:W-:-:S05]  /*9fc0*/  IMAD R0, R0, UR6, RZ ;  /* 0x0000000600007c24 */ /* 0x002fca000f8e02ff */
[----:B------:R-:W1:Y:S01]  /*9fd0*/  LDC.64 R12, c[0x0][0xb80] ;  /* 0x0002e000ff0c7b82 */ /* 0x000e620000000a00 */
[----:B------:R-:W-:Y:S01]  /*9fe0*/  IMAD.WIDE.U32 R50, R56, UR6, RZ ;  /* 0x0000000638327c25 */ /* 0x000fe2000f8e00ff */
[----:B---3--:R-:W-:-:S03]  /*9ff0*/  ISETP.NE.U32.AND P1, PT, RZ, UR4, PT ;  /* 0x00000004ff007c0c */ /* 0x008fc6000bf25070 */
[----:B------:R-:W-:Y:S01]  /*a000*/  IMAD R43, R56, UR7, R0 ;  /* 0x00000007382b7c24 */ /* 0x000fe2000f8e0200 */
[----:B------:R-:W-:Y:S02]  /*a010*/  ISETP.NE.AND.EX P1, PT, RZ, UR5, PT, P1 ;  /* 0x00000005ff007c0c */ /* 0x000fe4000bf25310 */
[----:B------:R-:W2:Y:S02]  /*a020*/  LDC R0, c[0x0][0xbd8] ;  /* 0x0002f600ff007b82 */ /* 0x000ea40000000800 */
[----:B------:R-:W-:-:S06]  /*a030*/  IADD3 R43, PT, PT, R51, R43, RZ ;  /* 0x0000002b332b7210 */ /* 0x000fcc0007ffe0ff */
[----:B------:R-:W3:Y:S08]  /*a040*/  LDC R42, c[0x0][0x370] ;  /* 0x0000dc00ff2a7b82 */ /* 0x000ef00000000800 */
[----:B------:R-:W3:Y:S01]  /*a050*/  LDC R35, c[0x0][0x374] ;  /* 0x0000dd00ff237b82 */ /* 0x000ee20000000800 */
[----:B--2---:R-:W-:-:S07]  /*a060*/  SHF.R.U64 R9, R0, R9, RZ ;  /* 0x0000000900097219 */ /* 0x004fce00000012ff */
[----:B------:R-:W2:Y:S01]  /*a070*/  LDC R61, c[0x0][0xbb0] ;  /* 0x0002ec00ff3d7b82 */ /* 0x000ea20000000800 */
[----:B----4-:R-:W-:-:S04]  /*a080*/  SHF.R.U64 R9, R9, R4, RZ ;  /* 0x0000000409097219 */ /* 0x010fc800000012ff */
[----:B-1----:R-:W-:-:S03]  /*a090*/  IADD3 R0, P0, PT, R9, R13, RZ ;  /* 0x0000000d09007210 */ /* 0x002fc60007f1e0ff */
[----:B------:R-:W1:Y:S01]  /*a0a0*/  LDC R15, c[0x0][0xc2c] ;  /* 0x00030b00ff0f7b82 */ /* 0x000e620000000800 */
[----:B------:R-:W-:Y:S01]  /*a0b0*/  IADD3.X R8, PT, PT, RZ, RZ, RZ, P0, !PT ;  /* 0x000000ffff087210 */ /* 0x000fe200007fe4ff */
[----:B------:R-:W-:-:S04]  /*a0c0*/  IMAD.WIDE.U32 R10, R0, UR4, RZ ;  /* 0x00000004000a7c25 */ /* 0x000fc8000f8e00ff */
[----:B------:R-:W-:Y:S01]  /*a0d0*/  IMAD.WIDE.U32 R6, R8, UR4, RZ ;  /* 0x0000000408067c25 */ /* 0x000fe2000f8e00ff */
[----:B------:R-:W-:Y:S01]  /*a0e0*/  USHF.R.S32.HI UR4, URZ, 0x1f, UR8 ;  /* 0x0000001fff047899 */ /* 0x000fe20008011408 */
[----:B------:R-:W4:Y:S02]  /*a0f0*/  LDC R27, c[0x0][0xbbc] ;  /* 0x0002ef00ff1b7b82 */ /* 0x000f240000000800 */
[----:B---3--:R-:W-:Y:S02]  /*a100*/  IMAD R59, R42, R35, RZ ;  /* 0x000000232a3b7224 */ /* 0x008fe400078e02ff */
[----:B------:R-:W-:-:S04]  /*a110*/  IMAD.WIDE.U32 R6, P0, R0, UR5, R6 ;  /* 0x0000000500067c25 */ /* 0x000fc8000f800006 */
[----:B------:R-:W3:Y:S01]  /*a120*/  LDC R0, c[0x0][0xb1c] ;  /* 0x0002c700ff007b82 */ /* 0x000ee20000000800 */
[----:B------:R-:W-:Y:S01]  /*a130*/  IMAD.X R5, RZ, RZ, RZ, P0 ;  /* 0x000000ffff057224 */ /* 0x000fe200000e06ff */
[----:B------:R-:W-:Y:S02]  /*a140*/  IADD3 RZ, P0, PT, R11, R6, RZ ;  /* 0x000000060bff7210 */ /* 0x000fe40007f1e0ff */
[----:B------:R-:W-:-:S04]  /*a150*/  MOV R4, R7 ;  /* 0x0000000700047202 */ /* 0x000fc80000000f00 */
[----:B------:R-:W2:Y:S01]  /*a160*/  LDC R6, c[0x0][0xb0c] ;  /* 0x0002c300ff067b82 */ /* 0x000ea20000000800 */
[----:B------:R-:W-:-:S03]  /*a170*/  IMAD.WIDE.U32.X R4, R8, UR5, R4, P0 ;  /* 0x0000000508047c25 */ /* 0x000fc600080e0404 */
[----:B------:R-:W-:-:S04]  /*a180*/  SEL R9, R9, R4, !P1 ;  /* 0x0000000409097207 */ /* 0x000fc80004800000 */
[----:B------:R-:W1:Y:S01]  /*a190*/  LDC R62, c[0x0][0xbac] ;  /* 0x0002eb00ff3e7b82 */ /* 0x000e620000000800 */
[----:B------:R-:W-:-:S04]  /*a1a0*/  SEL R4, R5, RZ, P1 ;  /* 0x000000ff05047207 */ /* 0x000fc80000800000 */
[-CC-:B------:R-:W-:Y:S02]  /*a1b0*/  SHF.R.U64 R56, R9, R12.reuse, R4.reuse ;  /* 0x0000000c09387219 */ /* 0x180fe40000001204 */
[----:B------:R-:W-:Y:S01]  /*a1c0*/  SHF.R.U32.HI R53, RZ, R12, R4 ;  /* 0x0000000cff357219 */ /* 0x000fe20000011604 */
[----:B---3--:R-:W-:Y:S01]  /*a1d0*/  IMAD R0, R0, R2, RZ ;  /* 0x0000000200007224 */ /* 0x008fe200078e02ff */
[----:B------:R-:W3:Y:S03]  /*a1e0*/  LDC R60, c[0x0][0xc1c] ;  /* 0x00030700ff3c7b82 */ /* 0x000ee60000000800 */
[----:B--2---:R-:W-:-:S05]  /*a1f0*/  IMAD R0, R3, R6, R0 ;  /* 0x0000000603007224 */ /* 0x004fca00078e0200 */
[----:B------:R-:W2:Y:S01]  /*a200*/  LDC R26, c[0x0][0xba8] ;  /* 0x0002ea00ff1a7b82 */ /* 0x000ea20000000800 */
[----:B------:R-:W-:-:S04]  /*a210*/  IMAD.WIDE.U32 R2, R3, R2, RZ ;  /* 0x0000000203027225 */ /* 0x000fc800078e00ff */
[----:B------:R-:W-:Y:S02]  /*a220*/  IMAD.IADD R0, R3, 0x1, R0 ;  /* 0x0000000103007824 */ /* 0x000fe400078e0200 */
[----:B------:R-:W-:Y:S01]  /*a230*/  IMAD.WIDE.U32 R44, R2, UR8, RZ ;  /* 0x00000008022c7c25 */ /* 0x000fe2000f8e00ff */
[----:B------:R-:W1:Y:S03]  /*a240*/  LDC R18, c[0x0][0xbb8] ;  /* 0x0002ee00ff127b82 */ /* 0x000e660000000800 */
[----:B------:R-:W-:-:S04]  /*a250*/  IMAD R0, R0, UR8, RZ ;  /* 0x0000000800007c24 */ /* 0x000fc8000f8e02ff */
[----:B------:R-:W-:Y:S01]  /*a260*/  IMAD R52, R2, UR4, R0 ;  /* 0x0000000402347c24 */ /* 0x000fe2000f8e0200 */
[----:B------:R-:W4:Y:S01]  /*a270*/  LDCU UR4, c[0x0][0xc18] ;  /* 0x00018300ff0477ac */ /* 0x000f220008000800 */
[----:B------:R-:W1:Y:S01]  /*a280*/  LDC R63, c[0x0][0xbdc] ;  /* 0x0002f700ff3f7b82 */ /* 0x000e620000000800 */
[----:B------:R-:W-:Y:S02]  /*a290*/  HFMA2 R0, -RZ, RZ, 0, 5.9604644775390625e-08 ;  /* 0x00000001ff007431 */ /* 0x000fe400000001ff */
[----:B------:R-:W-:-:S05]  /*a2a0*/  IADD3 R52, PT, PT, R45, R52, RZ ;  /* 0x000000342d347210 */ /* 0x000fca0007ffe0ff */
[----:B------:R-:W1:Y:S08]  /*a2b0*/  LDC R19, c[0x0][0xc50] ;  /* 0x00031400ff137b82 */ /* 0x000e700000000800 */
[----:B------:R-:W1:Y:S01]  /*a2c0*/  LDC.64 R46, c[0x0][0xc30] ;  /* 0x00030c00ff2e7b82 */ /* 0x000e620000000a00 */
[----:B----4-:R-:W-:-:S04]  /*a2d0*/  IADD3 R55, P0, PT, R50, UR4, RZ ;  /* 0x0000000432377c10 */ /* 0x010fc8000ff1e0ff */
[----:B------:R-:W-:-:S03]  /*a2e0*/  IADD3.X R54, PT, PT, RZ, R43, RZ, P0, !PT ;  /* 0x0000002bff367210 */ /* 0x000fc600007fe4ff */
[----:B------:R-:W4:Y:S08]  /*a2f0*/  LDC.64 R16, c[0x0][0xc38] ;  /* 0x00030e00ff107b82 */ /* 0x000f300000000a00 */
[----:B--23--:R-:W1:Y:S02]  /*a300*/  LDC.64 R48, c[0x0][0xba8] ;  /* 0x0002ea00ff307b82 */ /* 0x00ce640000000a00 */
.L_x_221:
[----:B------:R-:W-:Y:S01]  /*a310*/  LOP3.LUT P0, RZ, R0, 0xff, RZ, 0xc0, !PT ;  /* 0x000000ff00ff7812 */ /* 0x000fe2000780c0ff */
[----:B------:R-:W-:Y:S11]  /*a320*/  BSSY B1, `(.L_x_197) ;  /* 0x0000033000017945 */ /* 0x000ff60003800000 */
[----:B------:R-:W-:Y:S01]  /*a330*/  @!UPT UIADD3 URZ, UPT, UPT, URZ, URZ, URZ ;  /* 0x000000fffffff290 */ /* 0x000fe2000fffe0ff */
[----:B------:R-:W-:Y:S05]  /*a340*/  @!P0 BRA `(.L_x_198) ;  /* 0x0000000000c08947 */ /* 0x000fea0003800000 */
[----:B------:R-:W2:Y:S01]  /*a350*/  S2R R6, SR_CgaCtaId ;  /* 0x0000000000067919 */ /* 0x000ea20000008800 */
[----:B------:R-:W-:Y:S01]  /*a360*/  MOV R0, 0x400 ;  /* 0x0000040000007802 */ /* 0x000fe20000000f00 */
[----:B------:R-:W-:Y:S01]  /*a370*/  BSSY B0, `(.L_x_199) ;  /* 0x000000a000007945 */ /* 0x000fe20003800000 */
[----:B------:R-:W-:Y:S02]  /*a380*/  SHF.L.U32 R4, R40, 0x1f, RZ ;  /* 0x0000001f28047819 */ /* 0x000fe400000006ff */
[----:B------:R-:W-:Y:S02]  /*a390*/  SHF.L.U32 R5, R37, 0x1f, RZ ;  /* 0x0000001f25057819 */ /* 0x000fe400000006ff */
[----:B--2---:R-:W-:Y:S05]  /*a3a0*/  LEA R6, R6, R0, 0x18 ;  /* 0x0000000006067211 */ /* 0x004fea00078ec0ff */
[--C-:B------:R-:W-:Y:S02]  /*a3b0*/  IMAD R2, R38, 0x8, R6.reuse ;  /* 0x0000000826027824 */ /* 0x100fe400078e0206 */
[----:B------:R-:W-:Y:S02]  /*a3c0*/  IMAD R0, R36, 0x8, R6 ;  /* 0x0000000824007824 */ /* 0x000fe400078e0206 */
[----:B------:R-:W2:Y:S01]  /*a3d0*/  SYNCS.PHASECHK.TRANS64.TRYWAIT P0, [R2+URZ+0x130], R4 ;  /* 0x00013004020075a7 */ /* 0x000ea200080011ff */
[----:B------:R-:W-:Y:S05]  /*a3e0*/  VIADD R3, R2, 0x140 ;  /* 0x0000014002037836 */ /* 0x000fea0000000000 */
[----:B------:R-:W-:Y:S01]  /*a3f0*/  PRMT R3, RZ, 0x654, R3 ;  /* 0x00000654ff037816 */ /* 0x000fe20000000003 */
[----:B--2---:R-:W-:Y:S06]  /*a400*/  @!P0 BRA `(.L_x_200) ;  /* 0x000001e800548947 */ /* 0x004fec0003800000 */
.L_x_651:
[----:B------:R-:W-:Y:S05]  /*a410*/  BSYNC B0 ;  /* 0x0000000000007941 */ /* 0x000fea0003800000 */
.L_x_199:
[----:B------:R3:W-:Y:S01]  /*a420*/  SYNCS.ARRIVE.TRANS64.RED.A1T0 RZ, [R3+URZ], RZ ;  /* 0x000000ff03ff79a7 */ /* 0x0007e200081004ff */
[----:B------:R-:W-:Y:S01]  /*a430*/  ISETP.GE.AND P0, PT, R58, R57, PT ;  /* 0x000000393a00720c */ /* 0x000fe20003f06270 */
[----:B--2---:R-:W-:Y:S01]  /*a440*/  VIADD R2, R0, 0xd0 ;  /* 0x000000d000027836 */ /* 0x004fe20000000000 */
[----:B------:R-:W-:Y:S04]  /*a450*/  BSSY B0, `(.L_x_201) ;  /* 0x0000006000007945 */ /* 0x000fe80003800000 */
[----:B------:R-:W-:Y:S01]  /*a460*/  PRMT R2, R58, 0x654, R2 ;  /* 0x000006543a027816 */ /* 0x000fe20000000002 */
[----:B------:R-:W2:Y:S03]  /*a470*/  SYNCS.PHASECHK.TRANS64.TRYWAIT P1, [R0+URZ+0xe0], R5 ;  /* 0x0000e005000075a7 */ /* 0x000ea600080211ff */
[----:B------:R-:W-:Y:S03]  /*a480*/  SEL R41, R2, R41, !P0 ;  /* 0x0000002902297207 */ /* 0x000fe60004000000 */
[----:B---3--:R-:W-:Y:S01]  /*a490*/  @!P0 IMAD.MOV.U32 R3, RZ, RZ, 0x10 ;  /* 0x00000010ff038424 */ /* 0x008fe200078e00ff */
[----:B--2---:R-:W-:Y:S05]  /*a4a0*/  @!P1 BRA `(.L_x_202) ;  /* 0x000001e800409947 */ /* 0x004fea0003800000 */
.L_x_652:
[----:B------:R-:W-:Y:S05]  /*a4b0*/  BSYNC B0 ;  /* 0x0000000000007941 */ /* 0x000fea0003800000 */
.L_x_201:
[----:B------:R3:W-:Y:S01]  /*a4c0*/  @!P0 SYNCS.ARRIVE.TRANS64.RED RZ, [R41+URZ], R3 ;  /* 0x0000000329ff89a7 */ /* 0x0007e200080004ff */
[----:B------:R-:W-:Y:S02]  /*a4d0*/  ELECT P0, URZ, PT ;  /* 0x0000000000ff782f */ /* 0x000fe40003800000 */
[----:B------:R-:W-:Y:S02]  /*a4e0*/  PLOP3.LUT P1, PT, PT, PT, PT, 0x8, 0x80 ;  /* 0x000000000080781c */ /* 0x000fe40003f2e170 */
[----:B--2---:R-:W-:Y:S09]  /*a4f0*/  IADD3 R0, PT, PT, R0, 0xd0, RZ ;  /* 0x000000d000007810 */ /* 0x004ff20007ffe0ff */
[----:B------:R-:W-:Y:S01]  /*a500*/  @P0 IMAD R2, R36, 0x10, R6 ;  /* 0x0000001024020824 */ /* 0x000fe200078e0206 */
[----:B------:R-:W-:Y:S03]  /*a510*/  VOTEU.ANY UP0, P0 ;  /* 0x0000000000ff7886 */ /* 0x000fe60000000100 */
[----:B------:R-:W-:Y:S02]  /*a520*/  VIADD R2, R2, 0x160 ;  /* 0x0000016002027836 */ /* 0x000fe40000000000 */
[----:B---3--:R-:W-:Y:S07]  /*a530*/  VIADD R3, R38, 0x1 ;  /* 0x0000000126037836 */ /* 0x008fee0000000000 */
.L_x_203:
[----:B------:R-:W-:Y:S11]  /*a540*/  @P0 ELECT P1, URZ, PT ;  /* 0x0000000000ff082f */ /* 0x000ff60003820000 */
[----:B------:R-:W-:Y:S02]  /*a550*/  @!UPT UIADD3 URZ, UPT, UPT, URZ, URZ, URZ ;  /* 0x000000fffffff290 */ /* 0x000fe4000fffe0ff */
[----:B------:R-:W-:Y:S02]  /*a560*/  @P1 R2UR.BROADCAST UR5, R0 ;  /* 0x00000000000512ca */ /* 0x000fe400008e0000 */
[----:B------:R-:W-:Y:S02]  /*a570*/  @P1 R2UR.BROADCAST UR4, R2 ;  /* 0x00000000020412ca */ /* 0x000fe400008e0000 */
[----:B------:R-:W-:Y:S02]  /*a580*/  @P1 PLOP3.LUT P0, PT, P1, PT, PT, 0x8, 0x80 ;  /* 0x000000000080181c */ /* 0x000fe40000f0e170 */
[----:B------:R-:W-:Y:S09]  /*a590*/  PLOP3.LUT P1, PT, PT, PT, PT, 0x8, 0x80 ;  /* 0x000000000080781c */ /* 0x000ff20003f2e170 */
[----:B------:R-:W-:Y:S06]  /*a5a0*/  @UP0 UGETNEXTWORKID.BROADCAST [UR4], [UR5] ;  /* 0x00000000040003ca */ /* 0x000fec0008000100 */
[----:B------:R-:W-:Y:S05]  /*a5b0*/  @P0 BRA.U.ANY `(.L_x_203) ;  /* 0xfffffffd00e00947 */ /* 0x000fea000393ffff */
[C---:B------:R-:W-:Y:S01]  /*a5c0*/  ISETP.NE.AND P1, PT, R3.reuse, 0x2, PT ;  /* 0x000000020300780c */ /* 0x040fe20003f25270 */
[----:B------:R-:W-:Y:S03]  /*a5d0*/  VIADD R0, R36, 0x1 ;  /* 0x0000000124007836 */ /* 0x000fe60000000000 */
[----:B------:R-:W-:Y:S02]  /*a5e0*/  SEL R2, RZ, 0x1, P1 ;  /* 0x00000001ff027807 */ /* 0x000fe40000800000 */
[----:B------:R-:W-:Y:S02]  /*a5f0*/  ISETP.NE.AND P0, PT, R0, 0x2, PT ;  /* 0x000000020000780c */ /* 0x000fe40003f05270 */
[----:B------:R-:W-:Y:S02]  /*a600*/  SEL R38, R3, RZ, P1 ;  /* 0x000000ff03267207 */ /* 0x000fe40000800000 */
[----:B------:R-:W-:Y:S02]  /*a610*/  SEL R4, RZ, 0x1, P0 ;  /* 0x00000001ff047807 */ /* 0x000fe40000000000 */
[----:B------:R-:W-:Y:S02]  /*a620*/  LOP3.LUT R40, R40, R2, RZ, 0x3c, !PT ;  /* 0x0000000228287212 */ /* 0x000fe400078e3cff */
[----:B------:R-:W-:Y:S02]  /*a630*/  LOP3.LUT R37, R37, R4, RZ, 0x3c, !PT ;  /* 0x0000000425257212 */ /* 0x000fe400078e3cff */
[----:B------:R-:W-:Y:S02]  /*a640*/  SEL R36, R0, RZ, P0 ;  /* 0x000000ff00247207 */ /* 0x000fe40000000000 */
.L_x_198:
[----:B------:R-:W-:Y:S05]  /*a650*/  BSYNC B1 ;  /* 0x0000000000017941 */ /* 0x000fea0003800000 */
.L_x_197:
[----:B------:R-:W-:Y:S01]  /*a660*/  IADD3 R0, PT, PT, R250, -R247, RZ ;  /* 0x800000f7fa007210 */ /* 0x000fe20007ffe0ff */
[----:B------:R-:W-:Y:S04]  /*a670*/  BSSY B3, `(.L_x_204) ;  /* 0x00001be000037945 */ /* 0x000fe80003800000 */
[----:B------:R-:W-:Y:S01]  /*a680*/  BSSY.RELIABLE B0, `(.L_x_205) ;  /* 0x0000015000007945 */ /* 0x000fe20003800100 */
[----:B------:R-:W-:Y:S11]  /*a690*/  ISETP.NE.AND P0, PT, R0, RZ, PT ;  /* 0x000000ff0000720c */ /* 0x000ff60003f05270 */
[----:B------:R-:W-:Y:S02]  /*a6a0*/  @!UPT UIADD3 URZ, UPT, UPT, URZ, URZ, URZ ;  /* 0x000000fffffff290 */ /* 0x000fe4000fffe0ff */
[----:B------:R-:W-:Y:S05]  /*a6b0*/  @!P0 BRA `(.L_x_206) ;  /* 0x0000000000448947 */ /* 0x000fea0003800000 */
[----:B-1----:R-:W-:Y:S01]  /*a6c0*/  ISETP.NE.AND P0, PT, R48, 0x1, PT ;  /* 0x000000013000780c */ /* 0x002fe20003f05270 */
[----:B------:R-:W-:Y:S01]  /*a6d0*/  IMAD.MOV.U32 R250, RZ, RZ, R0 ;  /* 0x000000fffffa7224 */ /* 0x000fe200078e0000 */
[----:B------:R-:W1:Y:S03]  /*a6e0*/  LDCU UR4, c[0x0][0xbb0] ;  /* 0x00017600ff0477ac */ /* 0x000e660008000800 */
[C---:B------:R-:W-:Y:S04]  /*a6f0*/  IMAD.IADD R2, R251.reuse, 0x1, R250 ;  /* 0x00000001fb027824 */ /* 0x040fe800078e02fa */
[----:B------:R-:W-:Y:S04]  /*a700*/  VIADD R0, R2, 0xffffffff ;  /* 0xffffffff02007836 */ /* 0x000fe80000000000 */
[----:B------:R-:W-:Y:S05]  /*a710*/  IMAD.HI.U32 R3, R0, R49, RZ ;  /* 0x0000003100037227 */ /* 0x000fea00078e00ff */
[----:B-1----:R-:W-:Y:S02]  /*a720*/  @P0 SHF.R.U32.HI R0, RZ, UR4, R3 ;  /* 0x00000004ff000c19 */ /* 0x002fe40008011603 */
[----:B------:R-:W-:Y:S03]  /*a730*/  LOP3.LUT P0, RZ, R252, 0xff, RZ, 0xc0, !PT ;  /* 0x000000fffcff7812 */ /* 0x000fe6000780c0ff */
[-C--:B------:R-:W-:Y:S05]  /*a740*/  IMAD R0, R0, R48.reuse, RZ ;  /* 0x0000003000007224 */ /* 0x080fea00078e02ff */
[----:B------:R-:W-:Y:S02]  /*a750*/  VIADDMNMX.U32 R2, R0, R48, R2, PT ;  /* 0x0000003000027246 */ /* 0x000fe40003800002 */
[----:B------:R-:W-:Y:S05]  /*a760*/  VIMNMX.U32 R0, PT, PT, R251, R0, !PT ;  /* 0x00000000fb007248 */ /* 0x000fea0007fe0000 */
[--C-:B------:R-:W-:Y:S01]  /*a770*/  IMAD.IADD R247, R2, 0x1, -R0.reuse ;  /* 0x0000000102f77824 */ /* 0x100fe200078e0a00 */
[----:B------:R-:W-:Y:S04]  /*a780*/  PRMT R0, RZ, 0x7610, R0 ;  /* 0x00007610ff007816 */ /* 0x000fe80000000000 */
[----:B------:R-:W-:Y:S11]  /*a790*/  ISETP.NE.OR P0, PT, R247, RZ, P0 ;  /* 0x000000fff700720c */ /* 0x000ff60000705670 */
[----:B------:R-:W-:Y:S02]  /*a7a0*/  @!UPT UIADD3 URZ, UPT, UPT, URZ, URZ, URZ ;  /* 0x000000fffffff290 */ /* 0x000fe4000fffe0ff */
[----:B------:R-:W-:Y:S05]  /*a7b0*/  @P0 BREAK.RELIABLE B0 ;  /* 0x0000000000000942 */ /* 0x000fea0003800100 */
[----:B------:R-:W-:Y:S05]  /*a7c0*/  @P0 BRA `(.L_x_207) ;  /* 0x0000001800a00947 */ /* 0x000fea0003800000 */
.L_x_206:
[----:B------:R-:W-:Y:S05]  /*a7d0*/  BSYNC.RELIABLE B0 ;  /* 0x0000000000007941 */ /* 0x000fea0003800100 */
.L_x_205:
[----:B------:R-:W2:Y:S01]  /*a7e0*/  S2R R0, SR_CgaCtaId ;  /* 0x0000000000007919 */ /* 0x000ea20000008800 */
[----:B------:R-:W-:Y:S01]  /*a7f0*/  MOV R2, 0x400 ;  /* 0x0000040000027802 */ /* 0x000fe20000000f00 */
[----:B------:R-:W-:Y:S03]  /*a800*/  BSSY B0, `(.L_x_208) ;  /* 0x0000007000007945 */ /* 0x000fe60003800000 */
[----:B--2---:R-:W-:Y:S02]  /*a810*/  LEA R0, R0, R2, 0x18 ;  /* 0x0000000200007211 */ /* 0x004fe400078ec0ff */
[----:B------:R-:W-:Y:S03]  /*a820*/  SHF.L.U32 R2, R39, 0x1f, RZ ;  /* 0x0000001f27027819 */ /* 0x000fe600000006ff */
[C-C-:B------:R-:W-:Y:S02]  /*a830*/  IMAD R3, R14.reuse, 0x8, R0.reuse ;  /* 0x000000080e037824 */ /* 0x140fe400078e0200 */
[----:B------:R-:W-:Y:S02]  /*a840*/  IMAD R0, R14, 0x10, R0 ;  /* 0x000000100e007824 */ /* 0x000fe400078e0200 */
[----:B------:R-:W2:Y:S02]  /*a850*/  SYNCS.PHASECHK.TRANS64.TRYWAIT P0, [R3+URZ+0xd0], R2 ;  /* 0x0000d002030075a7 */ /* 0x000ea400080011ff */
[----:B--2---:R-:W-:Y:S05]  /*a860*/  @!P0 BRA `(.L_x_209) ;  /* 0x000001e400648947 */ /* 0x004fea0003800000 */
.L_x_653:
[----:B------:R-:W-:Y:S05]  /*a870*/  BSYNC B0 ;  /* 0x0000000000007941 */ /* 0x000fea0003800000 */
.L_x_208:
[----:B------:R-:W3:Y:S01]  /*a880*/  LDC.64 R24, c[0x0][0xc30] ;  /* 0x00030c00ff187b82 */ /* 0x000ee20000000a00 */
[----:B------:R-:W4:Y:S01]  /*a890*/  LDS.128 R4, [R0+0x160] ;  /* 0x0001600000047984 */ /* 0x000f220000000c00 */
[----:B-1----:R-:W-:Y:S01]  /*a8a0*/  ISETP.NE.AND P1, PT, R19, 0x1, PT ;  /* 0x000000011300780c */ /* 0x002fe20003f25270 */
[----:B--2---:R-:W-:Y:S01]  /*a8b0*/  VIADD R3, R3, 0xe0 ;  /* 0x000000e003037836 */ /* 0x004fe20000000000 */
[----:B------:R-:W-:Y:S04]  /*a8c0*/  ISETP.GE.AND P0, PT, R28, 0x1, PT ;  /* 0x000000011c00780c */ /* 0x000fe80003f06270 */
[----:B------:R-:W1:Y:S01]  /*a8d0*/  LDC.64 R22, c[0x0][0xc38] ;  /* 0x00030e00ff167b82 */ /* 0x000e620000000a00 */
[----:B------:R-:W-:Y:S01]  /*a8e0*/  PRMT R3, RZ, 0x654, R3 ;  /* 0x00000654ff037816 */ /* 0x000fe20000000003 */
[----:B------:R-:W-:Y:S01]  /*a8f0*/  @!PT LDS RZ, [RZ] ;  /* 0x00000000fffff984 */ /* 0x000fe20000000800 */
[----:B------:R-:W-:Y:S01]  /*a900*/  @!PT LDS RZ, [RZ] ;  /* 0x00000000fffff984 */ /* 0x000fe20000000800 */
[----:B------:R-:W-:Y:S01]  /*a910*/  @!PT LDS RZ, [RZ] ;  /* 0x00000000fffff984 */ /* 0x000fe20000000800 */
[----:B------:R-:W-:Y:S01]  /*a920*/  @!PT LDS RZ, [RZ] ;  /* 0x00000000fffff984 */ /* 0x000fe20000000800 */
[----:B------:R2:W-:Y:S06]  /*a930*/  MEMBAR.ALL.CTA ;  /* 0x0000000000007992 */ /* 0x0005ec0000008000 */
[----:B--2---:R-:W2:Y:S01]  /*a940*/  FENCE.VIEW.ASYNC.S ;  /* 0x00000000000073c6 */ /* 0x004ea20000000000 */
[----:B------:R-:W1:Y:S08]  /*a950*/  @!P1 LDC R21, c[0x0][0xc40] ;  /* 0x00031000ff159b82 */ /* 0x000e700000000800 */
[----:B------:R-:W1:Y:S01]  /*a960*/  @!P1 LDC R20, c[0x0][0xc2c] ;  /* 0x00030b00ff149b82 */ /* 0x000e620000000800 */
[----:B--2---:R2:W-:Y:S01]  /*a970*/  SYNCS.ARRIVE.TRANS64.RED.A1T0 RZ, [R3+URZ], RZ ;  /* 0x000000ff03ff79a7 */ /* 0x0045e200081004ff */
[----:B----4-:R-:W-:Y:S11]  /*a980*/  LOP3.LUT P3, RZ, R6, 0x1, RZ, 0xc0, !PT ;  /* 0x0000000106ff7812 */ /* 0x010ff6000786c0ff */
[----:B------:R-:W-:Y:S02]  /*a990*/  @!UPT UIADD3 URZ, UPT, UPT, URZ, URZ, URZ ;  /* 0x000000fffffff290 */ /* 0x000fe4000fffe0ff */
[----:B------:R-:W-:Y:S02]  /*a9a0*/  @P3 MOV R11, R4 ;  /* 0x00000004000b3202 */ /* 0x000fe40000000f00 */
[----:B------:R-:W-:Y:S01]  /*a9b0*/  @P3 LOP3.LUT R10, R5, 0xffff, RZ, 0xc0, !PT ;  /* 0x0000ffff050a3812 */ /* 0x000fe200078ec0ff */
[----:B--23--:R-:W-:Y:S06]  /*a9c0*/  @!P0 BRA `(.L_x_210) ;  /* 0x0000000000a88947 */ /* 0x00cfec0003800000 */
[-C--:B------:R-:W-:Y:S01]  /*a9d0*/  IMAD.HI.U32 R0, R35, R17.reuse, RZ ;  /* 0x0000001123007227 */ /* 0x080fe200078e00ff */
[----:B------:R-:W2:Y:S01]  /*a9e0*/  LDCU UR4, c[0x0][0xc40] ;  /* 0x00018800ff0477ac */ /* 0x000ea20008000800 */
[----:B------:R-:W-:Y:S02]  /*a9f0*/  ISETP.NE.AND P0, PT, R16, 0x1, PT ;  /* 0x000000011000780c */ /* 0x000fe40003f05270 */
[-C--:B------:R-:W-:Y:S01]  /*aa00*/  IMAD.HI.U32 R8, R42, R46.reuse, RZ ;  /* 0x0000002e2a087227 */ /* 0x080fe200078e00ff */
[----:B------:R-:W-:Y:S02]  /*aa10*/  ISETP.NE.AND P2, PT, R28, 0x1, PT ;  /* 0x000000011c00780c */ /* 0x000fe40003f45270 */
[----:B------:R-:W-:Y:S01]  /*aa20*/  ISETP.NE.AND P4, PT, R15, 0x1, PT ;  /* 0x000000010f00780c */ /* 0x000fe20003f85270 */
[----:B------:R-:W-:Y:S01]  /*aa30*/  IMAD.HI.U32 R3, R10, R17, RZ ;  /* 0x000000110a037227 */ /* 0x000fe200078e00ff */
[----:B------:R-:W-:Y:S03]  /*aa40*/  SHF.R.U32.HI R8, RZ, R47, R8 ;  /* 0x0000002fff087219 */ /* 0x000fe60000011608 */
[----:B------:R-:W-:Y:S01]  /*aa50*/  IMAD.HI.U32 R12, R11, R46, RZ ;  /* 0x0000002e0b0c7227 */ /* 0x000fe200078e00ff */
[----:B------:R-:W-:Y:S05]  /*aa60*/  SEL R8, R42, R8, !P4 ;  /* 0x000000082a087207 */ /* 0x000fea0006000000 */
[----:B------:R-:W-:Y:S01]  /*aa70*/  IMAD.HI.U32 R9, R8, UR38, RZ ;  /* 0x0000002608097c27 */ /* 0x000fe2000f8e00ff */
[----:B--2---:R-:W-:Y:S02]  /*aa80*/  SHF.R.U32.HI R0, RZ, UR4, R0 ;  /* 0x00000004ff007c19 */ /* 0x004fe40008011600 */
[----:B------:R-:W-:Y:S02]  /*aa90*/  SHF.R.U32.HI R3, RZ, UR4, R3 ;  /* 0x00000004ff037c19 */ /* 0x000fe40008011603 */
[----:B------:R-:W-:Y:S02]  /*aaa0*/  SEL R0, R35, R0, !P0 ;  /* 0x0000000023007207 */ /* 0x000fe40004000000 */
[----:B------:R-:W-:Y:S02]  /*aab0*/  @P2 SHF.R.U32.HI R8, RZ, UR39, R9 ;  /* 0x00000027ff082c19 */ /* 0x000fe40008011609 */
[----:B------:R-:W-:Y:S01]  /*aac0*/  SEL R3, R10, R3, !P0 ;  /* 0x000000030a037207 */ /* 0x000fe20004000000 */
[----:B------:R-:W-:Y:S04]  /*aad0*/  IMAD.HI.U32 R2, R0, UR38, RZ ;  /* 0x0000002600027c27 */ /* 0x000fe8000f8e00ff */
[C---:B------:R-:W-:Y:S01]  /*aae0*/  IMAD R9, R28.reuse, R8, RZ ;  /* 0x000000081c097224 */ /* 0x040fe200078e02ff */
[----:B------:R-:W-:Y:S02]  /*aaf0*/  @P2 SHF.R.U32.HI R0, RZ, UR39, R2 ;  /* 0x00000027ff002c19 */ /* 0x000fe40008011602 */
[----:B------:R-:W-:Y:S01]  /*ab00*/  SHF.R.U32.HI R2, RZ, R47, R12 ;  /* 0x0000002fff027219 */ /* 0x000fe2000001160c */
[----:B------:R-:W-:Y:S03]  /*ab10*/  IMAD.HI.U32 R12, R3, UR38, RZ ;  /* 0x00000026030c7c27 */ /* 0x000fe6000f8e00ff */
[----:B------:R-:W-:Y:S01]  /*ab20*/  SEL R2, R11, R2, !P4 ;  /* 0x000000020b027207 */ /* 0x000fe20006000000 */
[----:B------:R-:W-:Y:S01]  /*ab30*/  IMAD R0, R28, R0, RZ ;  /* 0x000000001c007224 */ /* 0x000fe200078e02ff */
[----:B------:R-:W-:Y:S04]  /*ab40*/  SHF.R.U32.HI R12, RZ, UR39, R12 ;  /* 0x00000027ff0c7c19 */ /* 0x000fe8000801160c */
[C---:B------:R-:W-:Y:S02]  /*ab50*/  ISETP.GE.AND P0, PT, R3.reuse, R0, PT ;  /* 0x000000000300720c */ /* 0x040fe40003f06270 */
[C---:B------:R-:W-:Y:S02]  /*ab60*/  SEL R12, R3.reuse, R12, !P2 ;  /* 0x0000000c030c7207 */ /* 0x040fe40005000000 */
[----:B------:R-:W-:Y:S03]  /*ab70*/  ISETP.GE.OR P0, PT, R2, R9, P0 ;  /* 0x000000090200720c */ /* 0x000fe60000706670 */
[----:B------:R-:W-:Y:S04]  /*ab80*/  IMAD.MOV R9, RZ, RZ, -R12 ;  /* 0x000000ffff097224 */ /* 0x000fe800078e0a0c */
[----:B------:R-:W-:Y:S06]  /*ab90*/  IMAD R9, R28, R9, R3 ;  /* 0x000000091c097224 */ /* 0x000fec00078e0203 */
[C---:B------:R-:W-:Y:S05]  /*aba0*/  @!P0 IMAD.HI.U32 R0, R2.reuse, UR38, RZ ;  /* 0x0000002602008c27 */ /* 0x040fea000f8e00ff */
[----:B------:R-:W-:Y:S04]  /*abb0*/  @!P0 SHF.R.U32.HI R0, RZ, UR39, R0 ;  /* 0x00000027ff008c19 */ /* 0x000fe80008011600 */
[----:B------:R-:W-:Y:S04]  /*abc0*/  @!P0 SEL R0, R2, R0, !P2 ;  /* 0x0000000002008207 */ /* 0x000fe80005000000 */
[----:B------:R-:W-:Y:S01]  /*abd0*/  @!P0 IADD3 R12, PT, PT, R12, -R0, RZ ;  /* 0x800000000c0c8210 */ /* 0x000fe20007ffe0ff */
[----:B------:R-:W-:Y:S01]  /*abe0*/  @!P0 IMAD R0, R8, R9, R0 ;  /* 0x0000000908008224 */ /* 0x000fe200078e0200 */
[----:B------:R-:W-:Y:S01]  /*abf0*/  IADD3 R9, PT, PT, -R3, RZ, RZ ;  /* 0x000000ff03097210 */ /* 0x000fe20007ffe1ff */
[--C-:B------:R-:W-:Y:S02]  /*ac00*/  IMAD.MOV R8, RZ, RZ, -R2.reuse ;  /* 0x000000ffff087224 */ /* 0x100fe400078e0a02 */
[----:B------:R-:W-:Y:S02]  /*ac10*/  @!P0 IMAD R3, R12, R28, R2 ;  /* 0x0000001c0c038224 */ /* 0x000fe400078e0202 */
[----:B------:R-:W-:Y:S02]  /*ac20*/  @!P0 IMAD.MOV.U32 R2, RZ, RZ, R0 ;  /* 0x000000ffff028224 */ /* 0x000fe400078e0000 */
[----:B------:R-:W-:Y:S02]  /*ac30*/  IMAD R11, R15, R8, R11 ;  /* 0x000000080f0b7224 */ /* 0x000fe400078e020b */
[----:B------:R-:W-:Y:S02]  /*ac40*/  IMAD R0, R16, R9, R10 ;  /* 0x0000000910007224 */ /* 0x000fe400078e020a */
[----:B------:R-:W-:Y:S02]  /*ac50*/  IMAD R11, R2, R15, R11 ;  /* 0x0000000f020b7224 */ /* 0x000fe400078e020b */
[----:B------:R-:W-:Y:S07]  /*ac60*/  IMAD R10, R3, R16, R0 ;  /* 0x00000010030a7224 */ /* 0x000fee00078e0200 */
.L_x_210:
[C---:B------:R-:W-:Y:S01]  /*ac70*/  @!P1 IMAD.HI.U32 R0, R11.reuse, R24, RZ ;  /* 0x000000180b009227 */ /* 0x040fe200078e00ff */
[----:B-1----:R-:W-:Y:S01]  /*ac80*/  @!P1 ISETP.NE.AND P0, PT, R22, 0x1, PT ;  /* 0x000000011600980c */ /* 0x002fe20003f05270 */
[----:B------:R-:W-:Y:S01]  /*ac90*/  BSSY.RECONVERGENT B2, `(.L_x_211) ;  /* 0x0000155000027945 */ /* 0x000fe20003800200 */
[----:B------:R-:W-:Y:S01]  /*aca0*/  @!P1 ISETP.NE.AND P2, PT, R20, 0x1, PT ;  /* 0x000000011400980c */ /* 0x000fe20003f45270 */
[C---:B------:R-:W-:Y:S01]  /*acb0*/  @!P1 IMAD.HI.U32 R23, R10.reuse, R23, RZ ;  /* 0x000000170a179227 */ /* 0x040fe200078e00ff */
[----:B------:R-:W-:Y:S02]  /*acc0*/  @!P1 SHF.R.U32.HI R0, RZ, R25, R0 ;  /* 0x00000019ff009219 */ /* 0x000fe40000011600 */
[----:B------:R-:W-:Y:S01]  /*acd0*/  @P3 SHF.R.U32.HI R13, RZ, 0x10, R5 ;  /* 0x00000010ff0d3819 */ /* 0x000fe20000011605 */
[----:B------:R-:W-:Y:S01]  /*ace0*/  IMAD.MOV.U32 R247, RZ, RZ, RZ ;  /* 0x000000fffff77224 */ /* 0x000fe200078e00ff */
[----:B------:R-:W-:Y:S01]  /*acf0*/  @!P1 SHF.R.U32.HI R2, RZ, R21, R23 ;  /* 0x00000015ff029219 */ /* 0x000fe20000011617 */
[----:B------:R-:W-:Y:S01]  /*ad00*/  IMAD.MOV.U32 R250, RZ, RZ, RZ ;  /* 0x000000fffffa7224 */ /* 0x000fe200078e00ff */
[----:B------:R-:W-:Y:S02]  /*ad10*/  @!P1 SEL R3, R11, R0, !P2 ;  /* 0x000000000b039207 */ /* 0x000fe40005000000 */
[----:B------:R-:W-:Y:S02]  /*ad20*/  @!P1 SEL R2, R10, R2, !P0 ;  /* 0x000000020a029207 */ /* 0x000fe40004000000 */
[----:B------:R-:W-:Y:S03]  /*ad30*/  PRMT R252, RZ, 0x7610, R252 ;  /* 0x00007610fffc7816 */ /* 0x000fe600000000fc */
[----:B------:R-:W-:Y:S02]  /*ad40*/  @!P1 IMAD.IADD R0, R2, 0x1, -R3 ;  /* 0x0000000102009824 */ /* 0x000fe400078e0a03 */
[----:B------:R-:W-:Y:S02]  /*ad50*/  @!P1 IMAD.IADD R2, R3, 0x1, -R2 ;  /* 0x0000000103029824 */ /* 0x000fe400078e0a02 */
[----:B------:R-:W-:Y:S02]  /*ad60*/  @!P1 IMAD R11, R0, R20, R11 ;  /* 0x00000014000b9224 */ /* 0x000fe400078e020b */
[----:B------:R-:W-:Y:S01]  /*ad70*/  @!P1 IMAD R10, R2, R22, R10 ;  /* 0x00000016020a9224 */ /* 0x000fe200078e020a */
[----:B------:R-:W-:Y:S06]  /*ad80*/  @!P3 BRA `(.L_x_212) ;  /* 0x000000140014b947 */ /* 0x000fec0003800000 */
[----:B------:R-:W-:Y:S11]  /*ad90*/  ISETP.NE.AND P0, PT, R63, RZ, PT ;  /* 0x000000ff3f00720c */ /* 0x000ff60003f05270 */
[----:B------:R-:W-:Y:S02]  /*ada0*/  @!UPT UIADD3 URZ, UPT, UPT, URZ, URZ, URZ ;  /* 0x000000fffffff290 */ /* 0x000fe4000fffe0ff */
[----:B------:R-:W-:Y:S05]  /*adb0*/  @!P0 BRA `(.L_x_213) ;  /* 0x00000010007c8947 */ /* 0x000fea0003800000 */
[----:B------:R-:W2:Y:S01]  /*adc0*/  LDL R8, [R1+0x5c] ;  /* 0x00005c0001087983 */ /* 0x000ea20000100800 */
[C---:B------:R-:W-:Y:S01]  /*add0*/  ISETP.NE.AND P1, PT, R18.reuse, RZ, PT ;  /* 0x000000ff1200720c */ /* 0x040fe20003f25270 */
[----:B------:R-:W-:Y:S01]  /*ade0*/  HFMA2 R247, -RZ, RZ, 0, 0 ;  /* 0x00000000fff77431 */ /* 0x000fe200000001ff */
[----:B------:R-:W-:Y:S01]  /*adf0*/  ISETP.NE.AND P0, PT, R18, 0x1, PT ;  /* 0x000000011200780c */ /* 0x000fe20003f05270 */
[----:B------:R-:W-:Y:S01]  /*ae00*/  BSSY.RECONVERGENT B1, `(.L_x_214) ;  /* 0x0000115000017945 */ /* 0x000fe20003800200 */
[----:B------:R-:W-:Y:S02]  /*ae10*/  IADD3 R4, PT, PT, R10, UR61, RZ ;  /* 0x0000003d0a047c10 */ /* 0x000fe4000fffe0ff */
[----:B------:R-:W-:Y:S02]  /*ae20*/  PRMT R252, RZ, 0x7610, R252 ;  /* 0x00007610fffc7816 */ /* 0x000fe400000000fc */
[----:B------:R-:W-:Y:S05]  /*ae30*/  SHF.R.S32.HI R0, RZ, 0x1f, R4 ;  /* 0x0000001fff007819 */ /* 0x000fea0000011404 */
[----:B------:R-:W1:Y:S08]  /*ae40*/  @!P1 LDC R5, c[0x0][0xb20] ;  /* 0x0002c800ff059b82 */ /* 0x000e700000000800 */
[----:B------:R-:W3:Y:S08]  /*ae50*/  @!P1 LDC.64 R6, c[0x0][0xb18] ;  /* 0x0002c600ff069b82 */ /* 0x000ef00000000a00 */
[----:B------:R-:W4:Y:S08]  /*ae60*/  @!P0 LDC R20, c[0x0][0xb20] ;  /* 0x0002c800ff148b82 */ /* 0x000f300000000800 */
[----:B------:R-:W4:Y:S08]  /*ae70*/  @P1 LDC R21, c[0x0][0xb10] ;  /* 0x0002c400ff151b82 */ /* 0x000f300000000800 */
[----:B------:R-:W4:Y:S08]  /*ae80*/  @P1 LDC.64 R22, c[0x0][0xb08] ;  /* 0x0002c200ff161b82 */ /* 0x000f300000000a00 */
[----:B------:R-:W4:Y:S08]  /*ae90*/  @P0 LDC R34, c[0x0][0xb10] ;  /* 0x0002c400ff220b82 */ /* 0x000f300000000800 */
[----:B------:R-:W4:Y:S01]  /*aea0*/  @P0 LDC.64 R32, c[0x0][0xb08] ;  /* 0x0002c200ff200b82 */ /* 0x000f220000000a00 */
[----:B--2---:R-:W-:Y:S02]  /*aeb0*/  R2UR UR4, R8 ;  /* 0x00000000080472ca */ /* 0x004fe400000e0000 */
[-CC-:B-1----:R-:W-:Y:S02]  /*aec0*/  @!P1 SHF.R.U32.HI R2, RZ, R5.reuse, R0.reuse ;  /* 0x00000005ff029219 */ /* 0x182fe40000011600 */
[--C-:B------:R-:W-:Y:S03]  /*aed0*/  @!P1 SHF.R.U64 R5, R4, R5, R0.reuse ;  /* 0x0000000504059219 */ /* 0x100fe60000001200 */
[-C--:B---3--:R-:W-:Y:S02]  /*aee0*/  @!P1 IMAD R8, R2, R6.reuse, RZ ;  /* 0x0000000602089224 */ /* 0x088fe400078e02ff */
[C---:B------:R-:W-:Y:S01]  /*aef0*/  @!P1 IMAD.WIDE.U32 R2, R5.reuse, R6, RZ ;  /* 0x0000000605029225 */ /* 0x040fe200078e00ff */
[----:B----4-:R-:W-:Y:S03]  /*af00*/  @P1 SHF.R.U32.HI R6, RZ, R21, R0 ;  /* 0x00000015ff061219 */ /* 0x010fe60000011600 */
[----:B------:R-:W-:Y:S01]  /*af10*/  @!P1 IMAD R7, R5, R7, R8 ;  /* 0x0000000705079224 */ /* 0x000fe200078e0208 */
[----:B------:R-:W-:Y:S01]  /*af20*/  IADD3 R24, PT, PT, R11, UR4, RZ ;  /* 0x000000040b187c10 */ /* 0x000fe2000fffe0ff */
[----:B------:R-:W-:Y:S01]  /*af30*/  @!P1 IMAD.MOV.U32 R30, RZ, RZ, R2 ;  /* 0x000000ffff1e9224 */ /* 0x000fe200078e0002 */
[----:B------:R-:W1:Y:S01]  /*af40*/  @!P0 LDC.64 R8, c[0x0][0xb18] ;  /* 0x0002c600ff088b82 */ /* 0x000e620000000a00 */
[----:B------:R-:W-:Y:S01]  /*af50*/  @P1 IMAD R6, R6, R22, RZ ;  /* 0x0000001606061224 */ /* 0x000fe200078e02ff */
[----:B------:R-:W-:Y:S02]  /*af60*/  SHF.R.S32.HI R12, RZ, 0x1f, R24 ;  /* 0x0000001fff0c7819 */ /* 0x000fe40000011418 */
[----:B------:R-:W-:Y:S02]  /*af70*/  @!P1 IADD3 R25, PT, PT, R3, R7, RZ ;  /* 0x0000000703199210 */ /* 0x000fe40007ffe0ff */
[-CC-:B------:R-:W-:Y:S02]  /*af80*/  @!P0 SHF.R.U32.HI R5, RZ, R20.reuse, R12.reuse ;  /* 0x00000014ff058219 */ /* 0x180fe4000001160c */
[--C-:B------:R-:W-:Y:S02]  /*af90*/  @!P0 SHF.R.U64 R2, R24, R20, R12.reuse ;  /* 0x0000001418028219 */ /* 0x100fe4000000120c */
[----:B------:R-:W-:Y:S01]  /*afa0*/  @P0 SHF.R.U32.HI R29, RZ, R34, R12 ;  /* 0x00000022ff1d0219 */ /* 0x000fe2000001160c */
[----:B------:R-:W-:Y:S01]  /*afb0*/  @!P0 IMAD R3, R5, UR48, RZ ;  /* 0x0000003005038c24 */ /* 0x000fe2000f8e02ff */
[----:B------:R-:W-:Y:S03]  /*afc0*/  @P1 SHF.R.U64 R5, R4, R21, R0 ;  /* 0x0000001504051219 */ /* 0x000fe60000001200 */
[C---:B------:R-:W-:Y:S02]  /*afd0*/  @!P0 IMAD R7, R2.reuse, UR49, R3 ;  /* 0x0000003102078c24 */ /* 0x040fe4000f8e0203 */
[----:B------:R-:W-:Y:S04]  /*afe0*/  @!P0 IMAD.WIDE.U32 R2, R2, UR48, RZ ;  /* 0x0000003002028c25 */ /* 0x000fe8000f8e00ff */
[C---:B------:R-:W-:Y:S04]  /*aff0*/  @P1 IMAD.WIDE.U32 R20, R5.reuse, R22, RZ ;  /* 0x0000001605141225 */ /* 0x040fe800078e00ff */
[----:B------:R-:W-:Y:S01]  /*b000*/  @P1 IMAD R31, R5, R23, R6 ;  /* 0x00000017051f1224 */ /* 0x000fe200078e0206 */
[----:B------:R-:W-:Y:S01]  /*b010*/  @P0 SHF.R.U64 R5, R24, R34, R12 ;  /* 0x0000002218050219 */ /* 0x000fe2000000120c */
[----:B------:R-:W-:Y:S01]  /*b020*/  @!P0 IMAD.MOV.U32 R22, RZ, RZ, R2 ;  /* 0x000000ffff168224 */ /* 0x000fe200078e0002 */
[----:B------:R-:W-:Y:S01]  /*b030*/  @!P0 IADD3 R23, PT, PT, R3, R7, RZ ;  /* 0x0000000703178210 */ /* 0x000fe20007ffe0ff */
[-C--:B------:R-:W-:Y:S01]  /*b040*/  @P0 IMAD R6, R29, R32.reuse, RZ ;  /* 0x000000201d060224 */ /* 0x080fe200078e02ff */
[----:B------:R-:W-:Y:S01]  /*b050*/  SHF.R.S32.HI R29, RZ, 0x1f, R13 ;  /* 0x0000001fff1d7819 */ /* 0x000fe2000001140d */
[C---:B------:R-:W-:Y:S04]  /*b060*/  @P0 IMAD.WIDE.U32 R2, R5.reuse, R32, RZ ;  /* 0x0000002005020225 */ /* 0x040fe800078e00ff */
[----:B------:R-:W-:Y:S01]  /*b070*/  @P1 IMAD.MOV.U32 R30, RZ, RZ, R20 ;  /* 0x000000ffff1e1224 */ /* 0x000fe200078e0014 */
[----:B------:R-:W-:Y:S01]  /*b080*/  @P0 MOV R22, R2 ;  /* 0x0000000200160202 */ /* 0x000fe20000000f00 */
[----:B------:R-:W-:Y:S02]  /*b090*/  @P0 IMAD R5, R5, R33, R6 ;  /* 0x0000002105050224 */ /* 0x000fe400078e0206 */
[----:B------:R-:W-:Y:S01]  /*b0a0*/  @P1 IMAD.IADD R25, R21, 0x1, R31 ;  /* 0x0000000115191824 */ /* 0x000fe200078e021f */
[----:B------:R-:W-:Y:S01]  /*b0b0*/  IADD3 R4, P1, PT, R4, -R30, RZ ;  /* 0x8000001e04047210 */ /* 0x000fe20007f3e0ff */
[----:B------:R-:W-:Y:S01]  /*b0c0*/  IMAD.WIDE.U32 R6, R13, R59, RZ ;  /* 0x0000003b0d067225 */ /* 0x000fe200078e00ff */
[----:B------:R-:W-:Y:S02]  /*b0d0*/  @P0 IADD3 R23, PT, PT, R3, R5, RZ ;  /* 0x0000000503170210 */ /* 0x000fe40007ffe0ff */
[----:B------:R-:W-:Y:S01]  /*b0e0*/  IADD3 R2, P2, PT, R24, -R22, RZ ;  /* 0x8000001618027210 */ /* 0x000fe20007f5e0ff */
[----:B------:R-:W-:Y:S01]  /*b0f0*/  IMAD R29, R29, R59, RZ ;  /* 0x0000003b1d1d7224 */ /* 0x000fe200078e02ff */
[----:B------:R-:W-:Y:S03]  /*b100*/  IADD3.X R5, PT, PT, R0, ~R25, RZ, P1, !PT ;  /* 0x8000001900057210 */ /* 0x000fe60000ffe4ff */
[----:B------:R-:W-:Y:S02]  /*b110*/  IMAD.IADD R7, R7, 0x1, R29 ;  /* 0x0000000107077824 */ /* 0x000fe400078e021d */
[----:B------:R-:W-:Y:S01]  /*b120*/  IMAD.X R3, R12, 0x1, ~R23, P2 ;  /* 0x000000010c037824 */ /* 0x000fe200010e0e17 */
[----:B------:R-:W-:Y:S01]  /*b130*/  PLOP3.LUT P2, PT, PT, PT, PT, 0x80, 0x8 ;  /* 0x000000000008781c */ /* 0x000fe20003f4f070 */
[----:B-1----:R-:W-:Y:S02]  /*b140*/  @!P0 IMAD R0, R5, R8, RZ ;  /* 0x0000000805008224 */ /* 0x002fe400078e02ff */
[----:B------:R-:W-:Y:S04]  /*b150*/  IMAD.WIDE.U32 R20, R35, R22, R6 ;  /* 0x0000001623147225 */ /* 0x000fe800078e0006 */
[C---:B------:R-:W-:Y:S04]  /*b160*/  @!P0 IMAD.WIDE.U32 R6, R4.reuse, R8, R2 ;  /* 0x0000000804068225 */ /* 0x040fe800078e0002 */
[----:B------:R-:W-:Y:S02]  /*b170*/  @!P0 IMAD R0, R4, R9, R0 ;  /* 0x0000000904008224 */ /* 0x000fe400078e0200 */
[----:B------:R-:W-:Y:S02]  /*b180*/  @P0 IMAD R3, R3, UR48, RZ ;  /* 0x0000003003030c24 */ /* 0x000fe4000f8e02ff */
[C---:B------:R-:W-:Y:S01]  /*b190*/  @P0 IMAD.WIDE.U32 R4, R2.reuse, UR48, R4 ;  /* 0x0000003002040c25 */ /* 0x040fe2000f8e0004 */
[----:B------:R-:W-:Y:S03]  /*b1a0*/  @!P0 IADD3 R0, PT, PT, R7, R0, RZ ;  /* 0x0000000007008210 */ /* 0x000fe60007ffe0ff */
[----:B------:R-:W-:Y:S02]  /*b1b0*/  IMAD R23, R23, R35, RZ ;  /* 0x0000002317177224 */ /* 0x000fe400078e02ff */
[----:B------:R-:W-:Y:S02]  /*b1c0*/  @P0 IMAD R3, R2, UR49, R3 ;  /* 0x0000003102030c24 */ /* 0x000fe4000f8e0203 */
[----:B------:R-:W-:Y:S01]  /*b1d0*/  @P0 IMAD.MOV.U32 R6, RZ, RZ, R4 ;  /* 0x000000ffff060224 */ /* 0x000fe200078e0004 */
[----:B------:R-:W-:Y:S01]  /*b1e0*/  IADD3 R2, PT, PT, R21, R23, RZ ;  /* 0x0000001715027210 */ /* 0x000fe20007ffe0ff */
[----:B------:R-:W-:Y:S03]  /*b1f0*/  @P0 IMAD.IADD R0, R5, 0x1, R3 ;  /* 0x0000000105000824 */ /* 0x000fe600078e0203 */
[----:B------:R-:W-:Y:S04]  /*b200*/  IADD3 R6, P1, P0, R6, R20, R30 ;  /* 0x0000001406067210 */ /* 0x000fe8000783e01e */
[----:B------:R-:W-:Y:S01]  /*b210*/  IADD3.X R0, PT, PT, R0, R2, R25, P1, P0 ;  /* 0x0000000200007210 */ /* 0x000fe20000fe0419 */
[----:B------:R-:W-:Y:S01]  /*b220*/  IMAD.MOV.U32 R2, RZ, RZ, RZ ;  /* 0x000000ffff027224 */ /* 0x000fe200078e00ff */
[----:B------:R-:W-:Y:S04]  /*b230*/  ISETP.GE.U32.AND P0, PT, R6, R55, PT ;  /* 0x000000370600720c */ /* 0x000fe80003f06070 */
[----:B------:R-:W-:Y:S11]  /*b240*/  ISETP.GE.U32.AND.EX P0, PT, R0, R54, PT, P0 ;  /* 0x000000360000720c */ /* 0x000ff60003f06100 */
[----:B------:R-:W-:Y:S02]  /*b250*/  @!UPT UIADD3 URZ, UPT, UPT, URZ, URZ, URZ ;  /* 0x000000fffffff290 */ /* 0x000fe4000fffe0ff */
[----:B------:R-:W-:Y:S05]  /*b260*/  @P0 BRA `(.L_x_215) ;  /* 0x0000000c00380947 */ /* 0x000fea0003800000 */
[----:B------:R-:W-:Y:S01]  /*b270*/  ISETP.GE.U32.AND P0, PT, R6, R50, PT ;  /* 0x000000320600720c */ /* 0x000fe20003f06070 */
[----:B------:R-:W-:Y:S01]  /*b280*/  IMAD.MOV.U32 R252, RZ, RZ, 0x1 ;  /* 0x00000001fffc7424 */ /* 0x000fe200078e00ff */
[----:B------:R-:W-:Y:S02]  /*b290*/  PLOP3.LUT P2, PT, PT, PT, PT, 0x8, 0x80 ;  /* 0x000000000080781c */ /* 0x000fe40003f4e170 */
[----:B------:R-:W-:Y:S11]  /*b2a0*/  ISETP.GE.U32.AND.EX P0, PT, R0, R43, PT, P0 ;  /* 0x0000002b0000720c */ /* 0x000ff60003f06100 */
[----:B------:R-:W-:Y:S02]  /*b2b0*/  @!UPT UIADD3 URZ, UPT, UPT, URZ, URZ, URZ ;  /* 0x000000fffffff290 */ /* 0x000fe4000fffe0ff */
[----:B------:R-:W-:Y:S05]  /*b2c0*/  @P0 BRA `(.L_x_215) ;  /* 0x0000000c00200947 */ /* 0x000fea0003800000 */
[----:B------:R-:W-:Y:S01]  /*b2d0*/  ISETP.GE.U32.AND P0, PT, R6, R63, PT ;  /* 0x0000003f0600720c */ /* 0x000fe20003f06070 */
[----:B------:R-:W1:Y:S01]  /*b2e0*/  LDCU UR4, c[0x0][0xba8] ;  /* 0x00017500ff0477ac */ /* 0x000e620008000800 */
[----:B------:R-:W-:Y:S02]  /*b2f0*/  ISETP.NE.AND P1, PT, R27, 0x1, PT ;  /* 0x000000011b00780c */ /* 0x000fe40003f25270 */
[----:B------:R-:W-:Y:S02]  /*b300*/  ISETP.GE.U32.AND.EX P0, PT, R0, RZ, PT, P0 ;  /* 0x000000ff0000720c */ /* 0x000fe40003f06100 */
[----:B------:R-:W-:Y:S02]  /*b310*/  PLOP3.LUT P2, PT, PT, PT, PT, 0x80, 0x8 ;  /* 0x000000000008781c */ /* 0x000fe40003f4f070 */
[----:B------:R-:W-:Y:S01]  /*b320*/  PRMT R252, RZ, 0x7610, R252 ;  /* 0x00007610fffc7816 */ /* 0x000fe200000000fc */
[----:B-1----:R-:W-:Y:S02]  /*b330*/  IMAD.U32 R247, RZ, RZ, UR4 ;  /* 0x00000004fff77e24 */ /* 0x002fe4000f8e00ff */
[----:B------:R-:W-:Y:S06]  /*b340*/  IMAD.U32 R2, RZ, RZ, UR4 ;  /* 0x00000004ff027e24 */ /* 0x000fec000f8e00ff */
[----:B------:R-:W-:Y:S05]  /*b350*/  @!P1 BRA P0, `(.L_x_215) ;  /* 0x0000000800fc9947 */ /* 0x000fea0000000000 */
[----:B------:R-:W2:Y:S01]  /*b360*/  LDL R69, [R1+0x84] ;  /* 0x0000840001457983 */ /* 0x000ea20000100800 */
[----:B------:R-:W1:Y:S03]  /*b370*/  LDCU UR9, c[0x0][0xb10] ;  /* 0x00016200ff0977ac */ /* 0x000e660008000800 */
[----:B------:R-:W3:Y:S01]  /*b380*/  LDL R68, [R1+0xb0] ;  /* 0x0000b00001447983 */ /* 0x000ee20000100800 */
[----:B------:R-:W4:Y:S03]  /*b390*/  LDCU UR8, c[0x0][0xb20] ;  /* 0x00016400ff0877ac */ /* 0x000f260008000800 */
[----:B------:R-:W3:Y:S01]  /*b3a0*/  LDL R67, [R1+0xac] ;  /* 0x0000ac0001437983 */ /* 0x000ee20000100800 */
[----:B------:R-:W3:Y:S03]  /*b3b0*/  LDCU UR14, c[0x0][0xbcc] ;  /* 0x00017980ff0e77ac */ /* 0x000ee60008000800 */
[----:B------:R-:W3:Y:S04]  /*b3c0*/  LDL R66, [R1+0x80] ;  /* 0x0000800001427983 */ /* 0x000ee80000100800 */
[----:B------:R-:W3:Y:S01]  /*b3d0*/  LDL R12, [R1+0xa0] ;  /* 0x0000a000010c7983 */ /* 0x000ee20000100800 */
[--C-:B-1----:R-:W-:Y:S03]  /*b3e0*/  SHF.R.U64 R6, R6, UR9, R0.reuse ;  /* 0x0000000906067c19 */ /* 0x102fe60008001200 */
[----:B------:R-:W3:Y:S01]  /*b3f0*/  LDL R7, [R1+0x7c] ;  /* 0x00007c0001077983 */ /* 0x000ee20000100800 */
[----:B------:R-:W-:Y:S03]  /*b400*/  SHF.R.U32.HI R0, RZ, UR9, R0 ;  /* 0x00000009ff007c19 */ /* 0x000fe60008011600 */
[----:B------:R-:W3:Y:S01]  /*b410*/  LDL R64, [R1+0x64] ;  /* 0x0000640001407983 */ /* 0x000ee20000100800 */
[--C-:B----4-:R-:W-:Y:S02]  /*b420*/  SHF.R.U64 R20, R6, UR8, R0.reuse ;  /* 0x0000000806147c19 */ /* 0x110fe40008001200 */
[----:B------:R-:W-:Y:S01]  /*b430*/  SHF.R.U32.HI R21, RZ, UR8, R0 ;  /* 0x00000008ff157c19 */ /* 0x000fe20008011600 */
[----:B------:R-:W4:Y:S04]  /*b440*/  LDL R65, [R1+0xa8] ;  /* 0x0000a80001417983 */ /* 0x000f280000100800 */
[----:B------:R-:W4:Y:S04]  /*b450*/  LDL R25, [R1+0xa4] ;  /* 0x0000a40001197983 */ /* 0x000f280000100800 */
[----:B------:R-:W4:Y:S04]  /*b460*/  LDL R24, [R1+0xb8] ;  /* 0x0000b80001187983 */ /* 0x000f280000100800 */
[----:B------:R-:W4:Y:S04]  /*b470*/  LDL R23, [R1+0xb4] ;  /* 0x0000b40001177983 */ /* 0x000f280000100800 */
[----:B------:R-:W4:Y:S01]  /*b480*/  LDL R22, [R1+0x78] ;  /* 0x0000780001167983 */ /* 0x000f220000100800 */
[----:B--2---:R-:W-:Y:S02]  /*b490*/  R2UR UR6, R69 ;  /* 0x00000000450672ca */ /* 0x004fe400000e0000 */
[----:B---3--:R-:W-:Y:S02]  /*b4a0*/  R2UR UR5, R68 ;  /* 0x00000000440572ca */ /* 0x008fe400000e0000 */
[----:B------:R-:W-:Y:S02]  /*b4b0*/  R2UR UR4, R67 ;  /* 0x00000000430472ca */ /* 0x000fe400000e0000 */
[----:B------:R-:W-:Y:S07]  /*b4c0*/  R2UR UR10, R66 ;  /* 0x00000000420a72ca */ /* 0x000fee00000e0000 */
[----:B------:R-:W-:Y:S05]  /*b4d0*/  IADD3 R0, P0, PT, R20, UR6, RZ ;  /* 0x0000000614007c10 */ /* 0x000fea000ff1e0ff */
[----:B------:R-:W-:Y:S02]  /*b4e0*/  IMAD.X R6, RZ, RZ, R21, P0 ;  /* 0x000000ffff067224 */ /* 0x000fe400000e0615 */
[----:B------:R-:W-:Y:S01]  /*b4f0*/  IMAD.WIDE.U32 R8, R0, UR5, RZ ;  /* 0x0000000500087c25 */ /* 0x000fe2000f8e00ff */
[----:B------:R-:W-:Y:S03]  /*b500*/  R2UR UR16, R64 ;  /* 0x00000000401072ca */ /* 0x000fe600000e0000 */
[----:B------:R-:W-:Y:S01]  /*b510*/  IMAD.WIDE.U32 R4, R6, UR5, RZ ;  /* 0x0000000506047c25 */ /* 0x000fe2000f8e00ff */
[----:B----4-:R-:W-:Y:S03]  /*b520*/  R2UR UR15, R65 ;  /* 0x00000000410f72ca */ /* 0x010fe600000e0000 */
[----:B------:R-:W-:Y:S01]  /*b530*/  IMAD.WIDE.U32 R4, P0, R0, UR4, R4 ;  /* 0x0000000400047c25 */ /* 0x000fe2000f800004 */
[----:B------:R-:W-:Y:S03]  /*b540*/  R2UR UR13, R25 ;  /* 0x00000000190d72ca */ /* 0x000fe600000e0000 */
[----:B------:R-:W-:Y:S01]  /*b550*/  IMAD.X R3, RZ, RZ, RZ, P0 ;  /* 0x000000ffff037224 */ /* 0x000fe200000e06ff */
[----:B------:R-:W-:Y:S01]  /*b560*/  IADD3 RZ, P1, PT, R9, R4, RZ ;  /* 0x0000000409ff7210 */ /* 0x000fe20007f3e0ff */
[----:B------:R-:W-:Y:S01]  /*b570*/  IMAD.MOV.U32 R2, RZ, RZ, R5 ;  /* 0x000000ffff027224 */ /* 0x000fe200078e0005 */
[----:B------:R-:W-:Y:S02]  /*b580*/  ISETP.NE.U32.AND P0, PT, RZ, UR5, PT ;  /* 0x00000005ff007c0c */ /* 0x000fe4000bf05070 */
[----:B------:R-:W-:Y:S01]  /*b590*/  R2UR UR11, R23 ;  /* 0x00000000170b72ca */ /* 0x000fe200000e0000 */
[----:B------:R-:W-:Y:S01]  /*b5a0*/  IMAD.WIDE.U32.X R2, R6, UR4, R2, P1 ;  /* 0x0000000406027c25 */ /* 0x000fe200088e0402 */
[----:B------:R-:W-:Y:S01]  /*b5b0*/  ISETP.NE.AND.EX P0, PT, RZ, UR4, PT, P0 ;  /* 0x00000004ff007c0c */ /* 0x000fe2000bf05300 */
[----:B------:R-:W1:Y:S01]  /*b5c0*/  LDCU.128 UR4, c[0x0][0xb60] ;  /* 0x00016c00ff0477ac */ /* 0x000e620008000c00 */
[----:B------:R-:W-:Y:S02]  /*b5d0*/  R2UR UR12, R24 ;  /* 0x00000000180c72ca */ /* 0x000fe400000e0000 */
[----:B------:R-:W-:Y:S02]  /*b5e0*/  SEL R2, R20, R2, !P0 ;  /* 0x0000000214027207 */ /* 0x000fe40004000000 */
[----:B------:R-:W-:Y:S04]  /*b5f0*/  SEL R3, R21, R3, !P0 ;  /* 0x0000000315037207 */ /* 0x000fe80004000000 */
[--C-:B------:R-:W-:Y:S02]  /*b600*/  SHF.R.U64 R2, R2, UR10, R3.reuse ;  /* 0x0000000a02027c19 */ /* 0x100fe40008001203 */
[----:B------:R-:W-:Y:S02]  /*b610*/  SHF.R.U32.HI R3, RZ, UR10, R3 ;  /* 0x0000000aff037c19 */ /* 0x000fe40008011603 */
[----:B------:R-:W-:Y:S02]  /*b620*/  R2UR UR10, R12 ;  /* 0x000000000c0a72ca */ /* 0x000fe400000e0000 */
[----:B-1----:R-:W-:Y:S02]  /*b630*/  IADD3 R0, P0, PT, R2, UR7, RZ ;  /* 0x0000000702007c10 */ /* 0x002fe4000ff1e0ff */
[----:B------:R-:W-:Y:S03]  /*b640*/  R2UR UR7, R7 ;  /* 0x00000000070772ca */ /* 0x000fe600000e0000 */
[----:B------:R-:W-:Y:S01]  /*b650*/  IMAD.X R12, RZ, RZ, R3, P0 ;  /* 0x000000ffff0c7224 */ /* 0x000fe200000e0603 */
[----:B------:R-:W-:Y:S01]  /*b660*/  ISETP.NE.U32.AND P0, PT, RZ, UR4, PT ;  /* 0x00000004ff007c0c */ /* 0x000fe2000bf05070 */
[----:B------:R-:W-:Y:S03]  /*b670*/  IMAD.WIDE.U32 R8, R0, UR4, RZ ;  /* 0x0000000400087c25 */ /* 0x000fe6000f8e00ff */
[----:B------:R-:W-:Y:S01]  /*b680*/  ISETP.NE.AND.EX P0, PT, RZ, UR5, PT, P0 ;  /* 0x00000005ff007c0c */ /* 0x000fe2000bf05300 */
[----:B------:R-:W-:Y:S04]  /*b690*/  IMAD.WIDE.U32 R6, R12, UR4, RZ ;  /* 0x000000040c067c25 */ /* 0x000fe8000f8e00ff */
[----:B------:R-:W-:Y:S04]  /*b6a0*/  IMAD.WIDE.U32 R6, P1, R0, UR5, R6 ;  /* 0x0000000500067c25 */ /* 0x000fe8000f820006 */
[----:B------:R-:W-:Y:S01]  /*b6b0*/  IMAD.X R5, RZ, RZ, RZ, P1 ;  /* 0x000000ffff057224 */ /* 0x000fe200008e06ff */
[----:B------:R-:W-:Y:S01]  /*b6c0*/  IADD3 RZ, P1, PT, R9, R6, RZ ;  /* 0x0000000609ff7210 */ /* 0x000fe20007f3e0ff */
[----:B------:R-:W-:Y:S04]  /*b6d0*/  IMAD.MOV.U32 R4, RZ, RZ, R7 ;  /* 0x000000ffff047224 */ /* 0x000fe800078e0007 */
[----:B------:R-:W-:Y:S01]  /*b6e0*/  IMAD.WIDE.U32.X R4, R12, UR5, R4, P1 ;  /* 0x000000050c047c25 */ /* 0x000fe200088e0404 */
[----:B------:R-:W1:Y:S02]  /*b6f0*/  LDCU.64 UR4, c[0x0][0xb58] ;  /* 0x00016b00ff0477ac */ /* 0x000e640008000a00 */
[----:B------:R-:W-:Y:S02]  /*b700*/  SEL R0, R2, R4, !P0 ;  /* 0x0000000402007207 */ /* 0x000fe40004000000 */
[----:B------:R-:W-:Y:S04]  /*b710*/  SEL R4, R3, R5, !P0 ;  /* 0x0000000503047207 */ /* 0x000fe80004000000 */
[--C-:B------:R-:W-:Y:S02]  /*b720*/  SHF.R.U64 R0, R0, UR6, R4.reuse ;  /* 0x0000000600007c19 */ /* 0x100fe40008001204 */
[----:B------:R-:W-:Y:S02]  /*b730*/  SHF.R.U32.HI R12, RZ, UR6, R4 ;  /* 0x00000006ff0c7c19 */ /* 0x000fe40008011604 */
[----:B------:R-:W-:Y:S05]  /*b740*/  IADD3 R6, P0, PT, RZ, -R0, RZ ;  /* 0x80000000ff067210 */ /* 0x000fea0007f1e0ff */
[----:B------:R-:W-:Y:S02]  /*b750*/  IMAD.X R7, RZ, RZ, ~R12, P0 ;  /* 0x000000ffff077224 */ /* 0x000fe400000e0e0c */
[----:B-1----:R-:W-:Y:S01]  /*b760*/  IMAD.WIDE.U32 R4, R6, UR4, R2 ;  /* 0x0000000406047c25 */ /* 0x002fe2000f8e0002 */
[----:B------:R-:W-:Y:S03]  /*b770*/  IADD3 R2, P0, PT, RZ, -R2, RZ ;  /* 0x80000002ff027210 */ /* 0x000fe60007f1e0ff */
[----:B------:R-:W-:Y:S01]  /*b780*/  IMAD R24, R7, UR4, RZ ;  /* 0x0000000407187c24 */ /* 0x000fe2000f8e02ff */
[----:B------:R-:W-:Y:S01]  /*b790*/  R2UR UR4, R22 ;  /* 0x00000000160472ca */ /* 0x000fe200000e0000 */
[----:B------:R-:W-:Y:S02]  /*b7a0*/  IMAD.X R3, RZ, RZ, ~R3, P0 ;  /* 0x000000ffff037224 */ /* 0x000fe400000e0e03 */
[----:B------:R-:W-:Y:S04]  /*b7b0*/  IMAD.WIDE.U32 R20, R2, UR16, R20 ;  /* 0x0000001002147c25 */ /* 0x000fe8000f8e0014 */
[----:B------:R-:W-:Y:S01]  /*b7c0*/  IMAD R3, R3, UR16, RZ ;  /* 0x0000001003037c24 */ /* 0x000fe2000f8e02ff */
[----:B------:R-:W-:Y:S03]  /*b7d0*/  ISETP.GE.U32.AND P0, PT, R20, UR14, PT ;  /* 0x0000000e14007c0c */ /* 0x000fe6000bf06070 */
[----:B------:R-:W-:Y:S04]  /*b7e0*/  IMAD R2, R2, UR15, R3 ;  /* 0x0000000f02027c24 */ /* 0x000fe8000f8e0203 */
[----:B------:R-:W-:Y:S05]  /*b7f0*/  IMAD.IADD R20, R21, 0x1, R2 ;  /* 0x0000000115147824 */ /* 0x000fea00078e0202 */
[----:B------:R-:W-:Y:S04]  /*b800*/  ISETP.GE.U32.AND.EX P0, PT, R20, RZ, PT, P0 ;  /* 0x000000ff1400720c */ /* 0x000fe80003f06100 */
[----:B------:R-:W-:Y:S04]  /*b810*/  SEL R8, RZ, 0x1, P0 ;  /* 0x00000001ff087807 */ /* 0x000fe80000000000 */
[----:B------:R-:W-:Y:S05]  /*b820*/  IADD3 R8, P0, PT, R8, R56, RZ ;  /* 0x0000003808087210 */ /* 0x000fea0007f1e0ff */
[----:B------:R-:W-:Y:S02]  /*b830*/  IMAD.X R2, RZ, RZ, R53, P0 ;  /* 0x000000ffff027224 */ /* 0x000fe400000e0635 */
[-C--:B------:R-:W-:Y:S02]  /*b840*/  IMAD R3, R52, R8.reuse, RZ ;  /* 0x0000000834037224 */ /* 0x080fe400078e02ff */
[----:B------:R-:W-:Y:S04]  /*b850*/  IMAD.WIDE.U32 R8, R44, R8, RZ ;  /* 0x000000082c087225 */ /* 0x000fe800078e00ff */
[----:B------:R-:W-:Y:S01]  /*b860*/  IMAD R3, R2, R44, R3 ;  /* 0x0000002c02037224 */ /* 0x000fe200078e0203 */
[----:B------:R-:W-:Y:S03]  /*b870*/  IADD3 R2, P0, PT, R8, UR13, RZ ;  /* 0x0000000d08027c10 */ /* 0x000fe6000ff1e0ff */
[----:B------:R-:W-:Y:S02]  /*b880*/  IMAD.IADD R9, R9, 0x1, R3 ;  /* 0x0000000109097824 */ /* 0x000fe400078e0203 */
[C---:B------:R-:W-:Y:S04]  /*b890*/  IMAD.WIDE.U32 R22, R2.reuse, UR12, RZ ;  /* 0x0000000c02167c25 */ /* 0x040fe8000f8e00ff */
[----:B------:R-:W-:Y:S04]  /*b8a0*/  IMAD.X R7, RZ, RZ, R9, P0 ;  /* 0x000000ffff077224 */ /* 0x000fe800000e0609 */
[----:B------:R-:W-:Y:S04]  /*b8b0*/  IMAD.WIDE.U32 R20, R7, UR12, RZ ;  /* 0x0000000c07147c25 */ /* 0x000fe8000f8e00ff */
[----:B------:R-:W-:Y:S04]  /*b8c0*/  IMAD.WIDE.U32 R20, P0, R2, UR11, R20 ;  /* 0x0000000b02147c25 */ /* 0x000fe8000f800014 */
[----:B------:R-:W-:Y:S01]  /*b8d0*/  IMAD.X R3, RZ, RZ, RZ, P0 ;  /* 0x000000ffff037224 */ /* 0x000fe200000e06ff */
[----:B------:R-:W-:Y:S01]  /*b8e0*/  IADD3 RZ, P1, PT, R23, R20, RZ ;  /* 0x0000001417ff7210 */ /* 0x000fe20007f3e0ff */
[----:B------:R-:W-:Y:S01]  /*b8f0*/  IMAD.MOV.U32 R2, RZ, RZ, R21 ;  /* 0x000000ffff027224 */ /* 0x000fe200078e0015 */
[----:B------:R-:W-:Y:S03]  /*b900*/  ISETP.NE.U32.AND P0, PT, RZ, UR12, PT ;  /* 0x0000000cff007c0c */ /* 0x000fe6000bf05070 */
[----:B------:R-:W-:Y:S01]  /*b910*/  IMAD.WIDE.U32.X R2, R7, UR11, R2, P1 ;  /* 0x0000000b07027c25 */ /* 0x000fe200088e0402 */
[----:B------:R-:W-:Y:S04]  /*b920*/  ISETP.NE.AND.EX P0, PT, RZ, UR11, PT, P0 ;  /* 0x0000000bff007c0c */ /* 0x000fe8000bf05300 */
[----:B------:R-:W-:Y:S02]  /*b930*/  SEL R2, R8, R2, !P0 ;  /* 0x0000000208027207 */ /* 0x000fe40004000000 */
[----:B------:R-:W-:Y:S04]  /*b940*/  SEL R3, R9, R3, !P0 ;  /* 0x0000000309037207 */ /* 0x000fe80004000000 */
[--C-:B------:R-:W-:Y:S02]  /*b950*/  SHF.R.U64 R2, R2, UR10, R3.reuse ;  /* 0x0000000a02027c19 */ /* 0x100fe40008001203 */
[----:B------:R-:W-:Y:S02]  /*b960*/  SHF.R.U32.HI R7, RZ, UR10, R3 ;  /* 0x0000000aff077c19 */ /* 0x000fe40008011603 */
[----:B------:R-:W-:Y:S05]  /*b970*/  IADD3 R3, P0, PT, RZ, -R2, RZ ;  /* 0x80000002ff037210 */ /* 0x000fea0007f1e0ff */
[----:B------:R-:W-:Y:S01]  /*b980*/  IMAD.X R7, RZ, RZ, ~R7, P0 ;  /* 0x000000ffff077224 */ /* 0x000fe200000e0e07 */
[----:B------:R-:W-:Y:S01]  /*b990*/  ISETP.GE.AND P0, PT, R27, 0x2, PT ;  /* 0x000000021b00780c */ /* 0x000fe20003f06270 */
[----:B------:R-:W-:Y:S04]  /*b9a0*/  IMAD.WIDE.U32 R8, R3, UR7, R8 ;  /* 0x0000000703087c25 */ /* 0x000fe8000f8e0008 */
[----:B------:R-:W-:Y:S04]  /*b9b0*/  IMAD R7, R7, UR7, RZ ;  /* 0x0000000707077c24 */ /* 0x000fe8000f8e02ff */
[----:B------:R-:W-:Y:S04]  /*b9c0*/  IMAD R3, R3, UR4, R7 ;  /* 0x0000000403037c24 */ /* 0x000fe8000f8e0207 */
[----:B------:R-:W-:Y:S02]  /*b9d0*/  IMAD.IADD R3, R9, 0x1, R3 ;  /* 0x0000000109037824 */ /* 0x000fe400078e0203 */
[----:B------:R-:W-:Y:S01]  /*b9e0*/  IMAD R9, R6, UR5, R24 ;  /* 0x0000000506097c24 */ /* 0x000fe2000f8e0218 */
[----:B------:R-:W-:Y:S02]  /*b9f0*/  SEL R6, R4, R0, !P0 ;  /* 0x0000000004067207 */ /* 0x000fe40004000000 */
[----:B------:R-:W-:Y:S01]  /*ba00*/  SHF.R.U64 R7, R8, UR9, R3 ;  /* 0x0000000908077c19 */ /* 0x000fe20008001203 */
[----:B------:R-:W-:Y:S01]  /*ba10*/  @!P0 IMAD.IADD R12, R5, 0x1, R9 ;  /* 0x00000001050c8824 */ /* 0x000fe200078e0209 */
[----:B------:R-:W-:Y:S02]  /*ba20*/  SHF.R.U32.HI R8, RZ, UR9, R3 ;  /* 0x00000009ff087c19 */ /* 0x000fe40008011603 */
[----:B------:R-:W-:Y:S02]  /*ba30*/  SEL R3, R2, R26, !P0 ;  /* 0x0000001a02037207 */ /* 0x000fe40004000000 */
[--C-:B------:R-:W-:Y:S01]  /*ba40*/  SHF.R.U64 R7, R7, UR8, R8.reuse ;  /* 0x0000000807077c19 */ /* 0x100fe20008001208 */
[----:B------:R-:W1:Y:S01]  /*ba50*/  @P0 LDC R2, c[0x0][0xbe0] ;  /* 0x0002f800ff020b82 */ /* 0x000e620000000800 */
[----:B------:R-:W-:Y:S04]  /*ba60*/  SHF.R.U32.HI R8, RZ, UR8, R8 ;  /* 0x00000008ff087c19 */ /* 0x000fe80008011608 */
[----:B------:R-:W-:Y:S03]  /*ba70*/  SEL R8, R8, RZ, !P0 ;  /* 0x000000ff08087207 */ /* 0x000fe60004000000 */
[----:B------:R-:W2:Y:S01]  /*ba80*/  @P0 LDC R7, c[0x0][0xbc8] ;  /* 0x0002f200ff070b82 */ /* 0x000ea20000000800 */
[----:B------:R-:W-:Y:S01]  /*ba90*/  ISETP.GT.AND P0, PT, R27, 0x1, PT ;  /* 0x000000011b00780c */ /* 0x000fe20003f04270 */
[----:B-1----:R-:W-:Y:S04]  /*baa0*/  IMAD R0, R2, R0, RZ ;  /* 0x0000000002007224 */ /* 0x002fe800078e02ff */
[----:B------:R-:W-:Y:S01]  /*bab0*/  IMAD R0, R3, R4, R0 ;  /* 0x0000000403007224 */ /* 0x000fe200078e0200 */
[CC--:B--2---:R-:W-:Y:S02]  /*bac0*/  ISETP.GE.U32.AND P2, PT, R6.reuse, R7.reuse, PT ;  /* 0x000000070600720c */ /* 0x0c4fe40003f46070 */
[-C--:B------:R-:W-:Y:S02]  /*bad0*/  ISETP.LT.U32.AND P1, PT, R6, R7.reuse, PT ;  /* 0x000000070600720c */ /* 0x080fe40003f21070 */
[CC--:B------:R-:W-:Y:S02]  /*bae0*/  ISETP.GE.U32.AND.EX P2, PT, R12.reuse, R8.reuse, PT, P2 ;  /* 0x000000080c00720c */ /* 0x0c0fe40003f46120 */
[----:B------:R-:W-:Y:S02]  /*baf0*/  ISETP.LT.U32.AND.EX P1, PT, R12, R8, PT, P1 ;  /* 0x000000080c00720c */ /* 0x000fe40003f21110 */
[----:B------:R-:W-:Y:S02]  /*bb00*/  SEL R3, RZ, 0x1, P2 ;  /* 0x00000001ff037807 */ /* 0x000fe40001000000 */
[----:B------:R-:W-:Y:S03]  /*bb10*/  SEL R6, R6, R7, P1 ;  /* 0x0000000706067207 */ /* 0x000fe60000800000 */
[----:B------:R-:W-:Y:S02]  /*bb20*/  IMAD.IADD R2, R3, 0x1, R2 ;  /* 0x0000000103027824 */ /* 0x000fe400078e0202 */
[----:B------:R-:W-:Y:S01]  /*bb30*/  IMAD.IADD R251, R0, 0x1, R6 ;  /* 0x0000000100fb7824 */ /* 0x000fe200078e0206 */
[----:B------:R-:W-:Y:S06]  /*bb40*/  @P0 BRA `(.L_x_216) ;  /* 0x0000000000cc0947 */ /* 0x000fec0003800000 */
[----:B------:R-:W-:Y:S01]  /*bb50*/  ISETP.NE.AND P0, PT, R26, 0x1, PT ;  /* 0x000000011a00780c */ /* 0x000fe20003f05270 */
[C---:B------:R-:W-:Y:S01]  /*bb60*/  IMAD.HI.U32 R0, R251.reuse, R62, RZ ;  /* 0x0000003efb007227 */ /* 0x040fe200078e00ff */
[----:B------:R-:W-:Y:S04]  /*bb70*/  BSSY.RECONVERGENT B0, `(.L_x_217) ;  /* 0x0000018000007945 */ /* 0x000fe80003800200 */
[----:B------:R-:W-:Y:S04]  /*bb80*/  SHF.R.U32.HI R0, RZ, R61, R0 ;  /* 0x0000003dff007219 */ /* 0x000fe80000011600 */
[C---:B------:R-:W-:Y:S05]  /*bb90*/  SEL R0, R251.reuse, R0, !P0 ;  /* 0x00000000fb007207 */ /* 0x040fea0004000000 */
[----:B------:R-:W-:Y:S04]  /*bba0*/  IMAD R3, R0, R26, RZ ;  /* 0x0000001a00037224 */ /* 0x000fe800078e02ff */
[----:B------:R-:W-:Y:S05]  /*bbb0*/  IMAD.IADD R0, R251, 0x1, -R3 ;  /* 0x00000001fb007824 */ /* 0x000fea00078e0a03 */
[C---:B------:R-:W-:Y:S11]  /*bbc0*/  ISETP.GT.U32.AND P1, PT, R0.reuse, 0x7, PT ;  /* 0x000000070000780c */ /* 0x040ff60003f24070 */
[----:B------:R-:W-:Y:S02]  /*bbd0*/  @!UPT UIADD3 URZ, UPT, UPT, URZ, URZ, URZ ;  /* 0x000000fffffff290 */ /* 0x000fe4000fffe0ff */
[----:B------:R-:W-:Y:S01]  /*bbe0*/  @!P1 MOV R251, R3 ;  /* 0x0000000300fb9202 */ /* 0x000fe20000000f00 */
[----:B------:R-:W-:Y:S01]  /*bbf0*/  @!P1 IMAD.IADD R2, R0, 0x1, R2 ;  /* 0x0000000100029824 */ /* 0x000fe200078e0202 */
[----:B------:R-:W-:Y:S06]  /*bc00*/  @!P1 BRA `(.L_x_218) ;  /* 0x0000000000389947 */ /* 0x000fec0003800000 */
[----:B------:R-:W1:Y:S02]  /*bc10*/  LDCU UR4, c[0x0][0xba8] ;  /* 0x00017500ff0477ac */ /* 0x000e640008000800 */
[----:B-1----:R-:W-:Y:S06]  /*bc20*/  UIADD3 UR4, UPT, UPT, UR4, -0x8, URZ ;  /* 0xfffffff804047890 */ /* 0x002fec000fffe0ff */
[----:B------:R-:W-:Y:S11]  /*bc30*/  ISETP.GT.U32.AND P1, PT, R0, UR4, PT ;  /* 0x0000000400007c0c */ /* 0x000ff6000bf24070 */
[----:B------:R-:W-:Y:S02]  /*bc40*/  @!UPT UIADD3 URZ, UPT, UPT, URZ, URZ, URZ ;  /* 0x000000fffffff290 */ /* 0x000fe4000fffe0ff */
[----:B------:R-:W-:Y:S04]  /*bc50*/  @P1 IMAD.IADD R3, R26, 0x1, -R0 ;  /* 0x000000011a031824 */ /* 0x000fe800078e0a00 */
[----:B------:R-:W-:Y:S01]  /*bc60*/  @P1 IMAD.IADD R2, R2, 0x1, -R3 ;  /* 0x0000000102021824 */ /* 0x000fe200078e0a03 */
[----:B------:R-:W-:Y:S01]  /*bc70*/  @P1 IADD3 R251, PT, PT, R251, R3, RZ ;  /* 0x00000003fbfb1210 */ /* 0x000fe20007ffe0ff */
[----:B------:R-:W-:Y:S06]  /*bc80*/  @P1 BRA `(.L_x_218) ;  /* 0x0000000000181947 */ /* 0x000fec0003800000 */
[----:B------:R-:W-:Y:S04]  /*bc90*/  LOP3.LUT R0, R0, 0x1, RZ, 0xc0, !PT ;  /* 0x0000000100007812 */ /* 0x000fe800078ec0ff */
[----:B------:R-:W-:Y:S04]  /*bca0*/  ISETP.NE.U32.AND P1, PT, R0, 0x1, PT ;  /* 0x000000010000780c */ /* 0x000fe80003f25070 */
[----:B------:R-:W-:Y:S11]  /*bcb0*/  ISETP.NE.OR P1, PT, R60, 0x2, P1 ;  /* 0x000000023c00780c */ /* 0x000ff60000f25670 */
[----:B------:R-:W-:Y:S02]  /*bcc0*/  @!UPT UIADD3 URZ, UPT, UPT, URZ, URZ, URZ ;  /* 0x000000fffffff290 */ /* 0x000fe4000fffe0ff */
[----:B------:R-:W-:Y:S02]  /*bcd0*/  @!P1 VIADD R251, R251, 0xffffffff ;  /* 0xfffffffffbfb9836 */ /* 0x000fe40000000000 */
[----:B------:R-:W-:Y:S02]  /*bce0*/  @!P1 VIADD R2, R2, 0x1 ;  /* 0x0000000102029836 */ /* 0x000fe40000000000 */
.L_x_218:
[----:B------:R-:W-:Y:S05]  /*bcf0*/  BSYNC.RECONVERGENT B0 ;  /* 0x0000000000007941 */ /* 0x000fea0003800200 */
.L_x_217:
[----:B------:R-:W-:Y:S01]  /*bd00*/  IMAD.IADD R0, R251, 0x1, R2 ;  /* 0x00000001fb007824 */ /* 0x000fe200078e0202 */
[----:B------:R-:W-:Y:S03]  /*bd10*/  BSSY.RECONVERGENT B0, `(.L_x_216) ;  /* 0x0000016000007945 */ /* 0x000fe60003800200 */
[C---:B------:R-:W-:Y:S05]  /*bd20*/  IMAD.HI.U32 R3, R0.reuse, R62, RZ ;  /* 0x0000003e00037227 */ /* 0x040fea00078e00ff */
[----:B------:R-:W-:Y:S04]  /*bd30*/  SHF.R.U32.HI R3, RZ, R61, R3 ;  /* 0x0000003dff037219 */ /* 0x000fe80000011603 */
[----:B------:R-:W-:Y:S05]  /*bd40*/  SEL R3, R0, R3, !P0 ;  /* 0x0000000300037207 */ /* 0x000fea0004000000 */
[----:B------:R-:W-:Y:S04]  /*bd50*/  IMAD.MOV R3, RZ, RZ, -R3 ;  /* 0x000000ffff037224 */ /* 0x000fe800078e0a03 */
[----:B------:R-:W-:Y:S01]  /*bd60*/  IMAD R0, R26, R3, R0 ;  /* 0x000000031a007224 */ /* 0x000fe200078e0200 */
[-C--:B------:R-:W-:Y:S04]  /*bd70*/  MOV R3, R2.reuse ;  /* 0x0000000200037202 */ /* 0x080fe80000000f00 */
[C---:B------:R-:W-:Y:S11]  /*bd80*/  ISETP.GT.U32.AND P0, PT, R0.reuse, 0x7, PT ;  /* 0x000000070000780c */ /* 0x040ff60003f04070 */
[----:B------:R-:W-:Y:S02]  /*bd90*/  @!UPT UIADD3 URZ, UPT, UPT, URZ, URZ, URZ ;  /* 0x000000fffffff290 */ /* 0x000fe4000fffe0ff */
[----:B------:R-:W-:Y:S01]  /*bda0*/  @!P0 IADD3 R2, PT, PT, -R0, R2, RZ ;  /* 0x0000000200028210 */ /* 0x000fe20007ffe1ff */
[----:B------:R-:W-:Y:S06]  /*bdb0*/  @!P0 BRA `(.L_x_219) ;  /* 0x00000000002c8947 */ /* 0x000fec0003800000 */
[----:B------:R-:W1:Y:S02]  /*bdc0*/  LDCU UR4, c[0x0][0xba8] ;  /* 0x00017500ff0477ac */ /* 0x000e640008000800 */
[----:B-1----:R-:W-:Y:S06]  /*bdd0*/  UIADD3 UR4, UPT, UPT, UR4, -0x8, URZ ;  /* 0xfffffff804047890 */ /* 0x002fec000fffe0ff */
[C---:B------:R-:W-:Y:S11]  /*bde0*/  ISETP.GT.U32.AND P1, PT, R0.reuse, UR4, PT ;  /* 0x0000000400007c0c */ /* 0x040ff6000bf24070 */
[----:B------:R-:W-:Y:S02]  /*bdf0*/  @!UPT UIADD3 URZ, UPT, UPT, URZ, URZ, URZ ;  /* 0x000000fffffff290 */ /* 0x000fe4000fffe0ff */
[----:B------:R-:W-:Y:S01]  /*be00*/  @!P1 LOP3.LUT R2, R0, 0x1, RZ, 0xc0, !PT ;  /* 0x0000000100029812 */ /* 0x000fe200078ec0ff */
[----:B------:R-:W1:Y:S03]  /*be10*/  @!P1 LDC R4, c[0x0][0xc1c] ;  /* 0x00030700ff049b82 */ /* 0x000e660000000800 */
[----:B------:R-:W-:Y:S02]  /*be20*/  @!P1 ISETP.NE.U32.AND P0, PT, R2, 0x1, PT ;  /* 0x000000010200980c */ /* 0x000fe40003f05070 */
[C---:B------:R-:W-:Y:S02]  /*be30*/  @P1 IADD3 R2, PT, PT, R3.reuse, -R0, R26 ;  /* 0x8000000003021210 */ /* 0x040fe40007ffe01a */
[----:B-1----:R-:W-:Y:S04]  /*be40*/  @!P1 ISETP.EQ.AND P0, PT, R4, 0x2, !P0 ;  /* 0x000000020400980c */ /* 0x002fe80004702270 */
[----:B------:R-:W-:Y:S05]  /*be50*/  @!P1 SEL R0, RZ, 0xffffffff, !P0 ;  /* 0xffffffffff009807 */ /* 0x000fea0004000000 */
[----:B------:R-:W-:Y:S02]  /*be60*/  @!P1 IMAD.IADD R2, R3, 0x1, R0 ;  /* 0x0000000103029824 */ /* 0x000fe400078e0200 */
.L_x_219:
[----:B------:R-:W-:Y:S05]  /*be70*/  BSYNC.RECONVERGENT B0 ;  /* 0x0000000000007941 */ /* 0x000fea0003800200 */
.L_x_216:
[----:B------:R-:W-:Y:S01]  /*be80*/  ISETP.NE.AND P0, PT, R26, 0x1, PT ;  /* 0x000000011a00780c */ /* 0x000fe20003f05270 */
[----:B------:R-:W-:Y:S01]  /*be90*/  IMAD.IADD R3, R251, 0x1, R2 ;  /* 0x00000001fb037824 */ /* 0x000fe200078e0202 */
[----:B------:R-:W-:Y:S01]  /*bea0*/  PLOP3.LUT P2, PT, PT, PT, PT, 0x80, 0x8 ;  /* 0x000000000008781c */ /* 0x000fe20003f4f070 */
[----:B------:R-:W1:Y:S01]  /*beb0*/  LDCU UR5, c[0x0][0xbac] ;  /* 0x00017580ff0577ac */ /* 0x000e620008000800 */
[----:B------:R-:W-:Y:S01]  /*bec0*/  PRMT R252, RZ, 0x7610, R252 ;  /* 0x00007610fffc7816 */ /* 0x000fe200000000fc */
[----:B------:R-:W-:Y:S01]  /*bed0*/  VIADD R0, R3, 0xffffffff ;  /* 0xffffffff03007836 */ /* 0x000fe20000000000 */
[----:B------:R-:W2:Y:S03]  /*bee0*/  LDCU UR4, c[0x0][0xbb0] ;  /* 0x00017600ff0477ac */ /* 0x000ea60008000800 */
[----:B-1----:R-:W-:Y:S05]  /*bef0*/  IMAD.HI.U32 R4, R0, UR5, RZ ;  /* 0x0000000500047c27 */ /* 0x002fea000f8e00ff */
[----:B--2---:R-:W-:Y:S05]  /*bf00*/  @P0 SHF.R.U32.HI R0, RZ, UR4, R4 ;  /* 0x00000004ff000c19 */ /* 0x004fea0008011604 */
[-C--:B------:R-:W-:Y:S05]  /*bf10*/  IMAD R0, R0, R26.reuse, RZ ;  /* 0x0000001a00007224 */ /* 0x080fea00078e02ff */
[----:B------:R-:W-:Y:S02]  /*bf20*/  VIADDMNMX.U32 R3, R0, R26, R3, PT ;  /* 0x0000001a00037246 */ /* 0x000fe40003800003 */
[----:B------:R-:W-:Y:S05]  /*bf30*/  VIMNMX.U32 R0, PT, PT, R251, R0, !PT ;  /* 0x00000000fb007248 */ /* 0x000fea0007fe0000 */
[----:B------:R-:W-:Y:S02]  /*bf40*/  IMAD.IADD R247, R3, 0x1, -R0 ;  /* 0x0000000103f77824 */ /* 0x000fe400078e0a00 */
.L_x_215:
[----:B------:R-:W-:Y:S05]  /*bf50*/  BSYNC.RECONVERGENT B1 ;  /* 0x0000000000017941 */ /* 0x000fea0003800200 */
.L_x_214:
[----:B------:R-:W-:Y:S01]  /*bf60*/  ISETP.NE.AND P0, PT, R247, RZ, PT ;  /* 0x000000fff700720c */ /* 0x000fe20003f05270 */
[----:B------:R-:W-:Y:S11]  /*bf70*/  IMAD.MOV.U32 R250, RZ, RZ, R2 ;  /* 0x000000fffffa7224 */ /* 0x000ff600078e0002 */
[----:B------:R-:W-:Y:S01]  /*bf80*/  @!UPT UIADD3 URZ, UPT, UPT, URZ, URZ, URZ ;  /* 0x000000fffffff290 */ /* 0x000fe2000fffe0ff */
[----:B------:R-:W-:Y:S01]  /*bf90*/  @!P0 SEL R250, R250, RZ, !P2 ;  /* 0x000000fffafa8207 */ /* 0x000fe20005000000 */
[----:B------:R-:W-:Y:S05]  /*bfa0*/  BRA `(.L_x_212) ;  /* 0x00000000008c7947 */ /* 0x000fea0003800000 */
.L_x_213:
[----:B------:R-:W1:Y:S01]  /*bfb0*/  LDCU UR4, c[0x0][0xba8] ;  /* 0x00017500ff0477ac */ /* 0x000e620008000800 */
[----:B------:R-:W-:Y:S01]  /*bfc0*/  UISETP.GE.AND UP0, UPT, UR45, 0x2, UPT ;  /* 0x000000022d00788c */ /* 0x000fe2000bf06270 */
[----:B-1----:R-:W-:Y:S02]  /*bfd0*/  MOV R247, UR4 ;  /* 0x0000000400f77c02 */ /* 0x002fe40008000f00 */
[----:B------:R-:W-:Y:S06]  /*bfe0*/  MOV R250, UR4 ;  /* 0x0000000400fa7c02 */ /* 0x000fec0008000f00 */
[----:B------:R-:W-:Y:S05]  /*bff0*/  BRA.U !UP0, `(.L_x_212) ;  /* 0x0000000108787547 */ /* 0x000fea000b800000 */
[----:B------:R-:W1:Y:S02]  /*c000*/  LDCU.64 UR4, c[0x0][0xbc0] ;  /* 0x00017800ff0477ac */ /* 0x000e640008000a00 */
[----:B-1----:R-:W-:Y:S01]  /*c010*/  IMAD.HI.U32 R0, R13, UR4, RZ ;  /* 0x000000040d007c27 */ /* 0x002fe2000f8e00ff */
[----:B------:R-:W-:Y:S04]  /*c020*/  UIADD3 UR4, UPT, UPT, UR50, 0x1, URZ ;  /* 0x0000000132047890 */ /* 0x000fe8000fffe0ff */
[----:B------:R-:W-:Y:S02]  /*c030*/  SHF.R.U32.HI R0, RZ, UR5, R0 ;  /* 0x00000005ff007c19 */ /* 0x000fe40008011600 */
[----:B------:R-:W-:Y:S03]  /*c040*/  IMAD.U32 R3, RZ, RZ, UR4 ;  /* 0x00000004ff037e24 */ /* 0x000fe6000f8e00ff */
[----:B------:R-:W-:Y:S04]  /*c050*/  IMAD.MOV R2, RZ, RZ, -R0 ;  /* 0x000000ffff027224 */ /* 0x000fe800078e0a00 */
[----:B------:R-:W-:Y:S05]  /*c060*/  IMAD R2, R2, UR45, R13 ;  /* 0x0000002d02027c24 */ /* 0x000fea000f8e020d */
[C---:B------:R-:W-:Y:S02]  /*c070*/  VIMNMX.U32 R0, PT, PT, R2.reuse, UR47, PT ;  /* 0x0000002f02007c48 */ /* 0x040fe4000bfe0000 */
[C---:B------:R-:W-:Y:S03]  /*c080*/  ISETP.GE.U32.AND P0, PT, R2.reuse, UR47, PT ;  /* 0x0000002f02007c0c */ /* 0x040fe6000bf06070 */
[----:B------:R-:W-:Y:S04]  /*c090*/  IMAD R0, R2, UR50, R0 ;  /* 0x0000003202007c24 */ /* 0x000fe8000f8e0200 */
[C---:B------:R-:W-:Y:S01]  /*c0a0*/  VIADD R4, R0.reuse, 0x1 ;  /* 0x0000000100047836 */ /* 0x040fe20000000000 */
[----:B------:R-:W-:Y:S04]  /*c0b0*/  LOP3.LUT R2, R0, 0x1, RZ, 0xc0, !PT ;  /* 0x0000000100027812 */ /* 0x000fe800078ec0ff */
[----:B------:R-:W-:Y:S02]  /*c0c0*/  ISETP.NE.U32.AND P1, PT, R2, 0x1, PT ;  /* 0x000000010200780c */ /* 0x000fe40003f25070 */
[----:B------:R-:W-:Y:S02]  /*c0d0*/  @P0 IADD3 R3, PT, PT, RZ, UR50, RZ ;  /* 0x00000032ff030c10 */ /* 0x000fe4000fffe0ff */
[C---:B------:R-:W-:Y:S02]  /*c0e0*/  ISETP.EQ.AND P1, PT, R60.reuse, 0x2, !P1 ;  /* 0x000000023c00780c */ /* 0x040fe40004f22270 */
[----:B------:R-:W-:Y:S01]  /*c0f0*/  ISETP.NE.AND P0, PT, R60, 0x2, PT ;  /* 0x000000023c00780c */ /* 0x000fe20003f05270 */
[C---:B------:R-:W-:Y:S10]  /*c100*/  VIADD R2, R3.reuse, 0xffffffff ;  /* 0xffffffff03027836 */ /* 0x040ff40000000000 */
[----:B------:R-:W-:Y:S01]  /*c110*/  @!P1 IADD3 R2, PT, PT, R3, RZ, RZ ;  /* 0x000000ff03029210 */ /* 0x000fe20007ffe0ff */
[----:B------:R-:W-:Y:S02]  /*c120*/  HFMA2 R3, -RZ, RZ, 0, 0 ;  /* 0x00000000ff037431 */ /* 0x000fe400000001ff */
[----:B------:R-:W-:Y:S01]  /*c130*/  @!P1 IMAD.MOV R4, RZ, RZ, R0 ;  /* 0x000000ffff049224 */ /* 0x000fe200078e0200 */
[----:B------:R-:W-:Y:S06]  /*c140*/  @P0 BRA `(.L_x_220) ;  /* 0x00000000001c0947 */ /* 0x000fec0003800000 */
[----:B------:R-:W-:Y:S05]  /*c150*/  IMAD.IADD R0, R2, 0x1, R4 ;  /* 0x0000000102007824 */ /* 0x000fea00078e0204 */
[----:B------:R-:W-:Y:S04]  /*c160*/  LOP3.LUT R4, R0, 0x1, RZ, 0xc0, !PT ;  /* 0x0000000100047812 */ /* 0x000fe800078ec0ff */
[----:B------:R-:W-:Y:S11]  /*c170*/  ISETP.NE.U32.AND P1, PT, R4, 0x1, PT ;  /* 0x000000010400780c */ /* 0x000ff60003f25070 */
[----:B------:R-:W-:Y:S02]  /*c180*/  @!UPT UIADD3 URZ, UPT, UPT, URZ, URZ, URZ ;  /* 0x000000fffffff290 */ /* 0x000fe4000fffe0ff */
[----:B------:R-:W1:Y:S02]  /*c190*/  @!P1 LDC R4, c[0x0][0xba8] ;  /* 0x0002ea00ff049b82 */ /* 0x000e640000000800 */
[----:B-1----:R-:W-:Y:S04]  /*c1a0*/  @!P1 ISETP.GE.U32.AND P0, PT, R0, R4, PT ;  /* 0x000000040000920c */ /* 0x002fe80003f06070 */
[----:B------:R-:W-:Y:S09]  /*c1b0*/  @!P1 SEL R3, RZ, 0x1, P0 ;  /* 0x00000001ff039807 */ /* 0x000ff20000000000 */
.L_x_220:
[----:B------:R-:W-:Y:S04]  /*c1c0*/  IADD3 R247, PT, PT, R2, R3, RZ ;  /* 0x0000000302f77210 */ /* 0x000fe80007ffe0ff */
[----:B------:R-:W-:Y:S02]  /*c1d0*/  MOV R250, R247 ;  /* 0x000000f700fa7202 */ /* 0x000fe40000000f00 */
.L_x_212:
[----:B------:R-:W-:Y:S05]  /*c1e0*/  BSYNC.RECONVERGENT B2 ;  /* 0x0000000000027941 */ /* 0x000fea0003800200 */
.L_x_211:
[----:B------:R-:W-:Y:S02]  /*c1f0*/  VIADD R14, R14, 0x1 ;  /* 0x000000010e0e7836 */ /* 0x000fe40000000000 */
[----:B------:R-:W-:Y:S03]  /*c200*/  IMAD.MOV.U32 R0, RZ, RZ, 0x1 ;  /* 0x00000001ff007424 */ /* 0x000fe600078e00ff */
[C---:B------:R-:W-:Y:S04]  /*c210*/  ISETP.NE.AND P0, PT, R14.reuse, 0x2, PT ;  /* 0x000000020e00780c */ /* 0x040fe80003f05270 */
[----:B------:R-:W-:Y:S02]  /*c220*/  SEL R2, RZ, 0x1, P0 ;  /* 0x00000001ff027807 */ /* 0x000fe40000000000 */
[----:B------:R-:W-:Y:S02]  /*c230*/  SEL R14, R14, RZ, P0 ;  /* 0x000000ff0e0e7207 */ /* 0x000fe40000000000 */
[----:B------:R-:W-:Y:S02]  /*c240*/  LOP3.LUT R39, R39, R2, RZ, 0x3c, !PT ;  /* 0x0000000227277212 */ /* 0x000fe400078e3cff */
.L_x_207:
[----:B------:R-:W-:Y:S05]  /*c250*/  BSYNC B3 ;  /* 0x0000000000037941 */ /* 0x000fea0003800000 */
.L_x_204:
[----:B------:R-:W-:Y:S04]  /*c260*/  LOP3.LUT P0, RZ, R252, 0xff, RZ, 0xc0, !PT ;  /* 0x000000fffcff7812 */ /* 0x000fe8000780c0ff */
[----:B------:R-:W-:Y:S11]  /*c270*/  ISETP.NE.OR P0, PT, R247, RZ, P0 ;  /* 0x000000fff700720c */ /* 0x000ff60000705670 */
[----:B------:R-:W-:Y:S02]  /*c280*/  @!UPT UIADD3 URZ, UPT, UPT, URZ, URZ, URZ ;  /* 0x000000fffffff290 */ /* 0x000fe4000fffe0ff */
[----:B------:R-:W-:Y:S05]  /*c290*/  @P0 BRA `(.L_x_221) ;  /* 0xffffffe0001c0947 */ /* 0x000fea000383ffff */
[----:B------:R-:W-:Y:S05]  /*c2a0*/  BSYNC B4 ;  /* 0x0000000000047941 */ /* 0x000fea0003800000 */
.L_x_196:
[----:B------:R-:W1:Y:S01]  /*c2b0*/  S2R R3, SR_CgaCtaId ;  /* 0x0000000000037919 */ /* 0x000e620000008800 */
[----:B------:R-:W-:Y:S01]  /*c2c0*/  MOV R0, 0x400 ;  /* 0x0000040000007802 */ /* 0x000fe20000000f00 */
[----:B------:R-:W-:Y:S01]  /*c2d0*/  BSSY B0, `(.L_x_222) ;  /* 0x000000f000007945 */ /* 0x000fe20003800000 */
[----:B------:R-:W-:Y:S02]  /*c2e0*/  SHF.L.U32 R4, R37, 0x1f, RZ ;  /* 0x0000001f25047819 */ /* 0x000fe400000006ff */
[----:B-1----:R-:W-:Y:S01]  /*c2f0*/  LEA R3, R3, R0, 0x18 ;  /* 0x0000000003037211 */ /* 0x002fe200078ec0ff */
[----:B------:R-:W-:-:S04]  /*c300*/  VIADD R0, R36, 0x1 ;  /* 0x0000000124007836 */ /* 0x000fc80000000000 */
[----:B------:R-:W-:Y:S01]  /*c310*/  IMAD R5, R36, 0x8, R3 ;  /* 0x0000000824057824 */ /* 0x000fe200078e0203 */
[----:B------:R-:W-:-:S03]  /*c320*/  ISETP.NE.AND P0, PT, R0, 0x2, PT ;  /* 0x000000020000780c */ /* 0x000fc60003f05270 */
[----:B------:R-:W1:Y:S01]  /*c330*/  SYNCS.PHASECHK.TRANS64 P1, [R5+URZ+0xe0], R4 ;  /* 0x0000e004050075a7 */ /* 0x000e6200080210ff */
[----:B------:R-:W-:Y:S02]  /*c340*/  SEL R2, RZ, 0x1, P0 ;  /* 0x00000001ff027807 */ /* 0x000fe40000000000 */
[----:B------:R-:W-:Y:S02]  /*c350*/  SEL R0, R0, RZ, P0 ;  /* 0x000000ff00007207 */ /* 0x000fe40000000000 */
[----:B------:R-:W-:-:S03]  /*c360*/  LOP3.LUT R2, R37, R2, RZ, 0x3c, !PT ;  /* 0x0000000225027212 */ /* 0x000fc600078e3cff */
[----:B------:R-:W-:Y:S01]  /*c370*/  IMAD R0, R0, 0x8, R3 ;  /* 0x0000000800007824 */ /* 0x000fe200078e0203 */
[----:B------:R-:W-:Y:S01]  /*c380*/  SHF.L.U32 R3, R2, 0x1f, RZ ;  /* 0x0000001f02037819 */ /* 0x000fe200000006ff */
[----:B-1----:R-:W-:Y:S06]  /*c390*/  @P1 BRA `(.L_x_223) ;  /* 0x0000000000081947 */ /* 0x002fec0003800000 */
[----:B------:R-:W1:Y:S02]  /*c3a0*/  SYNCS.PHASECHK.TRANS64.TRYWAIT P0, [R5+URZ+0xe0], R4 ;  /* 0x0000e004050075a7 */ /* 0x000e6400080011ff */
[----:B-1----:R-:W-:Y:S05]  /*c3b0*/  @!P0 BRA `(.L_x_224) ;  /* 0x000001c800a48947 */ /* 0x002fea0003800000 */
.L_x_223:
[----:B------:R-:W-:Y:S05]  /*c3c0*/  BSYNC B0 ;  /* 0x0000000000007941 */ /* 0x000fea0003800000 */
.L_x_222:
[----:B------:R-:W2:Y:S02]  /*c3d0*/  SYNCS.PHASECHK.TRANS64 P0, [R0+URZ+0xe0], R3 ;  /* 0x0000e003000075a7 */ /* 0x000ea400080010ff */
[----:B--2---:R-:W-:Y:S05]  /*c3e0*/  @P0 EXIT ;  /* 0x000000000000094d */ /* 0x004fea0003800000 */
[----:B------:R-:W-:-:S07]  /*c3f0*/  SHF.L.U32 R2, R2, 0x1f, RZ ;  /* 0x0000001f02027819 */ /* 0x000fce00000006ff */
.L_x_225:
[----:B--2---:R2:W3:Y:S02]  /*c400*/  SYNCS.PHASECHK.TRANS64.TRYWAIT P0, [R0+URZ+0xe0], R2 ;  /* 0x0000e002000075a7 */ /* 0x0044e400080011ff */
[----:B---3--:R-:W-:Y:S05]  /*c410*/  @!P0 NANOSLEEP.SYNCS 0x989680 ;  /* 0x009896800000895d */ /* 0x008fea0003900000 */
[----:B------:R-:W3:Y:S02]  /*c420*/  @!P0 SYNCS.PHASECHK.TRANS64 P0, [R0+URZ+0xe0], R2 ;  /* 0x0000e002000085a7 */ /* 0x000ee400080010ff */
[----:B---3--:R-:W-:Y:S05]  /*c430*/  @P0 EXIT ;  /* 0x000000000000094d */ /* 0x008fea0003800000 */
[----:B------:R-:W-:Y:S05]  /*c440*/  BRA `(.L_x_225) ;  /* 0xfffffffc00ec7947 */ /* 0x000fea000383ffff */
.L_x_195:
[----:B------:R-:W-:-:S13]  /*c450*/  ISETP.NE.AND P0, PT, R43, RZ, PT ;  /* 0x000000ff2b00720c */ /* 0x000fda0003f05270 */
[----:B------:R-:W-:Y:S05]  /*c460*/  @P0 BRA `(.L_x_226) ;  /* 0x0000003400940947 */ /* 0x000fea0003800000 */
[----:B------:R-:W1:Y:S01]  /*c470*/  S2R R3, SR_CgaCtaId ;  /* 0x0000000000037919 */ /* 0x000e620000008800 */
[----:B------:R-:W-:Y:S01]  /*c480*/  MOV R2, 0x40 ;  /* 0x0000004000027802 */ /* 0x000fe20000000f00 */
[----:B------:R-:W-:Y:S01]  /*c490*/  NOP ;  /* 0x0000000000007918 */ /* 0x000fe20000000000 */
[----:B------:R-:W-:Y:S02]  /*c4a0*/  MOV R9, 0x400 ;  /* 0x0000040000097802 */ /* 0x000fe40000000f00 */
[C---:B-1----:R-:W-:Y:S02]  /*c4b0*/  LEA R2, R3.reuse, R2, 0x18 ;  /* 0x0000000203027211 */ /* 0x042fe400078ec0ff */
[----:B------:R-:W-:-:S03]  /*c4c0*/  LEA R9, R3, R9, 0x18 ;  /* 0x0000000903097211 */ /* 0x000fc600078ec0ff */
[----:B---3--:R-:W1:Y:S02]  /*c4d0*/  LDS.U8 R0, [R2+0x1c] ;  /* 0x00001c0002007984 */ /* 0x008e640000000000 */
[----:B-1----:R-:W-:-:S13]  /*c4e0*/  ISETP.NE.AND P0, PT, R0, RZ, PT ;  /* 0x000000ff0000720c */ /* 0x002fda0003f05270 */
[----:B------:R-:W-:Y:S05]  /*c4f0*/  @P0 BRA `(.L_x_227) ;  /* 0x0000000400180947 */ /* 0x000fea0003800000 */
[C---:B------:R-:W-:Y:S01]  /*c500*/  LOP3.LUT R40, R3.reuse, 0x1, RZ, 0xc0, !PT ;  /* 0x0000000103287812 */ /* 0x040fe200078ec0ff */
[----:B------:R-:W-:Y:S01]  /*c510*/  VIADD R8, R2, 0x8 ;  /* 0x0000000802087836 */ /* 0x000fe20000000000 */
[----:B------:R-:W-:Y:S02]  /*c520*/  LOP3.LUT R50, R3, 0x1, RZ, 0x3c, !PT ;  /* 0x0000000103327812 */ /* 0x000fe400078e3cff */
[----:B------:R-:W-:-:S13]  /*c530*/  ISETP.NE.U32.AND P2, PT, R40, 0x1, PT ;  /* 0x000000012800780c */ /* 0x000fda0003f45070 */
[----:B------:R-:W-:Y:S05]  /*c540*/  @!P2 BRA `(.L_x_228) ;  /* 0x0000000000a4a947 */ /* 0x000fea0003800000 */
[----:B------:R-:W-:Y:S01]  /*c550*/  ELECT P0, URZ, PT ;  /* 0x0000000000ff782f */ /* 0x000fe20003800000 */
[----:B------:R-:W-:-:S12]  /*c560*/  BSSY B0, `(.L_x_228) ;  /* 0x0000027000007945 */ /* 0x000fd80003800000 */
[----:B------:R-:W-:Y:S05]  /*c570*/  @!P0 BRA `(.L_x_229) ;  /* 0x0000000000948947 */ /* 0x000fea0003800000 */
[----:B------:R-:W-:Y:S01]  /*c580*/  UMOV UR4, 0x10 ;  /* 0x0000001000047882 */ /* 0x000fe20000000000 */
[----:B------:R-:W-:-:S04]  /*c590*/  IADD3 R4, PT, PT, R9, 0x180, RZ ;  /* 0x0000018009047810 */ /* 0x000fc80007ffe0ff */
[----:B------:R-:W-:Y:S04]  /*c5a0*/  DEPBAR.LE SB1, 0x36 ;  /* 0x00009d800000791a */ /* 0x000fe80000000000 */
[----:B------:R-:W1:Y:S02]  /*c5b0*/  UTCATOMSWS.2CTA.FIND_AND_SET.ALIGN UP0, UR4, UR4 ;  /* 0x00000004000475e3 */ /* 0x000e640008200800 */
[----:B-1----:R-:W-:Y:S01]  /*c5c0*/  MOV R0, UR4 ;  /* 0x0000000400007c02 */ /* 0x002fe20008000f00 */
[----:B------:R-:W-:Y:S06]  /*c5d0*/  BRA.U UP0, `(.L_x_230) ;  /* 0x00000001002c7547 */ /* 0x000fec000b800000 */
.L_x_232:
[----:B------:R-:W-:Y:S01]  /*c5e0*/  PLOP3.LUT P0, PT, PT, PT, PT, 0x80, 0x8 ;  /* 0x000000000008781c */ /* 0x000fe20003f0f070 */
[----:B------:R-:W-:Y:S05]  /*c5f0*/  NANOSLEEP 0x64 ;  /* 0x000000640000795d */ /* 0x000fea0003800000 */
[----:B------:R-:W-:-:S07]  /*c600*/  UMOV UR5, 0x10 ;  /* 0x0000001000057882 */ /* 0x000fce0000000000 */
.L_x_231:
[----:B------:R-:W-:Y:S01]  /*c610*/  @P0 ELECT P1, URZ, PT ;  /* 0x0000000000ff082f */ /* 0x000fe20003820000 */
[----:B------:R-:W-:Y:S04]  /*c620*/  DEPBAR.LE SB2, 0x36 ;  /* 0x0000ad800000791a */ /* 0x000fe80000000000 */
[----:B------:R1:W2:-:S12]  /*c630*/  UTCATOMSWS.2CTA.FIND_AND_SET.ALIGN UP0, UR4, UR5 ;  /* 0x00000005000475e3 */ /* 0x0002980008200800 */
[----:B------:R-:W-:Y:S02]  /*c640*/  @P1 PLOP3.LUT P0, PT, P1, PT, PT, 0x8, 0x80 ;  /* 0x000000000080181c */ /* 0x000fe40000f0e170 */
[----:B------:R-:W-:-:S11]  /*c650*/  PLOP3.LUT P1, PT, PT, PT, PT, 0x8, 0x80 ;  /* 0x000000000080781c */ /* 0x000fd60003f2e170 */
[----:B-12---:R-:W-:Y:S05]  /*c660*/  @P0 BRA.U.ANY `(.L_x_231) ;  /* 0xfffffffd00e80947 */ /* 0x006fea000393ffff */
[----:B------:R-:W-:Y:S01]  /*c670*/  MOV R0, UR4 ;  /* 0x0000000400007c02 */ /* 0x000fe20008000f00 */
[----:B------:R-:W-:Y:S06]  /*c680*/  BRA.U !UP0, `(.L_x_232) ;  /* 0xfffffffd08d47547 */ /* 0x000fec000b83ffff */
.L_x_230:
[----:B------:R-:W1:Y:S01]  /*c690*/  LDS R3, [R2+0x10] ;  /* 0x0000100002037984 */ /* 0x000e620000000800 */
[----:B------:R-:W-:Y:S01]  /*c6a0*/  IMAD.MOV.U32 R11, RZ, RZ, 0x4 ;  /* 0x00000004ff0b7424 */ /* 0x000fe200078e00ff */
[----:B------:R-:W-:Y:S02]  /*c6b0*/  SHF.L.U32 R7, R0, 0x5, RZ ;  /* 0x0000000500077819 */ /* 0x000fe400000006ff */
[----:B-1----:R-:W-:-:S04]  /*c6c0*/  SHF.L.U32 R3, R3, 0x1f, RZ ;  /* 0x0000001f03037819 */ /* 0x002fc800000006ff */
[----:B------:R-:W1:Y:S02]  /*c6d0*/  SYNCS.PHASECHK.TRANS64.TRYWAIT P0, [R2+URZ+0x8], R3 ;  /* 0x00000803020075a7 */ /* 0x000e6400080011ff */
[----:B-1----:R-:W-:Y:S05]  /*c6e0*/  @P0 BRA `(.L_x_233) ;  /* 0x0000000000080947 */ /* 0x002fea0003800000 */
[----:B------:R-:W1:Y:S02]  /*c6f0*/  SYNCS.PHASECHK.TRANS64.TRYWAIT P0, [R2+URZ+0x8], R3 ;  /* 0x00000803020075a7 */ /* 0x000e6400080011ff */
[----:B-1----:R-:W-:Y:S05]  /*c700*/  @!P0 BRA `(.L_x_234) ;  /* 0x000001c400e48947 */ /* 0x002fea0003800000 */
.L_x_233:
[----:B------:R-:W-:Y:S01]  /*c710*/  IMAD.MOV.U32 R6, RZ, RZ, 0xffff ;  /* 0x0000ffffff067424 */ /* 0x000fe200078e00ff */
[C---:B------:R-:W-:Y:S01]  /*c720*/  PRMT R5, R50.reuse, 0x654, R8 ;  /* 0x0000065432057816 */ /* 0x040fe20000000008 */
[----:B------:R-:W-:Y:S01]  /*c730*/  IMAD.MOV.U32 R10, RZ, RZ, 0x1 ;  /* 0x00000001ff0a7424 */ /* 0x000fe200078e00ff */
[----:B------:R-:W-:Y:S02]  /*c740*/  PRMT R4, R50, 0x654, R4 ;  /* 0x0000065432047816 */ /* 0x000fe40000000004 */
[-C--:B------:R-:W-:Y:S01]  /*c750*/  SHF.L.U32 R6, R6, R0.reuse, RZ ;  /* 0x0000000006067219 */ /* 0x080fe200000006ff */
[----:B------:R2:W-:Y:S01]  /*c760*/  SYNCS.ARRIVE.TRANS64.RED RZ, [R5+URZ], R11 ;  /* 0x0000000b05ff79a7 */ /* 0x0005e200080004ff */
[----:B-1----:R-:W-:Y:S01]  /*c770*/  SHF.L.U32 R3, R10, R0, RZ ;  /* 0x000000000a037219 */ /* 0x002fe200000006ff */
[----:B------:R2:W-:Y:S04]  /*c780*/  STS [R9+0x180], R7 ;  /* 0x0001800709007388 */ /* 0x0005e80000000800 */
[----:B------:R2:W-:Y:S04]  /*c790*/  STAS [R4.64], R0 ;  /* 0x0000000004007dbd */ /* 0x0005e8000c0008ff */
[----:B------:R2:W-:Y:S04]  /*c7a0*/  ATOMS.OR RZ, [R2+0x14], R6 ;  /* 0x0000140602ff738c */ /* 0x0005e80003000000 */
[----:B------:R2:W-:Y:S04]  /*c7b0*/  ATOMS.OR RZ, [R2+0x18], R3 ;  /* 0x0000180302ff738c */ /* 0x0005e80003000000 */
[----:B------:R2:W-:Y:S02]  /*c7c0*/  ATOMS.XOR RZ, [R2+0x10], R10 ;  /* 0x0000100a02ff738c */ /* 0x0005e40003800000 */
.L_x_229:
[----:B------:R-:W-:Y:S05]  /*c7d0*/  BSYNC B0 ;  /* 0x0000000000007941 */ /* 0x000fea0003800000 */
.L_x_228:
[----:B------:R-:W-:Y:S05]  /*c7e0*/  @P2 BRA `(.L_x_235) ;  /* 0x00000000006c2947 */ /* 0x000fea0003800000 */
[----:B------:R-:W-:-:S03]  /*c7f0*/  UMOV UR4, 0xffffffff ;  /* 0xffffffff00047882 */ /* 0x000fc60000000000 */
[----:B------:R-:W-:Y:S05]  /*c800*/  BRA.DIV UR4, `(.L_x_236) ;  /* 0x000001c604b87947 */ /* 0x000fea000b800000 */
[----:B------:R-:W-:-:S13]  /*c810*/  ELECT P6, URZ, PT ;  /* 0x0000000000ff782f */ /* 0x000fda00038c0000 */
.L_x_656:
[----:B------:R-:W-:Y:S05]  /*c820*/  @!P6 BRA `(.L_x_235) ;  /* 0x00000000005ce947 */ /* 0x000fea0003800000 */
[----:B--2---:R-:W1:Y:S02]  /*c830*/  LDS R0, [R2+0x10] ;  /* 0x0000100002007984 */ /* 0x004e640000000800 */
[----:B-1----:R-:W-:-:S04]  /*c840*/  SHF.L.U32 R0, R0, 0x1f, RZ ;  /* 0x0000001f00007819 */ /* 0x002fc800000006ff */
[----:B------:R-:W1:Y:S02]  /*c850*/  SYNCS.PHASECHK.TRANS64.TRYWAIT P0, [R2+URZ+0x8], R0 ;  /* 0x00000800020075a7 */ /* 0x000e6400080011ff */
[----:B-1----:R-:W-:Y:S05]  /*c860*/  @P0 BRA `(.L_x_237) ;  /* 0x0000000000080947 */ /* 0x002fea0003800000 */
[----:B------:R-:W1:Y:S02]  /*c870*/  SYNCS.PHASECHK.TRANS64.TRYWAIT P0, [R2+URZ+0x8], R0 ;  /* 0x00000800020075a7 */ /* 0x000e6400080011ff */
[----:B-1----:R-:W-:Y:S05]  /*c880*/  @!P0 BRA `(.L_x_238) ;  /* 0x000001c400b88947 */ /* 0x002fea0003800000 */
.L_x_237:
[----:B-1----:R-:W1:Y:S01]  /*c890*/  LDS R0, [R9+0x180] ;  /* 0x0001800009007984 */ /* 0x002e620000000800 */
[----:B------:R-:W-:Y:S02]  /*c8a0*/  IMAD.MOV.U32 R4, RZ, RZ, 0xffff ;  /* 0x0000ffffff047424 */ /* 0x000fe400078e00ff */
[----:B------:R-:W-:Y:S02]  /*c8b0*/  IMAD.MOV.U32 R6, RZ, RZ, 0x1 ;  /* 0x00000001ff067424 */ /* 0x000fe400078e00ff */
[----:B-1----:R-:W-:Y:S01]  /*c8c0*/  IMAD.SHL.U32 R5, R0, 0x20, RZ ;  /* 0x0000002000057824 */ /* 0x002fe200078e00ff */
[-C--:B------:R-:W-:Y:S02]  /*c8d0*/  SHF.L.U32 R4, R4, R0.reuse, RZ ;  /* 0x0000000004047219 */ /* 0x080fe400000006ff */
[----:B------:R-:W-:Y:S02]  /*c8e0*/  SHF.L.U32 R3, R6, R0, RZ ;  /* 0x0000000006037219 */ /* 0x000fe400000006ff */
[----:B------:R-:W-:Y:S01]  /*c8f0*/  PRMT R0, R50, 0x654, R8 ;  /* 0x0000065432007816 */ /* 0x000fe20000000008 */
[----:B------:R1:W-:Y:S04]  /*c900*/  STS [R9+0x180], R5 ;  /* 0x0001800509007388 */ /* 0x0003e80000000800 */
[----:B------:R1:W-:Y:S04]  /*c910*/  ATOMS.OR RZ, [R2+0x14], R4 ;  /* 0x0000140402ff738c */ /* 0x0003e80003000000 */
[----:B------:R1:W-:Y:S01]  /*c920*/  ATOMS.OR RZ, [R2+0x18], R3 ;  /* 0x0000180302ff738c */ /* 0x0003e20003000000 */
[----:B------:R1:W-:Y:S03]  /*c930*/  SYNCS.ARRIVE.TRANS64.RED.A1T0 RZ, [R0+URZ], RZ ;  /* 0x000000ff00ff79a7 */ /* 0x0003e600081004ff */
[----:B------:R1:W-:Y:S01]  /*c940*/  ATOMS.XOR RZ, [R2+0x10], R6 ;  /* 0x0000100602ff738c */ /* 0x0003e20003800000 */
[----:B------:R-:W-:Y:S05]  /*c950*/  BRA `(.L_x_235) ;  /* 0x0000000000107947 */ /* 0x000fea0003800000 */
.L_x_227:
[----:B------:R-:W-:Y:S02]  /*c960*/  MOV R0, 0xffffffff ;  /* 0xffffffff00007802 */ /* 0x000fe40000000f00 */
[----:B------:R-:W-:-:S03]  /*c970*/  MOV R2, 0xc9a0 ;  /* 0x0000c9a000027802 */ /* 0x000fc60000000f00 */
[----:B------:R1:W-:Y:S04]  /*c980*/  STS [R9+0x180], R0 ;  /* 0x0001800009007388 */ /* 0x0003e80000000800 */
[----:B-1---5:R-:W-:Y:S05]  /*c990*/  CALL.REL.NOINC `($__internal_1_$__cuda_sm10x_tcgen05_guardrail_trap_phase_invalid_during_alloc) ;  /* 0x000001d000147944 */ /* 0x022fea0003c00000 */
.L_x_235:
[----:B------:R-:W-:Y:S05]  /*c9a0*/  WARPSYNC.ALL ;  /* 0x0000000000007948 */ /* 0x000fea0003800000 */
[----:B------:R-:W3:Y:S01]  /*c9b0*/  LDCU UR5, c[0x0][0xbd8] ;  /* 0x00017b00ff0577ac */ /* 0x000ee20008000800 */
[----:B------:R-:W4:Y:S01]  /*c9c0*/  S2R R29, SR_CgaCtaId ;  /* 0x00000000001d7919 */ /* 0x000f220000008800 */
[----:B-12---:R-:W-:Y:S01]  /*c9d0*/  MOV R0, 0x400 ;  /* 0x0000040000007802 */ /* 0x006fe20000000f00 */
[----:B------:R-:W1:Y:S01]  /*c9e0*/  LDC R32, c[0x0][0x370] ;  /* 0x0000dc00ff207b82 */ /* 0x000e620000000800 */
[----:B------:R-:W3:Y:S01]  /*c9f0*/  LDCU UR4, c[0x0][0xb10] ;  /* 0x00016200ff0477ac */ /* 0x000ee20008000800 */
[----:B------:R-:W-:Y:S01]  /*ca00*/  LOP3.LUT R2, R51, 0xffff, RZ, 0xc0, !PT ;  /* 0x0000ffff33027812 */ /* 0x000fe200078ec0ff */
[----:B------:R-:W-:Y:S01]  /*ca10*/  BSSY B5, `(.L_x_239) ;  /* 0x0000293000057945 */ /* 0x000fe20003800000 */
[----:B------:R-:W-:Y:S01]  /*ca20*/  IMAD.MOV.U32 R30, RZ, RZ, 0x1 ;  /* 0x00000001ff1e7424 */ /* 0x000fe200078e00ff */
[----:B------:R-:W2:Y:S01]  /*ca30*/  LDCU UR15, c[0x0][0xb20] ;  /* 0x00016400ff0f77ac */ /* 0x000ea20008000800 */
[----:B------:R-:W-:Y:S01]  /*ca40*/  CS2R R26, SRZ ;  /* 0x00000000001a7805 */ /* 0x000fe2000001ff00 */
[----:B------:R-:W-:Y:S01]  /*ca50*/  IMAD.MOV.U32 R12, RZ, RZ, RZ ;  /* 0x000000ffff0c7224 */ /* 0x000fe200078e00ff */
[----:B------:R-:W1:Y:S01]  /*ca60*/  LDC R25, c[0x0][0x374] ;  /* 0x0000dd00ff197b82 */ /* 0x000e620000000800 */
[----:B------:R-:W1:Y:S01]  /*ca70*/  LDCU.64 UR28, c[0x0][0xb80] ;  /* 0x00017000ff1c77ac */ /* 0x000e620008000a00 */
[----:B------:R-:W-:-:S02]  /*ca80*/  IMAD.MOV.U32 R14, RZ, RZ, RZ ;  /* 0x000000ffff0e7224 */ /* 0x000fc400078e00ff */
[----:B------:R-:W-:Y:S01]  /*ca90*/  IMAD.MOV.U32 R31, RZ, RZ, RZ ;  /* 0x000000ffff1f7224 */ /* 0x000fe200078e00ff */
[----:B------:R-:W1:Y:S01]  /*caa0*/  LDCU.64 UR6, c[0x0][0xb18] ;  /* 0x00016300ff0677ac */ /* 0x000e620008000a00 */
[----:B------:R-:W1:Y:S01]  /*cab0*/  LDCU.64 UR10, c[0x0][0xb08] ;  /* 0x00016100ff0a77ac */ /* 0x000e620008000a00 */
[----:B------:R-:W1:Y:S01]  /*cac0*/  LDCU.64 UR12, c[0x0][0xb78] ;  /* 0x00016f00ff0c77ac */ /* 0x000e620008000a00 */
[----:B---3--:R-:W-:Y:S01]  /*cad0*/  USHF.R.U64 UR4, UR5, UR4, URZ ;  /* 0x0000000405047299 */ /* 0x008fe200080012ff */
[----:B------:R-:W3:Y:S01]  /*cae0*/  LDCU UR18, c[0x0][0xbbc] ;  /* 0x00017780ff1277ac */ /* 0x000ee20008000800 */
[----:B----4-:R-:W-:Y:S02]  /*caf0*/  LEA R29, R29, R0, 0x18 ;  /* 0x000000001d1d7211 */ /* 0x010fe400078ec0ff */
[----:B--2---:R-:W-:Y:S01]  /*cb00*/  USHF.R.U64 UR15, UR4, UR15, URZ ;  /* 0x0000000f040f7299 */ /* 0x004fe200080012ff */
[----:B------:R-:W-:Y:S01]  /*cb10*/  LOP3.LUT R0, R52, 0xffff, RZ, 0xc0, !PT ;  /* 0x0000ffff34007812 */ /* 0x000fe200078ec0ff */
[----:B------:R-:W2:Y:S01]  /*cb20*/  LDCU.64 UR16, c[0x0][0xba0] ;  /* 0x00017400ff1077ac */ /* 0x000ea20008000a00 */
[----:B-1----:R-:W-:Y:S01]  /*cb30*/  IMAD R35, R32, R25, RZ ;  /* 0x0000001920237224 */ /* 0x002fe200078e02ff */
[----:B------:R-:W-:-:S02]  /*cb40*/  UIADD3 UR8, UP0, UPT, UR15, UR29, URZ ;  /* 0x0000001d0f087290 */ /* 0x000fc4000ff1e0ff */
[----:B------:R-:W-:Y:S02]  /*cb50*/  UIMAD UR7, UR7, UR10, URZ ;  /* 0x0000000a070772a4 */ /* 0x000fe4000f8e02ff */
[----:B------:R-:W-:Y:S02]  /*cb60*/  UIADD3.X UR14, UPT, UPT, URZ, URZ, URZ, UP0, !UPT ;  /* 0x000000ffff0e7290 */ /* 0x000fe400087fe4ff */
[----:B------:R-:W-:Y:S02]  /*cb70*/  UIMAD.WIDE.U32 UR20, UR6, UR10, URZ ;  /* 0x0000000a061472a5 */ /* 0x000fe4000f8e00ff */
[----:B------:R-:W-:Y:S02]  /*cb80*/  UIMAD.WIDE.U32 UR4, UR14, UR12, URZ ;  /* 0x0000000c0e0472a5 */ /* 0x000fe4000f8e00ff */
[----:B------:R-:W-:Y:S02]  /*cb90*/  UIMAD UR10, UR6, UR11, UR7 ;  /* 0x0000000b060a72a4 */ /* 0x000fe4000f8e0207 */
[----:B------:R-:W-:-:S02]  /*cba0*/  UIMAD.WIDE.U32 UR6, UP0, UR8, UR13, UR4 ;  /* 0x0000000d080672a5 */ /* 0x000fc4000f800004 */
[----:B------:R-:W-:Y:S02]  /*cbb0*/  UIMAD.WIDE.U32 UR8, UR8, UR12, URZ ;  /* 0x0000000c080872a5 */ /* 0x000fe4000f8e00ff */
[----:B------:R-:W-:Y:S02]  /*cbc0*/  UIADD3.X UR5, UPT, UPT, URZ, URZ, URZ, UP0, !UPT ;  /* 0x000000ffff057290 */ /* 0x000fe400087fe4ff */
[----:B------:R-:W-:Y:S02]  /*cbd0*/  UISETP.NE.U32.AND UP1, UPT, UR12, URZ, UPT ;  /* 0x000000ff0c00728c */ /* 0x000fe4000bf25070 */
[----:B------:R-:W-:Y:S01]  /*cbe0*/  UIADD3 URZ, UP0, UPT, UR9, UR6, URZ ;  /* 0x0000000609ff7290 */ /* 0x000fe2000ff1e0ff */
[----:B------:R-:W-:Y:S01]  /*cbf0*/  UMOV UR4, UR7 ;  /* 0x0000000700047c82 */ /* 0x000fe20008000000 */
[----:B------:R-:W-:Y:S02]  /*cc00*/  UISETP.NE.AND.EX UP1, UPT, UR13, URZ, UPT, UP1 ;  /* 0x000000ff0d00728c */ /* 0x000fe4000bf25310 */
[----:B------:R-:W-:-:S02]  /*cc10*/  UIMAD.WIDE.U32.X UR4, UR14, UR13, UR4, UP0 ;  /* 0x0000000d0e0472a5 */ /* 0x000fc400080e0404 */
[----:B---3--:R-:W-:Y:S02]  /*cc20*/  USHF.R.S32.HI UR11, URZ, 0x1f, UR18 ;  /* 0x0000001fff0b7899 */ /* 0x008fe40008011412 */
[----:B------:R-:W-:Y:S02]  /*cc30*/  USEL UR6, UR15, UR4, !UP1 ;  /* 0x000000040f067287 */ /* 0x000fe4000c800000 */
[----:B------:R-:W-:Y:S01]  /*cc40*/  USEL UR4, UR5, URZ, UP1 ;  /* 0x000000ff05047287 */ /* 0x000fe20008800000 */
[----:B------:R-:W1:Y:S03]  /*cc50*/  LDCU UR29, c[0x0][0xc18] ;  /* 0x00018300ff1d77ac */ /* 0x000e660008000800 */
[----:B------:R-:W-:Y:S02]  /*cc60*/  USHF.R.U64 UR30, UR6, UR28, UR4 ;  /* 0x0000001c061e7299 */ /* 0x000fe40008001204 */
[----:B--2---:R-:W-:-:S03]  /*cc70*/  UIMAD.WIDE.U32 UR24, UR18, UR16, URZ ;  /* 0x00000010121872a5 */ /* 0x004fc6000f8e00ff */
[----:B------:R-:W2:Y:S01]  /*cc80*/  LDCU UR6, c[0x0][0xba8] ;  /* 0x00017500ff0677ac */ /* 0x000ea20008000800 */
[----:B------:R-:W-:Y:S01]  /*cc90*/  UIMAD UR7, UR11, UR16, URZ ;  /* 0x000000100b0772a4 */ /* 0x000fe2000f8e02ff */
[----:B------:R-:W-:Y:S01]  /*cca0*/  R2UR UR11, R2 ;  /* 0x00000000020b72ca */ /* 0x000fe200000e0000 */
[C---:B------:R-:W-:Y:S01]  /*ccb0*/  VIADD R2, R29.reuse, 0x8400 ;  /* 0x000084001d027836 */ /* 0x040fe20000000000 */
[----:B------:R-:W-:Y:S01]  /*ccc0*/  R2UR UR16, R0 ;  /* 0x00000000001072ca */ /* 0x000fe200000e0000 */
[----:B------:R-:W-:Y:S01]  /*ccd0*/  VIADD R0, R29, 0x28400 ;  /* 0x000284001d007836 */ /* 0x000fe20000000000 */
[----:B------:R-:W-:Y:S02]  /*cce0*/  USHF.R.U32.HI UR28, URZ, UR28, UR4 ;  /* 0x0000001cff1c7299 */ /* 0x000fe40008011604 */
[----:B------:R-:W-:Y:S01]  /*ccf0*/  UIADD3 UR4, UPT, UPT, UR21, UR10, URZ ;  /* 0x0000000a15047290 */ /* 0x000fe2000fffe0ff */
[----:B------:R-:W-:Y:S01]  /*cd00*/  SHF.R.U32.HI R2, RZ, 0x4, R2 ;  /* 0x00000004ff027819 */ /* 0x000fe20000011602 */
[----:B------:R-:W-:Y:S01]  /*cd10*/  UIMAD UR7, UR18, UR17, UR7 ;  /* 0x00000011120772a4 */ /* 0x000fe2000f8e0207 */
[----:B------:R-:W-:Y:S01]  /*cd20*/  SHF.R.U32.HI R0, RZ, 0x4, R0 ;  /* 0x00000004ff007819 */ /* 0x000fe20000011600 */
[----:B-1----:R-:W-:Y:S01]  /*cd30*/  UIADD3 UR29, UP0, UPT, UR24, UR29, URZ ;  /* 0x0000001d181d7290 */ /* 0x002fe2000ff1e0ff */
[----:B------:R-:W-:Y:S01]  /*cd40*/  LOP3.LUT R2, R2, 0x3fff, RZ, 0xc0, !PT ;  /* 0x00003fff02027812 */ /* 0x000fe200078ec0ff */
[----:B------:R-:W-:Y:S01]  /*cd50*/  UIADD3 UR17, UPT, UPT, UR25, UR7, URZ ;  /* 0x0000000719117290 */ /* 0x000fe2000fffe0ff */
[----:B------:R-:W-:Y:S01]  /*cd60*/  LOP3.LUT R0, R0, 0x3fff, RZ, 0xc0, !PT ;  /* 0x00003fff00007812 */ /* 0x000fe200078ec0ff */
[----:B--2---:R-:W-:Y:S01]  /*cd70*/  USHF.R.S32.HI UR5, URZ, 0x1f, UR6 ;  /* 0x0000001fff057899 */ /* 0x004fe20008011406 */
[----:B------:R-:W-:Y:S01]  /*cd80*/  LOP3.LUT R20, R2, 0x10000, RZ, 0xfc, !PT ;  /* 0x0001000002147812 */ /* 0x000fe200078efcff */
[----:B------:R-:W-:Y:S01]  /*cd90*/  UIMAD UR4, UR4, UR6, URZ ;  /* 0x00000006040472a4 */ /* 0x000fe2000f8e02ff */
[----:B------:R-:W-:Y:S01]  /*cda0*/  LOP3.LUT R21, R0, 0x10000, RZ, 0xfc, !PT ;  /* 0x0001000000157812 */ /* 0x000fe200078efcff */
[----:B------:R-:W-:-:S02]  /*cdb0*/  UIMAD.WIDE.U32 UR18, UR20, UR6, URZ ;  /* 0x00000006141272a5 */ /* 0x000fc4000f8e00ff */
[----:B------:R-:W-:Y:S01]  /*cdc0*/  UIMAD UR4, UR5, UR20, UR4 ;  /* 0x00000014050472a4 */ /* 0x000fe2000f8e0204 */
[----:B------:R-:W1:Y:S01]  /*cdd0*/  LDCU UR33, c[0x0][0xba8] ;  /* 0x00017500ff2177ac */ /* 0x000e620008000800 */
[----:B------:R-:W2:Y:S01]  /*cde0*/  LDCU UR32, c[0x0][0xba8] ;  /* 0x00017500ff2077ac */ /* 0x000ea20008000800 */
[----:B------:R-:W-:Y:S02]  /*cdf0*/  UIADD3 UR31, UPT, UPT, UR6, -0x8, URZ ;  /* 0xfffffff8061f7890 */ /* 0x000fe4000fffe0ff */
[----:B------:R-:W-:Y:S02]  /*ce00*/  UIADD3.X UR27, UPT, UPT, URZ, UR17, URZ, UP0, !UPT ;  /* 0x00000011ff1b7290 */ /* 0x000fe400087fe4ff */
[----:B------:R-:W-:Y:S01]  /*ce10*/  UIADD3 UR26, UPT, UPT, UR19, UR4, URZ ;  /* 0x00000004131a7290 */ /* 0x000fe2000fffe0ff */
[----:B------:R-:W-:Y:S01]  /*ce20*/  NOP ;  /* 0x0000000000007918 */ /* 0x000fe20000000000 */
[----:B------:R-:W-:Y:S06]  /*ce30*/  BAR.ARV 0x6, 0xa0 ;  /* 0x0182800000007b1d */ /* 0x000fec0000002000 */
[----:B------:R3:W4:Y:S04]  /*ce40*/  LDS R33, [R29+0x180] ;  /* 0x000180001d217984 */ /* 0x0007280000000800 */
.L_x_280:
[----:B------:R-:W-:Y:S01]  /*ce50*/  IMAD.IADD R0, R250, 0x1, -R247 ;  /* 0x00000001fa007824 */ /* 0x000fe200078e0af7 */
[----:B------:R-:W-:Y:S04]  /*ce60*/  BSSY B4, `(.L_x_240) ;  /* 0x00001ae000047945 */ /* 0x000fe80003800000 */
[----:B------:R-:W-:Y:S01]  /*ce70*/  BSSY.RELIABLE B3, `(.L_x_241) ;  /* 0x0000014000037945 */ /* 0x000fe20003800100 */
[----:B------:R-:W-:Y:S02]  /*ce80*/  MOV R7, R247 ;  /* 0x000000f700077202 */ /* 0x000fe40000000f00 */
[----:B------:R-:W-:-:S13]  /*ce90*/  ISETP.NE.AND P0, PT, R0, RZ, PT ;  /* 0x000000ff0000720c */ /* 0x000fda0003f05270 */
[----:B--2---:R-:W-:Y:S05]  /*cea0*/  @!P0 BRA `(.L_x_242) ;  /* 0x0000000000408947 */ /* 0x004fea0003800000 */
[----:B------:R-:W1:Y:S01]  /*ceb0*/  LDC.64 R4, c[0x0][0xba8] ;  /* 0x0002ea00ff047b82 */ /* 0x000e620000000a00 */
[----:B------:R-:W2:Y:S01]  /*cec0*/  LDCU UR4, c[0x0][0xbb0] ;  /* 0x00017600ff0477ac */ /* 0x000ea20008000800 */
[----:B------:R-:W-:-:S04]  /*ced0*/  IMAD.MOV.U32 R250, RZ, RZ, R0 ;  /* 0x000000fffffa7224 */ /* 0x000fc800078e0000 */
[----:B------:R-:W-:-:S04]  /*cee0*/  IMAD.IADD R2, R251, 0x1, R250 ;  /* 0x00000001fb027824 */ /* 0x000fc800078e02fa */
[----:B------:R-:W-:Y:S01]  /*cef0*/  VIADD R0, R2, 0xffffffff ;  /* 0xffffffff02007836 */ /* 0x000fe20000000000 */
[----:B-1----:R-:W-:-:S03]  /*cf00*/  ISETP.NE.AND P0, PT, R4, 0x1, PT ;  /* 0x000000010400780c */ /* 0x002fc60003f05270 */
[----:B------:R-:W-:-:S10]  /*cf10*/  IMAD.HI.U32 R5, R0, R5, RZ ;  /* 0x0000000500057227 */ /* 0x000fd400078e00ff */
[----:B--2---:R-:W-:Y:S02]  /*cf20*/  @P0 SHF.R.U32.HI R0, RZ, UR4, R5 ;  /* 0x00000004ff000c19 */ /* 0x004fe40008011605 */
[----:B------:R-:W-:-:S03]  /*cf30*/  LOP3.LUT P0, RZ, R252, 0xff, RZ, 0xc0, !PT ;  /* 0x000000fffcff7812 */ /* 0x000fc6000780c0ff */
[----:B------:R-:W-:-:S05]  /*cf40*/  IMAD R0, R0, R4, RZ ;  /* 0x0000000400007224 */ /* 0x000fca00078e02ff */
[----:B------:R-:W-:Y:S02]  /*cf50*/  VIADDMNMX.U32 R2, R0, R4, R2, PT ;  /* 0x0000000400027246 */ /* 0x000fe40003800002 */
[----:B------:R-:W-:-:S05]  /*cf60*/  VIMNMX.U32 R0, PT, PT, R251, R0, !PT ;  /* 0x00000000fb007248 */ /* 0x000fca0007fe0000 */
[----:B------:R-:W-:-:S05]  /*cf70*/  IMAD.IADD R247, R2, 0x1, -R0 ;  /* 0x0000000102f77824 */ /* 0x000fca00078e0a00 */
[----:B------:R-:W-:-:S13]  /*cf80*/  ISETP.NE.OR P0, PT, R247, RZ, P0 ;  /* 0x000000fff700720c */ /* 0x000fda0000705670 */
[----:B------:R-:W-:Y:S05]  /*cf90*/  @P0 BREAK.RELIABLE B3 ;  /* 0x0000000000030942 */ /* 0x000fea0003800100 */
[----:B------:R-:W-:Y:S05]  /*cfa0*/  @P0 BRA `(.L_x_243) ;  /* 0x0000001800640947 */ /* 0x000fea0003800000 */
.L_x_242:
[----:B-12---:R-:W-:Y:S05]  /*cfb0*/  BSYNC.RELIABLE B3 ;  /* 0x0000000000037941 */ /* 0x006fea0003800100 */
.L_x_241:
[----:B------:R-:W-:Y:S01]  /*cfc0*/  IMAD R2, R27, 0x8, R29 ;  /* 0x000000081b027824 */ /* 0x000fe200078e021d */
[----:B------:R-:W-:Y:S01]  /*cfd0*/  SHF.L.U32 R0, R31, 0x1f, RZ ;  /* 0x0000001f1f007819 */ /* 0x000fe200000006ff */
[----:B------:R-:W-:Y:S01]  /*cfe0*/  BSSY B0, `(.L_x_244) ;  /* 0x0000004000007945 */ /* 0x000fe20003800000 */
[----:B------:R-:W-:Y:S02]  /*cff0*/  LEA R8, R27, R29, 0x4 ;  /* 0x0000001d1b087211 */ /* 0x000fe400078e20ff */
[----:B------:R-:W1:Y:S02]  /*d000*/  SYNCS.PHASECHK.TRANS64.TRYWAIT P0, [R2+URZ+0xd0], R0 ;  /* 0x0000d000020075a7 */ /* 0x000e6400080011ff */
[----:B-1----:R-:W-:Y:S05]  /*d010*/  @!P0 BRA `(.L_x_245) ;  /* 0x000001bc00e88947 */ /* 0x002fea0003800000 */
.L_x_657:
[----:B------:R-:W-:Y:S05]  /*d020*/  BSYNC B0 ;  /* 0x0000000000007941 */ /* 0x000fea0003800000 */
.L_x_244:
[----:B------:R-:W2:Y:S01]  /*d030*/  LDS.128 R8, [R8+0x160] ;  /* 0x0001600008087984 */ /* 0x000ea20000000c00 */
[----:B------:R-:W-:Y:S01]  /*d040*/  ISETP.GE.AND P0, PT, R28, 0x1, PT ;  /* 0x000000011c00780c */ /* 0x000fe20003f06270 */
[----:B-1----:R-:W-:Y:S01]  /*d050*/  VIADD R2, R2, 0xe0 ;  /* 0x000000e002027836 */ /* 0x002fe20000000000 */
        /* <DEDUP_REMOVED lines=8> */
[----:B--2---:R-:W-:-:S13]  /*d0e0*/  LOP3.LUT P3, RZ, R10, 0x1, RZ, 0xc0, !PT ;  /* 0x000000010aff7812 */ /* 0x004fda000786c0ff */
[----:B------:R-:W-:Y:S02]  /*d0f0*/  @P3 MOV R23, R8 ;  /* 0x0000000800173202 */ /* 0x000fe40000000f00 */
[----:B------:R-:W-:Y:S01]  /*d100*/  @P3 LOP3.LUT R22, R9, 0xffff, RZ, 0xc0, !PT ;  /* 0x0000ffff09163812 */ /* 0x000fe200078ec0ff */
[----:B-1----:R-:W-:Y:S06]  /*d110*/  @!P0 BRA `(.L_x_246) ;  /* 0x0000000000b88947 */ /* 0x002fec0003800000 */
[----:B------:R-:W1:Y:S01]  /*d120*/  LDC.64 R4, c[0x0][0xc38] ;  /* 0x00030e00ff047b82 */ /* 0x000e620000000a00 */
[----:B------:R-:W2:Y:S01]  /*d130*/  LDCU UR6, c[0x0][0xc40] ;  /* 0x00018800ff0677ac */ /* 0x000ea20008000800 */
[----:B------:R-:W-:Y:S01]  /*d140*/  ISETP.NE.AND P0, PT, R28, 0x1, PT ;  /* 0x000000011c00780c */ /* 0x000fe20003f05270 */
[----:B------:R-:W3:Y:S05]  /*d150*/  LDCU.64 UR4, c[0x0][0xc48] ;  /* 0x00018900ff0477ac */ /* 0x000eea0008000a00 */
[----:B------:R-:W4:Y:S08]  /*d160*/  LDC.64 R16, c[0x0][0xc30] ;  /* 0x00030c00ff107b82 */ /* 0x000f300000000a00 */
[----:B------:R-:W3:Y:S01]  /*d170*/  LDC R18, c[0x0][0xc2c] ;  /* 0x00030b00ff127b82 */ /* 0x000ee20000000800 */
[----:B-1----:R-:W-:Y:S01]  /*d180*/  IMAD.HI.U32 R0, R25, R5, RZ ;  /* 0x0000000519007227 */ /* 0x002fe200078e00ff */
[----:B------:R-:W-:-:S03]  /*d190*/  ISETP.NE.AND P1, PT, R4, 0x1, PT ;  /* 0x000000010400780c */ /* 0x000fc60003f25270 */
[----:B------:R-:W-:Y:S01]  /*d1a0*/  IMAD.HI.U32 R5, R22, R5, RZ ;  /* 0x0000000516057227 */ /* 0x000fe200078e00ff */
[----:B--2---:R-:W-:-:S03]  /*d1b0*/  SHF.R.U32.HI R0, RZ, UR6, R0 ;  /* 0x00000006ff007c19 */ /* 0x004fc60008011600 */
[----:B----4-:R-:W-:Y:S01]  /*d1c0*/  IMAD.HI.U32 R3, R32, R16, RZ ;  /* 0x0000001020037227 */ /* 0x010fe200078e00ff */
[----:B------:R-:W-:-:S03]  /*d1d0*/  SEL R0, R25, R0, !P1 ;  /* 0x0000000019007207 */ /* 0x000fc60004800000 */
[----:B------:R-:W-:Y:S01]  /*d1e0*/  IMAD.HI.U32 R16, R23, R16, RZ ;  /* 0x0000001017107227 */ /* 0x000fe200078e00ff */
[-C--:B------:R-:W-:Y:S02]  /*d1f0*/  SHF.R.U32.HI R3, RZ, R17.reuse, R3 ;  /* 0x00000011ff037219 */ /* 0x080fe40000011603 */
[----:B---3--:R-:W-:Y:S01]  /*d200*/  ISETP.NE.AND P2, PT, R18, 0x1, PT ;  /* 0x000000011200780c */ /* 0x008fe20003f45270 */
[----:B------:R-:W-:Y:S01]  /*d210*/  IMAD.HI.U32 R6, R0, UR4, RZ ;  /* 0x0000000400067c27 */ /* 0x000fe2000f8e00ff */
[----:B------:R-:W-:Y:S02]  /*d220*/  SHF.R.U32.HI R16, RZ, R17, R16 ;  /* 0x00000011ff107219 */ /* 0x000fe40000011610 */
[----:B------:R-:W-:Y:S02]  /*d230*/  SEL R3, R32, R3, !P2 ;  /* 0x0000000320037207 */ /* 0x000fe40005000000 */
[----:B------:R-:W-:Y:S02]  /*d240*/  @P0 SHF.R.U32.HI R0, RZ, UR5, R6 ;  /* 0x00000005ff000c19 */ /* 0x000fe40008011606 */
[----:B------:R-:W-:Y:S01]  /*d250*/  SHF.R.U32.HI R6, RZ, UR6, R5 ;  /* 0x00000006ff067c19 */ /* 0x000fe20008011605 */
[----:B------:R-:W-:-:S04]  /*d260*/  IMAD.HI.U32 R2, R3, UR4, RZ ;  /* 0x0000000403027c27 */ /* 0x000fc8000f8e00ff */
[----:B------:R-:W-:Y:S01]  /*d270*/  IMAD R5, R28, R0, RZ ;  /* 0x000000001c057224 */ /* 0x000fe200078e02ff */
[----:B------:R-:W-:Y:S02]  /*d280*/  @P0 SHF.R.U32.HI R3, RZ, UR5, R2 ;  /* 0x00000005ff030c19 */ /* 0x000fe40008011602 */
[----:B------:R-:W-:Y:S02]  /*d290*/  SEL R0, R22, R6, !P1 ;  /* 0x0000000616007207 */ /* 0x000fe40004800000 */
[----:B------:R-:W-:Y:S01]  /*d2a0*/  SEL R2, R23, R16, !P2 ;  /* 0x0000001017027207 */ /* 0x000fe20005000000 */
[----:B------:R-:W-:Y:S01]  /*d2b0*/  IMAD R6, R28, R3, RZ ;  /* 0x000000031c067224 */ /* 0x000fe200078e02ff */
[C---:B------:R-:W-:Y:S01]  /*d2c0*/  ISETP.GE.AND P1, PT, R0.reuse, R5, PT ;  /* 0x000000050000720c */ /* 0x040fe20003f26270 */
[C---:B------:R-:W-:Y:S01]  /*d2d0*/  IMAD.HI.U32 R5, R0.reuse, UR4, RZ ;  /* 0x0000000400057c27 */ /* 0x040fe2000f8e00ff */
[----:B------:R-:W-:Y:S02]  /*d2e0*/  IADD3 R15, PT, PT, -R0, RZ, RZ ;  /* 0x000000ff000f7210 */ /* 0x000fe40007ffe1ff */
[----:B------:R-:W-:-:S02]  /*d2f0*/  ISETP.GE.OR P1, PT, R2, R6, P1 ;  /* 0x000000060200720c */ /* 0x000fc40000f26670 */
[----:B------:R-:W-:-:S04]  /*d300*/  SHF.R.U32.HI R5, RZ, UR5, R5 ;  /* 0x00000005ff057c19 */ /* 0x000fc80008011605 */
[----:B------:R-:W-:-:S05]  /*d310*/  SEL R5, R0, R5, !P0 ;  /* 0x0000000500057207 */ /* 0x000fca0004000000 */
[----:B------:R-:W-:Y:S02]  /*d320*/  IMAD.MOV R13, RZ, RZ, -R5 ;  /* 0x000000ffff0d7224 */ /* 0x000fe400078e0a05 */
[----:B------:R-:W-:-:S04]  /*d330*/  @!P1 IMAD.HI.U32 R6, R2, UR4, RZ ;  /* 0x0000000402069c27 */ /* 0x000fc8000f8e00ff */
[----:B------:R-:W-:Y:S01]  /*d340*/  IMAD R13, R28, R13, R0 ;  /* 0x0000000d1c0d7224 */ /* 0x000fe200078e0200 */
[----:B------:R-:W-:-:S04]  /*d350*/  @!P1 SHF.R.U32.HI R6, RZ, UR5, R6 ;  /* 0x00000005ff069c19 */ /* 0x000fc80008011606 */
        /* <DEDUP_REMOVED lines=9> */
[----:B------:R-:W-:-:S07]  /*d3f0*/  IMAD R23, R2, R18, R3 ;  /* 0x0000001202177224 */ /* 0x000fce00078e0203 */
.L_x_246:
[----:B------:R-:W1:Y:S01]  /*d400*/  LDCU UR4, c[0x0][0xc50] ;  /* 0x00018a00ff0477ac */ /* 0x000e620008000800 */
[----:B------:R-:W-:Y:S02]  /*d410*/  PRMT R252, RZ, 0x7610, R252 ;  /* 0x00007610fffc7816 */ /* 0x000fe400000000fc */
[----:B------:R-:W-:Y:S01]  /*d420*/  @P3 SHF.R.U32.HI R24, RZ, 0x10, R9 ;  /* 0x00000010ff183819 */ /* 0x000fe20000011609 */
[----:B-1----:R-:W-:-:S09]  /*d430*/  UISETP.NE.AND UP0, UPT, UR4, 0x1, UPT ;  /* 0x000000010400788c */ /* 0x002fd2000bf05270 */
[----:B------:R-:W-:Y:S05]  /*d440*/  BRA.U UP0, `(.L_x_247) ;  /* 0x0000000100407547 */ /* 0x000fea000b800000 */
[----:B------:R-:W1:Y:S01]  /*d450*/  LDC.64 R2, c[0x0][0xc30] ;  /* 0x00030c00ff027b82 */ /* 0x000e620000000a00 */
[----:B------:R-:W2:Y:S07]  /*d460*/  LDCU UR4, c[0x0][0xc40] ;  /* 0x00018800ff0477ac */ /* 0x000eae0008000800 */
[----:B------:R-:W3:Y:S08]  /*d470*/  LDC.64 R4, c[0x0][0xc38] ;  /* 0x00030e00ff047b82 */ /* 0x000ef00000000a00 */
[----:B------:R-:W4:Y:S01]  /*d480*/  LDC R6, c[0x0][0xc2c] ;  /* 0x00030b00ff067b82 */ /* 0x000f220000000800 */
[----:B-1----:R-:W-:-:S05]  /*d490*/  IMAD.HI.U32 R2, R23, R2, RZ ;  /* 0x0000000217027227 */ /* 0x002fca00078e00ff */
[----:B------:R-:W-:Y:S01]  /*d4a0*/  SHF.R.U32.HI R2, RZ, R3, R2 ;  /* 0x00000003ff027219 */ /* 0x000fe20000011602 */
[----:B---3--:R-:W-:Y:S01]  /*d4b0*/  IMAD.HI.U32 R0, R22, R5, RZ ;  /* 0x0000000516007227 */ /* 0x008fe200078e00ff */
[----:B------:R-:W-:-:S04]  /*d4c0*/  ISETP.NE.AND P0, PT, R4, 0x1, PT ;  /* 0x000000010400780c */ /* 0x000fc80003f05270 */
[----:B--2---:R-:W-:Y:S02]  /*d4d0*/  SHF.R.U32.HI R0, RZ, UR4, R0 ;  /* 0x00000004ff007c19 */ /* 0x004fe40008011600 */
[----:B----4-:R-:W-:Y:S02]  /*d4e0*/  ISETP.NE.AND P1, PT, R6, 0x1, PT ;  /* 0x000000010600780c */ /* 0x010fe40003f25270 */
[----:B------:R-:W-:Y:S02]  /*d4f0*/  SEL R0, R22, R0, !P0 ;  /* 0x0000000016007207 */ /* 0x000fe40004000000 */
[----:B------:R-:W-:-:S05]  /*d500*/  SEL R2, R23, R2, !P1 ;  /* 0x0000000217027207 */ /* 0x000fca0004800000 */
[----:B------:R-:W-:Y:S02]  /*d510*/  IMAD.IADD R3, R0, 0x1, -R2 ;  /* 0x0000000100037824 */ /* 0x000fe400078e0a02 */
[----:B------:R-:W-:Y:S02]  /*d520*/  IMAD.IADD R0, R2, 0x1, -R0 ;  /* 0x0000000102007824 */ /* 0x000fe400078e0a00 */
[----:B------:R-:W-:Y:S02]  /*d530*/  IMAD R23, R3, R6, R23 ;  /* 0x0000000603177224 */ /* 0x000fe400078e0217 */
[----:B------:R-:W-:Y:S02]  /*d540*/  IMAD R22, R0, R4, R22 ;  /* 0x0000000400167224 */ /* 0x000fe400078e0216 */
.L_x_247:
[----:B------:R-:W-:Y:S01]  /*d550*/  BSSY.RECONVERGENT B2, `(.L_x_248) ;  /* 0x0000139000027945 */ /* 0x000fe20003800200 */
[----:B------:R-:W-:Y:S01]  /*d560*/  HFMA2 R247, -RZ, RZ, 0, 0 ;  /* 0x00000000fff77431 */ /* 0x000fe200000001ff */
[----:B------:R-:W-:Y:S02]  /*d570*/  MOV R250, RZ ;  /* 0x000000ff00fa7202 */ /* 0x000fe40000000f00 */
[----:B------:R-:W-:Y:S05]  /*d580*/  @!P3 BRA `(.L_x_249) ;  /* 0x0000001000d4b947 */ /* 0x000fea0003800000 */
[----:B------:R-:W1:Y:S02]  /*d590*/  LDC R17, c[0x0][0xbdc] ;  /* 0x0002f700ff117b82 */ /* 0x000e640000000800 */
[----:B-1----:R-:W-:-:S13]  /*d5a0*/  ISETP.NE.AND P0, PT, R17, RZ, PT ;  /* 0x000000ff1100720c */ /* 0x002fda0003f05270 */
[----:B------:R-:W-:Y:S05]  /*d5b0*/  @!P0 BRA `(.L_x_250) ;  /* 0x0000001000348947 */ /* 0x000fea0003800000 */
[----:B------:R-:W2:Y:S01]  /*d5c0*/  LDL R0, [R1+0x5c] ;  /* 0x00005c0001007983 */ /* 0x000ea20000100800 */
[----:B------:R-:W1:Y:S02]  /*d5d0*/  LDCU UR6, c[0x0][0xbb8] ;  /* 0x00017700ff0677ac */ /* 0x000e640008000800 */
[----:B-1----:R-:W-:Y:S01]  /*d5e0*/  UISETP.NE.AND UP1, UPT, UR6, 0x1, UPT ;  /* 0x000000010600788c */ /* 0x002fe2000bf25270 */
[----:B--2---:R-:W-:-:S13]  /*d5f0*/  R2UR UR4, R0 ;  /* 0x00000000000472ca */ /* 0x004fda00000e0000 */
[----:B------:R-:W-:-:S05]  /*d600*/  VIADD R10, R23, UR4 ;  /* 0x00000004170a7c36 */ /* 0x000fca0008000000 */
[----:B------:R-:W-:Y:S01]  /*d610*/  SHF.R.S32.HI R5, RZ, 0x1f, R10 ;  /* 0x0000001fff057819 */ /* 0x000fe2000001140a */
[----:B------:R-:W-:Y:S06]  /*d620*/  BRA.U UP1, `(.L_x_251) ;  /* 0x0000000101287547 */ /* 0x000fec000b800000 */
[----:B------:R-:W1:Y:S01]  /*d630*/  LDCU UR7, c[0x0][0xb20] ;  /* 0x00016400ff0777ac */ /* 0x000e620008000800 */
[----:B------:R-:W2:Y:S01]  /*d640*/  LDCU.64 UR4, c[0x0][0xb18] ;  /* 0x00016300ff0477ac */ /* 0x000ea20008000a00 */
[--C-:B-1----:R-:W-:Y:S02]  /*d650*/  SHF.R.U32.HI R2, RZ, UR7, R5.reuse ;  /* 0x00000007ff027c19 */ /* 0x102fe40008011605 */
[----:B------:R-:W-:-:S03]  /*d660*/  SHF.R.U64 R0, R10, UR7, R5 ;  /* 0x000000070a007c19 */ /* 0x000fc60008001205 */
[----:B--2---:R-:W-:Y:S02]  /*d670*/  IMAD R4, R2, UR4, RZ ;  /* 0x0000000402047c24 */ /* 0x004fe4000f8e02ff */
[----:B------:R-:W-:-:S04]  /*d680*/  IMAD.WIDE.U32 R2, R0, UR4, RZ ;  /* 0x0000000400027c25 */ /* 0x000fc8000f8e00ff */
[----:B------:R-:W-:Y:S01]  /*d690*/  IMAD R0, R0, UR5, R4 ;  /* 0x0000000500007c24 */ /* 0x000fe2000f8e0204 */
[----:B------:R-:W-:-:S04]  /*d6a0*/  MOV R15, R2 ;  /* 0x00000002000f7202 */ /* 0x000fc80000000f00 */
[----:B------:R-:W-:Y:S01]  /*d6b0*/  IADD3 R11, PT, PT, R3, R0, RZ ;  /* 0x00000000030b7210 */ /* 0x000fe20007ffe0ff */
[----:B------:R-:W-:Y:S06]  /*d6c0*/  BRA `(.L_x_252) ;  /* 0x0000000000247947 */ /* 0x000fec0003800000 */
.L_x_251:
        /* <DEDUP_REMOVED lines=8> */
[----:B------:R-:W-:-:S07]  /*d750*/  IADD3 R11, PT, PT, R3, R0, RZ ;  /* 0x00000000030b7210 */ /* 0x000fce0007ffe0ff */
.L_x_252:
[----:B------:R-:W-:Y:S01]  /*d760*/  UISETP.NE.AND UP0, UPT, UR6, URZ, UPT ;  /* 0x000000ff0600728c */ /* 0x000fe2000bf05270 */
[----:B------:R-:W-:-:S04]  /*d770*/  IADD3 R4, PT, PT, R22, UR61, RZ ;  /* 0x0000003d16047c10 */ /* 0x000fc8000fffe0ff */
[----:B------:R-:W-:-:S04]  /*d780*/  SHF.R.S32.HI R6, RZ, 0x1f, R4 ;  /* 0x0000001fff067819 */ /* 0x000fc80000011404 */
[----:B------:R-:W-:Y:S05]  /*d790*/  BRA.U UP0, `(.L_x_253) ;  /* 0x0000000100287547 */ /* 0x000fea000b800000 */
        /* <DEDUP_REMOVED lines=10> */
.L_x_253:
        /* <DEDUP_REMOVED lines=9> */
.L_x_254:
[----:B------:R-:W-:Y:S01]  /*d8d0*/  SHF.R.S32.HI R0, RZ, 0x1f, R24 ;  /* 0x0000001fff007819 */ /* 0x000fe20000011418 */
[----:B------:R-:W-:Y:S01]  /*d8e0*/  IMAD.WIDE.U32 R8, R24, R35, RZ ;  /* 0x0000002318087225 */ /* 0x000fe200078e00ff */
        /* <DEDUP_REMOVED lines=9> */
[----:B------:R-:W-:Y:S06]  /*d980*/  BRA.U UP1, `(.L_x_255) ;  /* 0x00000001011c7547 */ /* 0x000fec000b800000 */
[----:B------:R-:W1:Y:S02]  /*d990*/  LDCU.64 UR4, c[0x0][0xb18] ;  /* 0x00016300ff0477ac */ /* 0x000e640008000a00 */
[----:B-1----:R-:W-:Y:S02]  /*d9a0*/  IMAD R0, R3, UR4, RZ ;  /* 0x0000000403007c24 */ /* 0x002fe4000f8e02ff */
[----:B------:R-:W-:-:S04]  /*d9b0*/  IMAD.WIDE.U32 R4, R2, UR4, R4 ;  /* 0x0000000402047c25 */ /* 0x000fc8000f8e0004 */
[----:B------:R-:W-:Y:S01]  /*d9c0*/  IMAD R0, R2, UR5, R0 ;  /* 0x0000000502007c24 */ /* 0x000fe2000f8e0200 */
[----:B------:R-:W-:-:S04]  /*d9d0*/  MOV R2, R4 ;  /* 0x0000000400027202 */ /* 0x000fc80000000f00 */
[----:B------:R-:W-:Y:S01]  /*d9e0*/  IADD3 R0, PT, PT, R5, R0, RZ ;  /* 0x0000000005007210 */ /* 0x000fe20007ffe0ff */
[----:B------:R-:W-:Y:S06]  /*d9f0*/  BRA `(.L_x_256) ;  /* 0x0000000000147947 */ /* 0x000fec0003800000 */
.L_x_255:
[----:B------:R-:W1:Y:S02]  /*da00*/  LDCU.64 UR4, c[0x0][0xb18] ;  /* 0x00016300ff0477ac */ /* 0x000e640008000a00 */
[----:B-1----:R-:W-:Y:S02]  /*da10*/  IMAD R0, R5, UR4, RZ ;  /* 0x0000000405007c24 */ /* 0x002fe4000f8e02ff */
[----:B------:R-:W-:-:S04]  /*da20*/  IMAD.WIDE.U32 R2, R4, UR4, R2 ;  /* 0x0000000404027c25 */ /* 0x000fc8000f8e0002 */
[----:B------:R-:W-:-:S05]  /*da30*/  IMAD R0, R4, UR5, R0 ;  /* 0x0000000504007c24 */ /* 0x000fca000f8e0200 */
[----:B------:R-:W-:-:S07]  /*da40*/  IADD3 R0, PT, PT, R3, R0, RZ ;  /* 0x0000000003007210 */ /* 0x000fce0007ffe0ff */
.L_x_256:
[----:B------:R-:W-:Y:S01]  /*da50*/  IADD3 R2, P1, P0, R2, R8, R16 ;  /* 0x0000000802027210 */ /* 0x000fe2000783e010 */
[----:B------:R-:W-:Y:S01]  /*da60*/  BSSY.RECONVERGENT B1, `(.L_x_257) ;  /* 0x00000be000017945 */ /* 0x000fe20003800200 */
[----:B------:R-:W-:Y:S01]  /*da70*/  PLOP3.LUT P2, PT, PT, PT, PT, 0x80, 0x8 ;  /* 0x000000000008781c */ /* 0x000fe20003f4f070 */
[----:B------:R-:W-:Y:S01]  /*da80*/  IMAD.MOV.U32 R247, RZ, RZ, RZ ;  /* 0x000000fffff77224 */ /* 0x000fe200078e00ff */
[----:B------:R-:W-:Y:S01]  /*da90*/  IADD3.X R0, PT, PT, R0, R6, R13, P1, P0 ;  /* 0x0000000600007210 */ /* 0x000fe20000fe040d */
[----:B------:R-:W-:Y:S01]  /*daa0*/  IMAD.MOV.U32 R3, RZ, RZ, RZ ;  /* 0x000000ffff037224 */ /* 0x000fe200078e00ff */
[----:B------:R-:W-:Y:S02]  /*dab0*/  ISETP.GE.U32.AND P0, PT, R2, UR29, PT ;  /* 0x0000001d02007c0c */ /* 0x000fe4000bf06070 */
[----:B------:R-:W-:Y:S02]  /*dac0*/  PRMT R252, RZ, 0x7610, R252 ;  /* 0x00007610fffc7816 */ /* 0x000fe400000000fc */
[----:B------:R-:W-:-:S13]  /*dad0*/  ISETP.GE.U32.AND.EX P0, PT, R0, UR27, PT, P0 ;  /* 0x0000001b00007c0c */ /* 0x000fda000bf06100 */
[----:B------:R-:W-:Y:S05]  /*dae0*/  @P0 BRA `(.L_x_258) ;  /* 0x0000000800d40947 */ /* 0x000fea0003800000 */
[----:B------:R-:W-:Y:S01]  /*daf0*/  ISETP.GE.U32.AND P0, PT, R2, UR24, PT ;  /* 0x0000001802007c0c */ /* 0x000fe2000bf06070 */
[----:B------:R-:W-:Y:S01]  /*db00*/  IMAD.MOV.U32 R252, RZ, RZ, 0x1 ;  /* 0x00000001fffc7424 */ /* 0x000fe200078e00ff */
[----:B------:R-:W-:Y:S02]  /*db10*/  PLOP3.LUT P2, PT, PT, PT, PT, 0x8, 0x80 ;  /* 0x000000000080781c */ /* 0x000fe40003f4e170 */
[----:B------:R-:W-:-:S13]  /*db20*/  ISETP.GE.U32.AND.EX P0, PT, R0, UR17, PT, P0 ;  /* 0x0000001100007c0c */ /* 0x000fda000bf06100 */
[----:B------:R-:W-:Y:S05]  /*db30*/  @P0 BRA `(.L_x_258) ;  /* 0x0000000800c00947 */ /* 0x000fea0003800000 */
[----:B------:R-:W1:Y:S01]  /*db40*/  LDC R34, c[0x0][0xbbc] ;  /* 0x0002ef00ff227b82 */ /* 0x000e620000000800 */
[----:B------:R-:W-:Y:S01]  /*db50*/  ISETP.GE.U32.AND P0, PT, R2, R17, PT ;  /* 0x000000110200720c */ /* 0x000fe20003f06070 */
[----:B------:R-:W-:Y:S01]  /*db60*/  IMAD.U32 R247, RZ, RZ, UR33 ;  /* 0x00000021fff77e24 */ /* 0x000fe2000f8e00ff */
[----:B------:R-:W-:Y:S01]  /*db70*/  PLOP3.LUT P2, PT, PT, PT, PT, 0x80, 0x8 ;  /* 0x000000000008781c */ /* 0x000fe20003f4f070 */
[----:B------:R-:W-:Y:S01]  /*db80*/  IMAD.U32 R3, RZ, RZ, UR33 ;  /* 0x00000021ff037e24 */ /* 0x000fe2000f8e00ff */
[----:B------:R-:W-:Y:S02]  /*db90*/  ISETP.GE.U32.AND.EX P0, PT, R0, RZ, PT, P0 ;  /* 0x000000ff0000720c */ /* 0x000fe40003f06100 */
[----:B------:R-:W-:Y:S02]  /*dba0*/  PRMT R252, RZ, 0x7610, R252 ;  /* 0x00007610fffc7816 */ /* 0x000fe400000000fc */
[----:B-1----:R-:W-:-:S13]  /*dbb0*/  ISETP.NE.AND P1, PT, R34, 0x1, PT ;  /* 0x000000012200780c */ /* 0x002fda0003f25270 */
[----:B------:R-:W-:Y:S05]  /*dbc0*/  @!P1 BRA P0, `(.L_x_258) ;  /* 0x00000008009c9947 */ /* 0x000fea0000000000 */
[----:B------:R-:W1:Y:S01]  /*dbd0*/  LDCU UR8, c[0x0][0xb10] ;  /* 0x00016200ff0877ac */ /* 0x000e620008000800 */
[----:B------:R-:W2:Y:S01]  /*dbe0*/  LDCU UR9, c[0x0][0xb20] ;  /* 0x00016400ff0977ac */ /* 0x000ea20008000800 */
[----:B------:R-:W3:Y:S01]  /*dbf0*/  LDCU.128 UR20, c[0x0][0xb80] ;  /* 0x00017000ff1477ac */ /* 0x000ee20008000c00 */
[----:B------:R-:W4:Y:S01]  /*dc00*/  LDCU.128 UR4, c[0x0][0xb70] ;  /* 0x00016e00ff0477ac */ /* 0x000f220008000c00 */
[----:B------:R-:W4:Y:S01]  /*dc10*/  LDCU.128 UR12, c[0x0][0xb60] ;  /* 0x00016c00ff0c77ac */ /* 0x000f220008000c00 */
[--C-:B-1----:R-:W-:Y:S02]  /*dc20*/  SHF.R.U64 R2, R2, UR8, R0.reuse ;  /* 0x0000000802027c19 */ /* 0x102fe40008001200 */
[----:B------:R-:W-:-:S04]  /*dc30*/  SHF.R.U32.HI R0, RZ, UR8, R0 ;  /* 0x00000008ff007c19 */ /* 0x000fc80008011600 */
[--C-:B--2---:R-:W-:Y:S02]  /*dc40*/  SHF.R.U64 R4, R2, UR9, R0.reuse ;  /* 0x0000000902047c19 */ /* 0x104fe40008001200 */
[----:B------:R-:W-:Y:S02]  /*dc50*/  SHF.R.U32.HI R5, RZ, UR9, R0 ;  /* 0x00000009ff057c19 */ /* 0x000fe40008011600 */
[----:B---3--:R-:W-:-:S05]  /*dc60*/  IADD3 R0, P0, PT, R4, UR21, RZ ;  /* 0x0000001504007c10 */ /* 0x008fca000ff1e0ff */
[----:B------:R-:W-:Y:S02]  /*dc70*/  IMAD.X R6, RZ, RZ, R5, P0 ;  /* 0x000000ffff067224 */ /* 0x000fe400000e0605 */
[----:B----4-:R-:W-:-:S04]  /*dc80*/  IMAD.WIDE.U32 R10, R0, UR6, RZ ;  /* 0x00000006000a7c25 */ /* 0x010fc8000f8e00ff */
[----:B------:R-:W-:-:S04]  /*dc90*/  IMAD.WIDE.U32 R8, R6, UR6, RZ ;  /* 0x0000000606087c25 */ /* 0x000fc8000f8e00ff */
[----:B------:R-:W-:-:S04]  /*dca0*/  IMAD.WIDE.U32 R8, P0, R0, UR7, R8 ;  /* 0x0000000700087c25 */ /* 0x000fc8000f800008 */
[----:B------:R-:W-:Y:S01]  /*dcb0*/  IMAD.X R3, RZ, RZ, RZ, P0 ;  /* 0x000000ffff037224 */ /* 0x000fe200000e06ff */
[----:B------:R-:W-:Y:S01]  /*dcc0*/  IADD3 RZ, P1, PT, R11, R8, RZ ;  /* 0x000000080bff7210 */ /* 0x000fe20007f3e0ff */
[----:B------:R-:W-:Y:S01]  /*dcd0*/  IMAD.MOV.U32 R2, RZ, RZ, R9 ;  /* 0x000000ffff027224 */ /* 0x000fe200078e0009 */
[----:B------:R-:W-:Y:S01]  /*dce0*/  ISETP.NE.U32.AND P0, PT, RZ, UR6, PT ;  /* 0x00000006ff007c0c */ /* 0x000fe2000bf05070 */
[----:B------:R-:W1:Y:S02]  /*dcf0*/  LDCU UR6, c[0x0][0xbcc] ;  /* 0x00017980ff0677ac */ /* 0x000e640008000800 */
[----:B------:R-:W-:Y:S01]  /*dd00*/  IMAD.WIDE.U32.X R2, R6, UR7, R2, P1 ;  /* 0x0000000706027c25 */ /* 0x000fe200088e0402 */
[----:B------:R-:W-:-:S04]  /*dd10*/  ISETP.NE.AND.EX P0, PT, RZ, UR7, PT, P0 ;  /* 0x00000007ff007c0c */ /* 0x000fc8000bf05300 */
[----:B------:R-:W-:Y:S02]  /*dd20*/  SEL R2, R4, R2, !P0 ;  /* 0x0000000204027207 */ /* 0x000fe40004000000 */
[----:B------:R-:W-:-:S04]  /*dd30*/  SEL R3, R5, R3, !P0 ;  /* 0x0000000305037207 */ /* 0x000fc80004000000 */
[--C-:B------:R-:W-:Y:S02]  /*dd40*/  SHF.R.U64 R2, R2, UR20, R3.reuse ;  /* 0x0000001402027c19 */ /* 0x100fe40008001203 */
[----:B------:R-:W-:Y:S02]  /*dd50*/  SHF.R.U32.HI R3, RZ, UR20, R3 ;  /* 0x00000014ff037c19 */ /* 0x000fe40008011603 */
[----:B------:R-:W-:-:S05]  /*dd60*/  IADD3 R0, P0, PT, RZ, -R2, RZ ;  /* 0x80000002ff007210 */ /* 0x000fca0007f1e0ff */
[----:B------:R-:W-:Y:S02]  /*dd70*/  IMAD.X R6, RZ, RZ, ~R3, P0 ;  /* 0x000000ffff067224 */ /* 0x000fe400000e0e03 */
[----:B------:R-:W-:-:S04]  /*dd80*/  IMAD.WIDE.U32 R4, R0, UR4, R4 ;  /* 0x0000000400047c25 */ /* 0x000fc8000f8e0004 */
[----:B------:R-:W-:Y:S01]  /*dd90*/  IMAD R6, R6, UR4, RZ ;  /* 0x0000000406067c24 */ /* 0x000fe2000f8e02ff */
[----:B-1----:R-:W-:-:S03]  /*dda0*/  ISETP.GE.U32.AND P0, PT, R4, UR6, PT ;  /* 0x0000000604007c0c */ /* 0x002fc6000bf06070 */
[----:B------:R-:W-:Y:S01]  /*ddb0*/  IMAD R0, R0, UR5, R6 ;  /* 0x0000000500007c24 */ /* 0x000fe2000f8e0206 */
[----:B------:R-:W1:Y:S03]  /*ddc0*/  LDCU.128 UR4, c[0x0][0xb90] ;  /* 0x00017200ff0477ac */ /* 0x000e660008000c00 */
[----:B------:R-:W-:-:S05]  /*ddd0*/  IMAD.IADD R4, R5, 0x1, R0 ;  /* 0x0000000105047824 */ /* 0x000fca00078e0200 */
[----:B------:R-:W-:-:S04]  /*dde0*/  ISETP.GE.U32.AND.EX P0, PT, R4, RZ, PT, P0 ;  /* 0x000000ff0400720c */ /* 0x000fc80003f06100 */
[----:B------:R-:W-:-:S04]  /*ddf0*/  SEL R0, RZ, 0x1, P0 ;  /* 0x00000001ff007807 */ /* 0x000fc80000000000 */
[----:B------:R-:W-:-:S05]  /*de00*/  IADD3 R0, P0, PT, R0, UR30, RZ ;  /* 0x0000001e00007c10 */ /* 0x000fca000ff1e0ff */
[----:B------:R-:W-:Y:S02]  /*de10*/  IMAD.X R5, RZ, RZ, UR28, P0 ;  /* 0x0000001cff057e24 */ /* 0x000fe400080e06ff */
[C---:B------:R-:W-:Y:S02]  /*de20*/  IMAD R4, R0.reuse, UR26, RZ ;  /* 0x0000001a00047c24 */ /* 0x040fe4000f8e02ff */
[----:B------:R-:W-:-:S04]  /*de30*/  IMAD.WIDE.U32 R16, R0, UR18, RZ ;  /* 0x0000001200107c25 */ /* 0x000fc8000f8e00ff */
[----:B------:R-:W-:Y:S01]  /*de40*/  IMAD R4, R5, UR18, R4 ;  /* 0x0000001205047c24 */ /* 0x000fe2000f8e0204 */
[----:B-1----:R-:W-:-:S03]  /*de50*/  IADD3 R0, P0, PT, R16, UR7, RZ ;  /* 0x0000000710007c10 */ /* 0x002fc6000ff1e0ff */
[----:B------:R-:W-:Y:S02]  /*de60*/  IMAD.IADD R5, R17, 0x1, R4 ;  /* 0x0000000111057824 */ /* 0x000fe400078e0204 */
[----:B------:R-:W-:Y:S01]  /*de70*/  IMAD.WIDE.U32 R18, R0, UR4, RZ ;  /* 0x0000000400127c25 */ /* 0x000fe2000f8e00ff */
[----:B------:R-:W1:Y:S03]  /*de80*/  LDC R17, c[0x0][0xba8] ;  /* 0x0002ea00ff117b82 */ /* 0x000e660000000800 */
[----:B------:R-:W-:-:S04]  /*de90*/  IMAD.X R4, RZ, RZ, R5, P0 ;  /* 0x000000ffff047224 */ /* 0x000fc800000e0605 */
[----:B------:R-:W-:-:S04]  /*dea0*/  IMAD.WIDE.U32 R10, R4, UR4, RZ ;  /* 0x00000004040a7c25 */ /* 0x000fc8000f8e00ff */
[----:B------:R-:W-:-:S04]  /*deb0*/  IMAD.WIDE.U32 R10, P0, R0, UR5, R10 ;  /* 0x00000005000a7c25 */ /* 0x000fc8000f80000a */
[----:B------:R-:W-:Y:S01]  /*dec0*/  IMAD.X R9, RZ, RZ, RZ, P0 ;  /* 0x000000ffff097224 */ /* 0x000fe200000e06ff */
[----:B------:R-:W-:Y:S01]  /*ded0*/  IADD3 RZ, P1, PT, R19, R10, RZ ;  /* 0x0000000a13ff7210 */ /* 0x000fe20007f3e0ff */
[----:B------:R-:W-:Y:S01]  /*dee0*/  IMAD.MOV.U32 R8, RZ, RZ, R11 ;  /* 0x000000ffff087224 */ /* 0x000fe200078e000b */
[----:B------:R-:W-:-:S03]  /*def0*/  ISETP.NE.U32.AND P0, PT, RZ, UR4, PT ;  /* 0x00000004ff007c0c */ /* 0x000fc6000bf05070 */
[----:B------:R-:W-:Y:S01]  /*df00*/  IMAD.WIDE.U32.X R8, R4, UR5, R8, P1 ;  /* 0x0000000504087c25 */ /* 0x000fe200088e0408 */
[----:B------:R-:W-:Y:S01]  /*df10*/  ISETP.NE.AND.EX P0, PT, RZ, UR5, PT, P0 ;  /* 0x00000005ff007c0c */ /* 0x000fe2000bf05300 */
[----:B------:R-:W2:Y:S01]  /*df20*/  LDCU.64 UR4, c[0x0][0xb58] ;  /* 0x00016b00ff0477ac */ /* 0x000ea20008000a00 */
[----:B------:R-:W-:Y:S01]  /*df30*/  IADD3 R0, P1, PT, R2, UR15, RZ ;  /* 0x0000000f02007c10 */ /* 0x000fe2000ff3e0ff */
[----:B------:R-:W-:Y:S01]  /*df40*/  IMAD.MOV.U32 R4, RZ, RZ, R16 ;  /* 0x000000ffff047224 */ /* 0x000fe200078e0010 */
[----:B------:R-:W-:Y:S02]  /*df50*/  SEL R13, R16, R8, !P0 ;  /* 0x00000008100d7207 */ /* 0x000fe40004000000 */
[----:B------:R-:W-:Y:S01]  /*df60*/  SEL R8, R5, R9, !P0 ;  /* 0x0000000905087207 */ /* 0x000fe20004000000 */
[----:B------:R-:W-:Y:S01]  /*df70*/  IMAD.X R15, RZ, RZ, R3, P1 ;  /* 0x000000ffff0f7224 */ /* 0x000fe200008e0603 */
[----:B------:R-:W-:Y:S01]  /*df80*/  ISETP.GE.AND P1, PT, R34, 0x2, PT ;  /* 0x000000022200780c */ /* 0x000fe20003f26270 */
[----:B------:R-:W-:Y:S01]  /*df90*/  IMAD.WIDE.U32 R18, R0, UR12, RZ ;  /* 0x0000000c00127c25 */ /* 0x000fe2000f8e00ff */
[----:B------:R-:W-:-:S02]  /*dfa0*/  SHF.R.U64 R13, R13, UR6, R8 ;  /* 0x000000060d0d7c19 */ /* 0x000fc40008001208 */
[----:B------:R-:W-:Y:S01]  /*dfb0*/  SHF.R.U32.HI R8, RZ, UR6, R8 ;  /* 0x00000006ff087c19 */ /* 0x000fe20008011608 */
[----:B------:R-:W-:Y:S01]  /*dfc0*/  IMAD.WIDE.U32 R10, R15, UR12, RZ ;  /* 0x0000000c0f0a7c25 */ /* 0x000fe2000f8e00ff */
[----:B------:R-:W-:-:S05]  /*dfd0*/  IADD3 R6, P0, PT, RZ, -R13, RZ ;  /* 0x8000000dff067210 */ /* 0x000fca0007f1e0ff */
[----:B------:R-:W-:Y:S02]  /*dfe0*/  IMAD.X R8, RZ, RZ, ~R8, P0 ;  /* 0x000000ffff087224 */ /* 0x000fe400000e0e08 */
[----:B------:R-:W-:-:S04]  /*dff0*/  IMAD.WIDE.U32 R10, P0, R0, UR13, R10 ;  /* 0x0000000d000a7c25 */ /* 0x000fc8000f80000a */
[----:B------:R-:W-:Y:S01]  /*e000*/  IMAD R0, R8, UR22, RZ ;  /* 0x0000001608007c24 */ /* 0x000fe2000f8e02ff */
[----:B------:R-:W-:Y:S01]  /*e010*/  IADD3 RZ, P2, PT, R19, R10, RZ ;  /* 0x0000000a13ff7210 */ /* 0x000fe20007f5e0ff */
[----:B------:R-:W-:-:S04]  /*e020*/  IMAD.WIDE.U32 R4, R6, UR22, R4 ;  /* 0x0000001606047c25 */ /* 0x000fc8000f8e0004 */
[----:B------:R-:W-:Y:S02]  /*e030*/  IMAD R0, R6, UR23, R0 ;  /* 0x0000001706007c24 */ /* 0x000fe4000f8e0200 */
[----:B------:R-:W-:Y:S01]  /*e040*/  IMAD.X R9, RZ, RZ, RZ, P0 ;  /* 0x000000ffff097224 */ /* 0x000fe200000e06ff */
[----:B------:R-:W-:Y:S01]  /*e050*/  ISETP.NE.U32.AND P0, PT, RZ, UR12, PT ;  /* 0x0000000cff007c0c */ /* 0x000fe2000bf05070 */
[----:B------:R-:W-:Y:S02]  /*e060*/  IMAD.IADD R0, R5, 0x1, R0 ;  /* 0x0000000105007824 */ /* 0x000fe400078e0200 */
[----:B------:R-:W-:Y:S01]  /*e070*/  IMAD.MOV.U32 R8, RZ, RZ, R11 ;  /* 0x000000ffff087224 */ /* 0x000fe200078e000b */
[----:B------:R-:W-:Y:S02]  /*e080*/  ISETP.NE.AND.EX P0, PT, RZ, UR13, PT, P0 ;  /* 0x0000000dff007c0c */ /* 0x000fe4000bf05300 */
[----:B------:R-:W-:Y:S01]  /*e090*/  SHF.R.U64 R4, R4, UR8, R0 ;  /* 0x0000000804047c19 */ /* 0x000fe20008001200 */
[----:B------:R-:W-:Y:S01]  /*e0a0*/  IMAD.WIDE.U32.X R8, R15, UR13, R8, P2 ;  /* 0x0000000d0f087c25 */ /* 0x000fe200090e0408 */
[----:B------:R-:W-:-:S04]  /*e0b0*/  SHF.R.U32.HI R10, RZ, UR8, R0 ;  /* 0x00000008ff0a7c19 */ /* 0x000fc80008011600 */
[----:B------:R-:W-:Y:S02]  /*e0c0*/  SHF.R.U64 R4, R4, UR9, R10 ;  /* 0x0000000904047c19 */ /* 0x000fe4000800120a */
[----:B------:R-:W-:Y:S02]  /*e0d0*/  SEL R6, R2, R8, !P0 ;  /* 0x0000000802067207 */ /* 0x000fe40004000000 */
[----:B------:R-:W-:Y:S02]  /*e0e0*/  SEL R5, R3, R9, !P0 ;  /* 0x0000000903057207 */ /* 0x000fe40004000000 */
[----:B------:R-:W3:Y:S01]  /*e0f0*/  @P1 LDC R4, c[0x0][0xbc8] ;  /* 0x0002f200ff041b82 */ /* 0x000ee20000000800 */
[----:B-1----:R-:W-:Y:S02]  /*e100*/  SEL R9, R13, R17, !P1 ;  /* 0x000000110d097207 */ /* 0x002fe40004800000 */
[--C-:B------:R-:W-:Y:S02]  /*e110*/  SHF.R.U64 R6, R6, UR14, R5.reuse ;  /* 0x0000000e06067c19 */ /* 0x100fe40008001205 */
[----:B------:R-:W-:-:S02]  /*e120*/  SHF.R.U32.HI R5, RZ, UR14, R5 ;  /* 0x0000000eff057c19 */ /* 0x000fc40008011605 */
[----:B------:R-:W-:Y:S01]  /*e130*/  IADD3 R0, P0, PT, RZ, -R6, RZ ;  /* 0x80000006ff007210 */ /* 0x000fe20007f1e0ff */
[----:B------:R-:W1:Y:S01]  /*e140*/  @P1 LDC R13, c[0x0][0xbe0] ;  /* 0x0002f800ff0d1b82 */ /* 0x000e620000000800 */
[----:B------:R-:W-:-:S03]  /*e150*/  SHF.R.U32.HI R10, RZ, UR9, R10 ;  /* 0x00000009ff0a7c19 */ /* 0x000fc6000801160a */
[----:B------:R-:W-:Y:S01]  /*e160*/  IMAD.X R8, RZ, RZ, ~R5, P0 ;  /* 0x000000ffff087224 */ /* 0x000fe200000e0e05 */
[----:B------:R-:W-:Y:S01]  /*e170*/  ISETP.GT.AND P0, PT, R34, 0x1, PT ;  /* 0x000000012200780c */ /* 0x000fe20003f04270 */
[----:B--2---:R-:W-:Y:S01]  /*e180*/  IMAD.WIDE.U32 R2, R0, UR4, R2 ;  /* 0x0000000400027c25 */ /* 0x004fe2000f8e0002 */
[----:B------:R-:W-:-:S03]  /*e190*/  SEL R10, R10, RZ, !P1 ;  /* 0x000000ff0a0a7207 */ /* 0x000fc60004800000 */
[----:B------:R-:W-:-:S04]  /*e1a0*/  IMAD R8, R8, UR4, RZ ;  /* 0x0000000408087c24 */ /* 0x000fc8000f8e02ff */
[----:B------:R-:W-:Y:S01]  /*e1b0*/  IMAD R8, R0, UR5, R8 ;  /* 0x0000000500087c24 */ /* 0x000fe2000f8e0208 */
[----:B------:R-:W-:-:S03]  /*e1c0*/  SEL R0, R2, R6, !P1 ;  /* 0x0000000602007207 */ /* 0x000fc60004800000 */
[----:B------:R-:W-:Y:S01]  /*e1d0*/  @!P1 IMAD.IADD R5, R3, 0x1, R8 ;  /* 0x0000000103059824 */ /* 0x000fe200078e0208 */
[CC--:B---3--:R-:W-:Y:S02]  /*e1e0*/  ISETP.GE.U32.AND P2, PT, R0.reuse, R4.reuse, PT ;  /* 0x000000040000720c */ /* 0x0c8fe40003f46070 */
[C---:B------:R-:W-:Y:S02]  /*e1f0*/  ISETP.LT.U32.AND P1, PT, R0.reuse, R4, PT ;  /* 0x000000040000720c */ /* 0x040fe40003f21070 */
[----:B------:R-:W-:Y:S01]  /*e200*/  ISETP.GE.U32.AND.EX P2, PT, R5, R10, PT, P2 ;  /* 0x0000000a0500720c */ /* 0x000fe20003f46120 */
[----:B-1----:R-:W-:Y:S01]  /*e210*/  IMAD R6, R13, R6, RZ ;  /* 0x000000060d067224 */ /* 0x002fe200078e02ff */
[----:B------:R-:W-:Y:S02]  /*e220*/  ISETP.LT.U32.AND.EX P1, PT, R5, R10, PT, P1 ;  /* 0x0000000a0500720c */ /* 0x000fe40003f21110 */
[----:B------:R-:W-:Y:S01]  /*e230*/  SEL R3, RZ, 0x1, P2 ;  /* 0x00000001ff037807 */ /* 0x000fe20001000000 */
[----:B------:R-:W-:Y:S01]  /*e240*/  IMAD R2, R9, R2, R6 ;  /* 0x0000000209027224 */ /* 0x000fe200078e0206 */
[----:B------:R-:W-:-:S03]  /*e250*/  SEL R4, R0, R4, P1 ;  /* 0x0000000400047207 */ /* 0x000fc60000800000 */
[----:B------:R-:W-:Y:S02]  /*e260*/  IMAD.IADD R0, R3, 0x1, R13 ;  /* 0x0000000103007824 */ /* 0x000fe400078e020d */
[----:B------:R-:W-:Y:S01]  /*e270*/  IMAD.IADD R251, R2, 0x1, R4 ;  /* 0x0000000102fb7824 */ /* 0x000fe200078e0204 */
[----:B------:R-:W-:Y:S06]  /*e280*/  @P0 BRA `(.L_x_259) ;  /* 0x0000000000b40947 */ /* 0x000fec0003800000 */
[----:B------:R-:W1:Y:S01]  /*e290*/  LDC R4, c[0x0][0xbac] ;  /* 0x0002eb00ff047b82 */ /* 0x000e620000000800 */
[----:B------:R-:W-:Y:S01]  /*e2a0*/  ISETP.NE.AND P0, PT, R17, 0x1, PT ;  /* 0x000000011100780c */ /* 0x000fe20003f05270 */
[----:B------:R-:W-:Y:S06]  /*e2b0*/  BSSY.RECONVERGENT B0, `(.L_x_260) ;  /* 0x0000016000007945 */ /* 0x000fec0003800200 */
        /* <DEDUP_REMOVED lines=20> */
[----:B------:R-:W-:Y:S02]  /*e400*/  @!P1 VIADD R0, R0, 0x1 ;  /* 0x0000000100009836 */ /* 0x000fe40000000000 */
.L_x_261:
[----:B------:R-:W-:Y:S05]  /*e410*/  BSYNC.RECONVERGENT B0 ;  /* 0x0000000000007941 */ /* 0x000fea0003800200 */
.L_x_260:
[----:B------:R-:W-:Y:S01]  /*e420*/  IMAD.IADD R2, R251, 0x1, R0 ;  /* 0x00000001fb027824 */ /* 0x000fe200078e0200 */
[----:B------:R-:W-:Y:S03]  /*e430*/  BSSY.RECONVERGENT B0, `(.L_x_259) ;  /* 0x0000012000007945 */ /* 0x000fe60003800200 */
        /* <DEDUP_REMOVED lines=9> */
[----:B------:R-:W-:-:S13]  /*e4d0*/  ISETP.GT.U32.AND P1, PT, R2, UR31, PT ;  /* 0x0000001f02007c0c */ /* 0x000fda000bf24070 */
[----:B------:R-:W1:Y:S01]  /*e4e0*/  @!P1 LDC R4, c[0x0][0xc1c] ;  /* 0x00030700ff049b82 */ /* 0x000e620000000800 */
[----:B------:R-:W-:-:S04]  /*e4f0*/  @!P1 LOP3.LUT R0, R2, 0x1, RZ, 0xc0, !PT ;  /* 0x0000000102009812 */ /* 0x000fc800078ec0ff */
[----:B------:R-:W-:Y:S02]  /*e500*/  @!P1 ISETP.NE.U32.AND P0, PT, R0, 0x1, PT ;  /* 0x000000010000980c */ /* 0x000fe40003f05070 */
[----:B------:R-:W-:Y:S02]  /*e510*/  @P1 IADD3 R0, PT, PT, R3, -R2, R17 ;  /* 0x8000000203001210 */ /* 0x000fe40007ffe011 */
[----:B-1----:R-:W-:-:S04]  /*e520*/  @!P1 ISETP.EQ.AND P0, PT, R4, 0x2, !P0 ;  /* 0x000000020400980c */ /* 0x002fc80004702270 */
[----:B------:R-:W-:-:S05]  /*e530*/  @!P1 SEL R2, RZ, 0xffffffff, !P0 ;  /* 0xffffffffff029807 */ /* 0x000fca0004000000 */
[----:B------:R-:W-:Y:S02]  /*e540*/  @!P1 IMAD.IADD R0, R3, 0x1, R2 ;  /* 0x0000000103009824 */ /* 0x000fe400078e0202 */
.L_x_262:
[----:B------:R-:W-:Y:S05]  /*e550*/  BSYNC.RECONVERGENT B0 ;  /* 0x0000000000007941 */ /* 0x000fea0003800200 */
.L_x_259:
[----:B------:R-:W1:Y:S01]  /*e560*/  LDCU UR5, c[0x0][0xbac] ;  /* 0x00017580ff0577ac */ /* 0x000e620008000800 */
[----:B------:R-:W-:Y:S01]  /*e570*/  IMAD.IADD R3, R251, 0x1, R0 ;  /* 0x00000001fb037824 */ /* 0x000fe200078e0200 */
[----:B------:R-:W-:Y:S01]  /*e580*/  ISETP.NE.AND P0, PT, R17, 0x1, PT ;  /* 0x000000011100780c */ /* 0x000fe20003f05270 */
[----:B------:R-:W2:Y:S02]  /*e590*/  LDCU UR4, c[0x0][0xbb0] ;  /* 0x00017600ff0477ac */ /* 0x000ea40008000800 */
[----:B------:R-:W-:Y:S01]  /*e5a0*/  VIADD R2, R3, 0xffffffff ;  /* 0xffffffff03027836 */ /* 0x000fe20000000000 */
[----:B------:R-:W-:Y:S02]  /*e5b0*/  PLOP3.LUT P2, PT, PT, PT, PT, 0x80, 0x8 ;  /* 0x000000000008781c */ /* 0x000fe40003f4f070 */
[----:B------:R-:W-:Y:S01]  /*e5c0*/  PRMT R252, RZ, 0x7610, R252 ;  /* 0x00007610fffc7816 */ /* 0x000fe200000000fc */
[----:B-1----:R-:W-:-:S06]  /*e5d0*/  IMAD.HI.U32 R4, R2, UR5, RZ ;  /* 0x0000000502047c27 */ /* 0x002fcc000f8e00ff */
[----:B--2---:R-:W-:-:S05]  /*e5e0*/  @P0 SHF.R.U32.HI R2, RZ, UR4, R4 ;  /* 0x00000004ff020c19 */ /* 0x004fca0008011604 */
[----:B------:R-:W-:-:S05]  /*e5f0*/  IMAD R2, R2, R17, RZ ;  /* 0x0000001102027224 */ /* 0x000fca00078e02ff */
[----:B------:R-:W-:Y:S01]  /*e600*/  VIADDMNMX.U32 R4, R2, R17, R3, PT ;  /* 0x0000001102047246 */ /* 0x000fe20003800003 */
[----:B------:R-:W-:Y:S01]  /*e610*/  IMAD.MOV.U32 R3, RZ, RZ, R0 ;  /* 0x000000ffff037224 */ /* 0x000fe200078e0000 */
[----:B------:R-:W-:-:S05]  /*e620*/  VIMNMX.U32 R2, PT, PT, R251, R2, !PT ;  /* 0x00000002fb027248 */ /* 0x000fca0007fe0000 */
[----:B------:R-:W-:Y:S02]  /*e630*/  IMAD.IADD R247, R4, 0x1, -R2 ;  /* 0x0000000104f77824 */ /* 0x000fe400078e0a02 */
.L_x_258:
[----:B------:R-:W-:Y:S05]  /*e640*/  BSYNC.RECONVERGENT B1 ;  /* 0x0000000000017941 */ /* 0x000fea0003800200 */
.L_x_257:
[----:B------:R-:W-:Y:S01]  /*e650*/  ISETP.NE.AND P0, PT, R247, RZ, PT ;  /* 0x000000fff700720c */ /* 0x000fe20003f05270 */
[----:B------:R-:W-:-:S12]  /*e660*/  IMAD.MOV.U32 R250, RZ, RZ, R3 ;  /* 0x000000fffffa7224 */ /* 0x000fd800078e0003 */
[----:B------:R-:W-:Y:S01]  /*e670*/  @!P0 SEL R250, R250, RZ, !P2 ;  /* 0x000000fffafa8207 */ /* 0x000fe20005000000 */
[----:B------:R-:W-:Y:S05]  /*e680*/  BRA `(.L_x_249) ;  /* 0x0000000000947947 */ /* 0x000fea0003800000 */
.L_x_250:
[----:B------:R-:W1:Y:S01]  /*e690*/  LDCU UR6, c[0x0][0xbbc] ;  /* 0x00017780ff0677ac */ /* 0x000e620008000800 */
[----:B------:R-:W-:Y:S02]  /*e6a0*/  MOV R247, UR32 ;  /* 0x0000002000f77c02 */ /* 0x000fe40008000f00 */
[----:B------:R-:W-:Y:S01]  /*e6b0*/  MOV R250, UR32 ;  /* 0x0000002000fa7c02 */ /* 0x000fe20008000f00 */
[----:B-1----:R-:W-:-:S09]  /*e6c0*/  UISETP.GE.AND UP0, UPT, UR6, 0x2, UPT ;  /* 0x000000020600788c */ /* 0x002fd2000bf06270 */
[----:B------:R-:W-:Y:S05]  /*e6d0*/  BRA.U !UP0, `(.L_x_249) ;  /* 0x0000000108807547 */ /* 0x000fea000b800000 */
[----:B------:R-:W1:Y:S01]  /*e6e0*/  LDCU.64 UR4, c[0x0][0xbc0] ;  /* 0x00017800ff0477ac */ /* 0x000e620008000a00 */
[----:B------:R-:W2:Y:S01]  /*e6f0*/  LDC R4, c[0x0][0xc1c] ;  /* 0x00030700ff047b82 */ /* 0x000ea20000000800 */
[----:B-1----:R-:W-:Y:S01]  /*e700*/  IMAD.HI.U32 R0, R24, UR4, RZ ;  /* 0x0000000418007c27 */ /* 0x002fe2000f8e00ff */
[----:B------:R-:W1:Y:S04]  /*e710*/  LDCU UR4, c[0x0][0xbc8] ;  /* 0x00017900ff0477ac */ /* 0x000e680008000800 */
[----:B------:R-:W-:Y:S01]  /*e720*/  SHF.R.U32.HI R0, RZ, UR5, R0 ;  /* 0x00000005ff007c19 */ /* 0x000fe20008011600 */
[----:B------:R-:W3:Y:S04]  /*e730*/  LDCU UR5, c[0x0][0xbe0] ;  /* 0x00017c00ff0577ac */ /* 0x000ee80008000800 */
[----:B------:R-:W-:-:S04]  /*e740*/  IMAD.MOV R0, RZ, RZ, -R0 ;  /* 0x000000ffff007224 */ /* 0x000fc800078e0a00 */
[----:B------:R-:W-:-:S05]  /*e750*/  IMAD R0, R0, UR6, R24 ;  /* 0x0000000600007c24 */ /* 0x000fca000f8e0218 */
[C---:B-1----:R-:W-:Y:S02]  /*e760*/  VIMNMX.U32 R3, PT, PT, R0.reuse, UR4, PT ;  /* 0x0000000400037c48 */ /* 0x042fe4000bfe0000 */
[----:B------:R-:W-:-:S03]  /*e770*/  ISETP.GE.U32.AND P0, PT, R0, UR4, PT ;  /* 0x0000000400007c0c */ /* 0x000fc6000bf06070 */
[----:B---3--:R-:W-:Y:S01]  /*e780*/  IMAD R3, R0, UR5, R3 ;  /* 0x0000000500037c24 */ /* 0x008fe2000f8e0203 */
[----:B------:R-:W-:-:S04]  /*e790*/  UIADD3 UR4, UPT, UPT, UR5, 0x1, URZ ;  /* 0x0000000105047890 */ /* 0x000fc8000fffe0ff */
[C---:B------:R-:W-:Y:S02]  /*e7a0*/  LOP3.LUT R0, R3.reuse, 0x1, RZ, 0xc0, !PT ;  /* 0x0000000103007812 */ /* 0x040fe400078ec0ff */
[----:B------:R-:W-:Y:S02]  /*e7b0*/  IMAD.U32 R2, RZ, RZ, UR4 ;  /* 0x00000004ff027e24 */ /* 0x000fe4000f8e00ff */
[----:B------:R-:W-:Y:S02]  /*e7c0*/  ISETP.NE.U32.AND P1, PT, R0, 0x1, PT ;  /* 0x000000010000780c */ /* 0x000fe40003f25070 */
[----:B------:R-:W-:Y:S02]  /*e7d0*/  @P0 IADD3 R2, PT, PT, RZ, UR5, RZ ;  /* 0x00000005ff020c10 */ /* 0x000fe4000fffe0ff */
[C---:B--2---:R-:W-:Y:S02]  /*e7e0*/  ISETP.EQ.AND P1, PT, R4.reuse, 0x2, !P1 ;  /* 0x000000020400780c */ /* 0x044fe40004f22270 */
[----:B------:R-:W-:Y:S01]  /*e7f0*/  ISETP.NE.AND P0, PT, R4, 0x2, PT ;  /* 0x000000020400780c */ /* 0x000fe20003f05270 */
[----:B------:R-:W-:-:S02]  /*e800*/  VIADD R4, R3, 0x1 ;  /* 0x0000000103047836 */ /* 0x000fc40000000000 */
[----:B------:R-:W-:-:S08]  /*e810*/  VIADD R0, R2, 0xffffffff ;  /* 0xffffffff02007836 */ /* 0x000fd00000000000 */
        /* <DEDUP_REMOVED lines=10> */
.L_x_263:
[----:B------:R-:W-:-:S04]  /*e8c0*/  IADD3 R247, PT, PT, R0, R3, RZ ;  /* 0x0000000300f77210 */ /* 0x000fc80007ffe0ff */
[----:B------:R-:W-:Y:S02]  /*e8d0*/  MOV R250, R247 ;  /* 0x000000f700fa7202 */ /* 0x000fe40000000f00 */
.L_x_249:
[----:B------:R-:W-:Y:S05]  /*e8e0*/  BSYNC.RECONVERGENT B2 ;  /* 0x0000000000027941 */ /* 0x000fea0003800200 */
.L_x_248:
[----:B------:R-:W-:-:S05]  /*e8f0*/  VIADD R0, R27, 0x1 ;  /* 0x000000011b007836 */ /* 0x000fca0000000000 */
[----:B------:R-:W-:-:S04]  /*e900*/  ISETP.NE.AND P0, PT, R0, 0x2, PT ;  /* 0x000000020000780c */ /* 0x000fc80003f05270 */
[----:B------:R-:W-:Y:S02]  /*e910*/  SEL R2, RZ, 0x1, P0 ;  /* 0x00000001ff027807 */ /* 0x000fe40000000000 */
[----:B------:R-:W-:Y:S02]  /*e920*/  SEL R27, R0, RZ, P0 ;  /* 0x000000ff001b7207 */ /* 0x000fe40000000000 */
[----:B------:R-:W-:Y:S02]  /*e930*/  LOP3.LUT R31, R31, R2, RZ, 0x3c, !PT ;  /* 0x000000021f1f7212 */ /* 0x000fe400078e3cff */
.L_x_243:
[----:B------:R-:W-:Y:S05]  /*e940*/  BSYNC B4 ;  /* 0x0000000000047941 */ /* 0x000fea0003800000 */
.L_x_240:
[----:B------:R-:W-:Y:S01]  /*e950*/  ISETP.NE.AND P0, PT, R40, RZ, PT ;  /* 0x000000ff2800720c */ /* 0x000fe20003f05270 */
[----:B------:R-:W-:-:S12]  /*e960*/  BSSY B2, `(.L_x_264) ;  /* 0x0000095000027945 */ /* 0x000fd80003800000 */
[----:B------:R-:W-:Y:S05]  /*e970*/  @P0 BRA `(.L_x_265) ;  /* 0x00000008004c0947 */ /* 0x000fea0003800000 */
[----:B------:R-:W-:Y:S01]  /*e980*/  ISETP.GE.AND P0, PT, R7, 0x1, PT ;  /* 0x000000010700780c */ /* 0x000fe20003f06270 */
[----:B------:R-:W-:Y:S01]  /*e990*/  IMAD R15, R26, 0x8, R29 ;  /* 0x000000081a0f7824 */ /* 0x000fe200078e021d */
[----:B------:R-:W-:Y:S01]  /*e9a0*/  PLOP3.LUT P3, PT, PT, PT, PT, 0x80, 0x8 ;  /* 0x000000000008781c */ /* 0x000fe20003f6f070 */
[----:B------:R-:W-:Y:S01]  /*e9b0*/  BSSY B0, `(.L_x_266) ;  /* 0x0000007000007945 */ /* 0x000fe20003800000 */
[----:B------:R-:W-:-:S09]  /*e9c0*/  SHF.L.U32 R0, R30, 0x1f, RZ ;  /* 0x0000001f1e007819 */ /* 0x000fd200000006ff */
[----:B------:R-:W-:Y:S01]  /*e9d0*/  @P0 IMAD R3, R14, 0x8, R29 ;  /* 0x000000080e030824 */ /* 0x000fe200078e021d */
[----:B------:R-:W-:-:S04]  /*e9e0*/  @P0 SHF.L.U32 R2, R12, 0x1f, RZ ;  /* 0x0000001f0c020819 */ /* 0x000fc800000006ff */
[----:B------:R1:W2:Y:S01]  /*e9f0*/  @P0 SYNCS.PHASECHK.TRANS64.TRYWAIT P3, [R3+URZ], R2 ;  /* 0x00000002030005a7 */ /* 0x0002a200080611ff */
[----:B------:R-:W3:Y:S02]  /*ea00*/  SYNCS.PHASECHK.TRANS64.TRYWAIT P1, [R15+URZ+0x110], R0 ;  /* 0x000110000f0075a7 */ /* 0x000ee400080211ff */
[----:B-123--:R-:W-:Y:S05]  /*ea10*/  @!P1 BRA `(.L_x_267) ;  /* 0x000001a4007c9947 */ /* 0x00efea0003800000 */
.L_x_658:
[----:B------:R-:W-:Y:S05]  /*ea20*/  BSYNC B0 ;  /* 0x0000000000007941 */ /* 0x000fea0003800000 */
.L_x_266:
[----:B------:R-:W-:Y:S01]  /*ea30*/  BSSY B1, `(.L_x_268) ;  /* 0x000007d000017945 */ /* 0x000fe20003800000 */
[----:B----4-:R-:W-:-:S03]  /*ea40*/  LEA R6, R26, R33, 0x7 ;  /* 0x000000211a067211 */ /* 0x010fc600078e38ff */
[----:B------:R-:W-:Y:S05]  /*ea50*/  @!P0 BRA `(.L_x_269) ;  /* 0x0000000400e88947 */ /* 0x000fea0003800000 */
[----:B------:R-:W-:Y:S02]  /*ea60*/  PLOP3.LUT P2, PT, PT, PT, PT, 0x8, 0x80 ;  /* 0x000000000080781c */ /* 0x000fe40003f4e170 */
[----:B-1----:R-:W-:-:S11]  /*ea70*/  MOV R0, R14 ;  /* 0x0000000e00007202 */ /* 0x002fd60000000f00 */
.L_x_278:
[----:B------:R-:W-:Y:S01]  /*ea80*/  ISETP.NE.AND P0, PT, R7, 0x1, PT ;  /* 0x000000010700780c */ /* 0x000fe20003f05270 */
[C---:B------:R-:W-:Y:S01]  /*ea90*/  VIADD R2, R0.reuse, 0x1 ;  /* 0x0000000100027836 */ /* 0x040fe20000000000 */
[----:B------:R-:W-:Y:S01]  /*eaa0*/  BSSY B0, `(.L_x_270) ;  /* 0x0000009000007945 */ /* 0x000fe20003800000 */
[----:B------:R-:W-:Y:S03]  /*eab0*/  IMAD R13, R0, 0x8, R29 ;  /* 0x00000008000d7824 */ /* 0x000fe600078e021d */
[C---:B------:R-:W-:Y:S04]  /*eac0*/  ISETP.NE.AND P1, PT, R2.reuse, 0x8, PT ;  /* 0x000000080200780c */ /* 0x040fe80003f25270 */
[----:B------:R-:W-:Y:S02]  /*ead0*/  SEL R14, R2, RZ, P1 ;  /* 0x000000ff020e7207 */ /* 0x000fe40000800000 */
[----:B------:R-:W-:Y:S01]  /*eae0*/  SEL R3, RZ, 0x1, P1 ;  /* 0x00000001ff037807 */ /* 0x000fe20000800000 */
[----:B--23--:R-:W-:Y:S06]  /*eaf0*/  @P3 BRA `(.L_x_271) ;  /* 0x00000000000c3947 */ /* 0x00cfec0003800000 */
[----:B------:R-:W-:Y:S04]  /*eb00*/  SHF.L.U32 R2, R12, 0x1f, RZ ;  /* 0x0000001f0c027819 */ /* 0x000fe800000006ff */
[----:B------:R-:W1:Y:S02]  /*eb10*/  SYNCS.PHASECHK.TRANS64.TRYWAIT P1, [R13+URZ], R2 ;  /* 0x000000020d0075a7 */ /* 0x000e6400080211ff */
[----:B-1----:R-:W-:Y:S05]  /*eb20*/  @!P1 BRA `(.L_x_272) ;  /* 0x000001a4004c9947 */ /* 0x002fea0003800000 */
.L_x_271:
[----:B------:R-:W-:Y:S05]  /*eb30*/  BSYNC B0 ;  /* 0x0000000000007941 */ /* 0x000fea0003800000 */
.L_x_270:
[----:B------:R-:W-:Y:S01]  /*eb40*/  PLOP3.LUT P3, PT, PT, PT, PT, 0x80, 0x8 ;  /* 0x000000000008781c */ /* 0x000fe20003f6f070 */
[----:B------:R-:W-:Y:S01]  /*eb50*/  IMAD R8, R0, 0x200, R21 ;  /* 0x0000020000087824 */ /* 0x000fe200078e0215 */
[----:B------:R-:W-:Y:S01]  /*eb60*/  LOP3.LUT R12, R12, R3, RZ, 0x3c, !PT ;  /* 0x000000030c0c7212 */ /* 0x000fe200078e3cff */
[----:B------:R-:W-:Y:S01]  /*eb70*/  @P0 IMAD R3, R14, 0x8, R29 ;  /* 0x000000080e030824 */ /* 0x000fe200078e021d */
[----:B------:R-:W-:Y:S01]  /*eb80*/  PLOP3.LUT P1, PT, PT, PT, PT, 0x8, 0x80 ;  /* 0x000000000080781c */ /* 0x000fe20003f2e170 */
[----:B------:R-:W-:Y:S01]  /*eb90*/  IMAD R10, R0, 0x400, R20 ;  /* 0x00000400000a7824 */ /* 0x000fe200078e0214 */
[----:B-1----:R-:W-:Y:S06]  /*eba0*/  @P0 SHF.L.U32 R2, R12, 0x1f, RZ ;  /* 0x0000001f0c020819 */ /* 0x002fec00000006ff */
[----:B------:R1:W2:Y:S01]  /*ebb0*/  @P0 SYNCS.PHASECHK.TRANS64.TRYWAIT P3, [R3+URZ], R2 ;  /* 0x00000002030005a7 */ /* 0x0002a200080611ff */
[----:B------:R-:W-:Y:S11]  /*ebc0*/  ELECT P0, URZ, PT ;  /* 0x0000000000ff782f */ /* 0x000ff60003800000 */
[----:B------:R-:W-:Y:S02]  /*ebd0*/  @!UPT UIADD3 URZ, UPT, UPT, URZ, URZ, URZ ;  /* 0x000000fffffff290 */ /* 0x000fe4000fffe0ff */
[----:B------:R-:W-:Y:S01]  /*ebe0*/  VOTEU.ANY UP2, P0 ;  /* 0x0000000000ff7886 */ /* 0x000fe20000040100 */
[----:B------:R-:W-:Y:S01]  /*ebf0*/  @P0 IMAD.MOV.U32 R9, RZ, RZ, 0x40004040 ;  /* 0x40004040ff090424 */ /* 0x000fe200078e00ff */
[----:B------:R-:W-:Y:S01]  /*ec00*/  @P0 VOTEU.ANY UP1, P2 ;  /* 0x0000000000ff0886 */ /* 0x000fe20001020100 */
[----:B------:R-:W-:Y:S01]  /*ec10*/  @P0 IMAD.MOV.U32 R11, RZ, RZ, 0x40004040 ;  /* 0x40004040ff0b0424 */ /* 0x000fe200078e00ff */
[----:B------:R-:W-:Y:S01]  /*ec20*/  VOTEU.ANY UP0, P0 ;  /* 0x0000000000ff7886 */ /* 0x000fe20000000100 */
[----:B------:R-:W-:Y:S01]  /*ec30*/  @UP2 UMOV UR8, 0x0 ;  /* 0x0000000000082882 */ /* 0x000fe20000000000 */
[----:B------:R-:W-:Y:S05]  /*ec40*/  @UP2 UMOV UR9, 0x10200010 ;  /* 0x1020001000092882 */ /* 0x000fea0000000000 */
.L_x_273:
[----:B------:R-:W-:Y:S11]  /*ec50*/  @P0 ELECT P1, URZ, PT ;  /* 0x0000000000ff082f */ /* 0x000ff60003820000 */
[----:B------:R-:W-:Y:S02]  /*ec60*/  @!UPT UIADD3 URZ, UPT, UPT, URZ, URZ, URZ ;  /* 0x000000fffffff290 */ /* 0x000fe4000fffe0ff */
[----:B---3--:R-:W-:Y:S02]  /*ec70*/  @P1 R2UR.BROADCAST UR10, R6 ;  /* 0x00000000060a12ca */ /* 0x008fe400008e0000 */
[----:B------:R-:W-:Y:S02]  /*ec80*/  @P1 R2UR.BROADCAST UR6, R8 ;  /* 0x00000000080612ca */ /* 0x000fe400008e0000 */
[----:B------:R-:W-:Y:S02]  /*ec90*/  @P1 R2UR.BROADCAST UR7, R9 ;  /* 0x00000000090712ca */ /* 0x000fe400008e0000 */
[----:B------:R-:W-:Y:S02]  /*eca0*/  @P1 R2UR.BROADCAST UR4, R10 ;  /* 0x000000000a0412ca */ /* 0x000fe400008e0000 */
[----:B------:R-:W-:Y:S02]  /*ecb0*/  @P1 R2UR.BROADCAST UR5, R11 ;  /* 0x000000000b0512ca */ /* 0x000fe400008e0000 */
[----:B------:R-:W-:Y:S02]  /*ecc0*/  @P1 PLOP3.LUT P0, PT, P1, PT, PT, 0x8, 0x80 ;  /* 0x000000000080181c */ /* 0x000fe40000f0e170 */
[----:B------:R-:W-:Y:S09]  /*ecd0*/  PLOP3.LUT P1, PT, PT, PT, PT, 0x8, 0x80 ;  /* 0x000000000080781c */ /* 0x000ff20003f2e170 */
[----:B------:R3:W-:Y:S02]  /*ece0*/  @UP0 UTCHMMA.2CTA gdesc[UR4], gdesc[UR6], tmem[UR10], tmem[UR8], idesc[UR9], UP1 ;  /* 0x00ff0806040005ea */ /* 0x0007e40008a0000a */
[----:B------:R-:W-:Y:S05]  /*ecf0*/  @P0 BRA.U.ANY `(.L_x_273) ;  /* 0xfffffffd00d40947 */ /* 0x000fea000393ffff */
[----:B------:R-:W-:Y:S02]  /*ed00*/  ELECT P0, URZ, PT ;  /* 0x0000000000ff782f */ /* 0x000fe40003800000 */
[----:B------:R-:W-:Y:S11]  /*ed10*/  PLOP3.LUT P1, PT, PT, PT, PT, 0x8, 0x80 ;  /* 0x000000000080781c */ /* 0x000ff60003f2e170 */
[----:B------:R-:W-:Y:S01]  /*ed20*/  @P0 VIADD R4, R8, 0x2 ;  /* 0x0000000208040836 */ /* 0x000fe20000000000 */
[----:B------:R-:W-:Y:S01]  /*ed30*/  VOTEU.ANY UP1, P0 ;  /* 0x0000000000ff7886 */ /* 0x000fe20000020100 */
[----:B-1----:R-:W-:Y:S01]  /*ed40*/  @P0 VIADD R2, R10, 0x2 ;  /* 0x000000020a020836 */ /* 0x002fe20000000000 */
[----:B------:R-:W-:Y:S01]  /*ed50*/  @P0 MOV R5, 0x40004040 ;  /* 0x4000404000050802 */ /* 0x000fe20000000f00 */
[----:B------:R-:W-:Y:S01]  /*ed60*/  @P0 IMAD.MOV.U32 R3, RZ, RZ, 0x40004040 ;  /* 0x40004040ff030424 */ /* 0x000fe200078e00ff */
[----:B------:R-:W-:Y:S01]  /*ed70*/  VOTEU.ANY UP0, P0 ;  /* 0x0000000000ff7886 */ /* 0x000fe20000000100 */
[----:B---3--:R-:W-:Y:S01]  /*ed80*/  @UP1 UMOV UR8, 0x0 ;  /* 0x0000000000081882 */ /* 0x008fe20000000000 */
[----:B------:R-:W-:Y:S05]  /*ed90*/  @UP1 UMOV UR9, 0x10200010 ;  /* 0x1020001000091882 */ /* 0x000fea0000000000 */
.L_x_274:
[----:B------:R-:W-:Y:S11]  /*eda0*/  @P0 ELECT P1, URZ, PT ;  /* 0x0000000000ff082f */ /* 0x000ff60003820000 */
[----:B------:R-:W-:Y:S02]  /*edb0*/  @!UPT UIADD3 URZ, UPT, UPT, URZ, URZ, URZ ;  /* 0x000000fffffff290 */ /* 0x000fe4000fffe0ff */
[----:B-1----:R-:W-:Y:S02]  /*edc0*/  @P1 R2UR.BROADCAST UR10, R6 ;  /* 0x00000000060a12ca */ /* 0x002fe400008e0000 */
[----:B------:R-:W-:Y:S02]  /*edd0*/  @P1 R2UR.BROADCAST UR6, R4 ;  /* 0x00000000040612ca */ /* 0x000fe400008e0000 */
[----:B------:R-:W-:Y:S02]  /*ede0*/  @P1 R2UR.BROADCAST UR7, R5 ;  /* 0x00000000050712ca */ /* 0x000fe400008e0000 */
[----:B------:R-:W-:Y:S02]  /*edf0*/  @P1 R2UR.BROADCAST UR4, R2 ;  /* 0x00000000020412ca */ /* 0x000fe400008e0000 */
[----:B------:R-:W-:Y:S02]  /*ee00*/  @P1 R2UR.BROADCAST UR5, R3 ;  /* 0x00000000030512ca */ /* 0x000fe400008e0000 */
[----:B------:R-:W-:Y:S02]  /*ee10*/  @P1 PLOP3.LUT P0, PT, P1, PT, PT, 0x8, 0x80 ;  /* 0x000000000080181c */ /* 0x000fe40000f0e170 */
[----:B------:R-:W-:Y:S09]  /*ee20*/  PLOP3.LUT P1, PT, PT, PT, PT, 0x8, 0x80 ;  /* 0x000000000080781c */ /* 0x000ff20003f2e170 */
[----:B------:R1:W-:Y:S02]  /*ee30*/  @UP0 UTCHMMA.2CTA gdesc[UR4], gdesc[UR6], tmem[UR10], tmem[UR8], idesc[UR9], UPT ;  /* 0x00ff0806040005ea */ /* 0x0003e4000ba0000a */
[----:B------:R-:W-:Y:S05]  /*ee40*/  @P0 BRA.U.ANY `(.L_x_274) ;  /* 0xfffffffd00d40947 */ /* 0x000fea000393ffff */
[----:B------:R-:W-:Y:S02]  /*ee50*/  ELECT P0, URZ, PT ;  /* 0x0000000000ff782f */ /* 0x000fe40003800000 */
[----:B------:R-:W-:Y:S11]  /*ee60*/  PLOP3.LUT P1, PT, PT, PT, PT, 0x8, 0x80 ;  /* 0x000000000080781c */ /* 0x000ff60003f2e170 */
[----:B------:R-:W-:Y:S01]  /*ee70*/  @P0 VIADD R4, R8, 0x4 ;  /* 0x0000000408040836 */ /* 0x000fe20000000000 */
[----:B------:R-:W-:Y:S01]  /*ee80*/  VOTEU.ANY UP1, P0 ;  /* 0x0000000000ff7886 */ /* 0x000fe20000020100 */
[----:B------:R-:W-:Y:S01]  /*ee90*/  @P0 VIADD R2, R10, 0x4 ;  /* 0x000000040a020836 */ /* 0x000fe20000000000 */
[----:B------:R-:W-:Y:S01]  /*eea0*/  @P0 MOV R5, 0x40004040 ;  /* 0x4000404000050802 */ /* 0x000fe20000000f00 */
[----:B------:R-:W-:Y:S01]  /*eeb0*/  @P0 IMAD.MOV.U32 R3, RZ, RZ, 0x40004040 ;  /* 0x40004040ff030424 */ /* 0x000fe200078e00ff */
[----:B------:R-:W-:Y:S01]  /*eec0*/  VOTEU.ANY UP0, P0 ;  /* 0x0000000000ff7886 */ /* 0x000fe20000000100 */
[----:B-1----:R-:W-:Y:S01]  /*eed0*/  @UP1 UMOV UR8, 0x0 ;  /* 0x0000000000081882 */ /* 0x002fe20000000000 */
[----:B------:R-:W-:Y:S05]  /*eee0*/  @UP1 UMOV UR9, 0x10200010 ;  /* 0x1020001000091882 */ /* 0x000fea0000000000 */
.L_x_275:
        /* <DEDUP_REMOVED lines=11> */
[----:B------:R-:W-:Y:S01]  /*efa0*/  VIADD R4, R8, 0x6 ;  /* 0x0000000608047836 */ /* 0x000fe20000000000 */
[----:B------:R-:W-:Y:S02]  /*efb0*/  ELECT P0, URZ, PT ;  /* 0x0000000000ff782f */ /* 0x000fe40003800000 */
[----:B------:R-:W-:Y:S01]  /*efc0*/  PLOP3.LUT P1, PT, PT, PT, PT, 0x8, 0x80 ;  /* 0x000000000080781c */ /* 0x000fe20003f2e170 */
[----:B------:R-:W-:Y:S10]  /*efd0*/  VIADD R2, R10, 0x6 ;  /* 0x000000060a027836 */ /* 0x000ff40000000000 */
[----:B------:R-:W-:Y:S01]  /*efe0*/  VOTEU.ANY UP1, P0 ;  /* 0x0000000000ff7886 */ /* 0x000fe20000020100 */
[----:B------:R-:W-:Y:S01]  /*eff0*/  @P0 MOV R5, 0x40004040 ;  /* 0x4000404000050802 */ /* 0x000fe20000000f00 */
[----:B------:R-:W-:Y:S01]  /*f000*/  @P0 IMAD.MOV.U32 R3, RZ, RZ, 0x40004040 ;  /* 0x40004040ff030424 */ /* 0x000fe200078e00ff */
[----:B------:R-:W-:Y:S02]  /*f010*/  VOTEU.ANY UP0, P0 ;  /* 0x0000000000ff7886 */ /* 0x000fe40000000100 */
[----:B-1----:R-:W-:Y:S01]  /*f020*/  @UP1 UMOV UR8, 0x0 ;  /* 0x0000000000081882 */ /* 0x002fe20000000000 */
[----:B------:R-:W-:Y:S05]  /*f030*/  @UP1 UMOV UR9, 0x10200010 ;  /* 0x1020001000091882 */ /* 0x000fea0000000000 */
.L_x_276:
        /* <DEDUP_REMOVED lines=14> */
[----:B------:R-:W-:Y:S06]  /*f120*/  VOTEU.ANY UP0, P0 ;  /* 0x0000000000ff7886 */ /* 0x000fec0000000100 */
.L_x_277:
[----:B------:R-:W-:Y:S11]  /*f130*/  @P0 ELECT P1, URZ, PT ;  /* 0x0000000000ff082f */ /* 0x000ff60003820000 */
[----:B------:R-:W-:Y:S02]  /*f140*/  @!UPT UIADD3 URZ, UPT, UPT, URZ, URZ, URZ ;  /* 0x000000fffffff290 */ /* 0x000fe4000fffe0ff */
[----:B-1-3--:R-:W-:Y:S02]  /*f150*/  @P1 R2UR.BROADCAST UR4, R0 ;  /* 0x00000000000412ca */ /* 0x00afe400008e0000 */
[----:B------:R-:W-:Y:S11]  /*f160*/  @P1 PLOP3.LUT P0, PT, P1, PT, PT, 0x8, 0x80 ;  /* 0x000000000080181c */ /* 0x000ff60000f0e170 */
[----:B------:R3:W-:Y:S01]  /*f170*/  @UP0 UTCBAR.2CTA.MULTICAST [UR4], URZ, UR11 ;  /* 0x000000ff040003e9 */ /* 0x0007e2000820080b */
[----:B------:R-:W-:Y:S01]  /*f180*/  PLOP3.LUT P1, PT, PT, PT, PT, 0x8, 0x80 ;  /* 0x000000000080781c */ /* 0x000fe20003f2e170 */
[----:B------:R-:W-:Y:S01]  /*f190*/  @!UPT UIADD3 URZ, UPT, UPT, URZ, URZ, URZ ;  /* 0x000000fffffff290 */ /* 0x000fe2000fffe0ff */
[----:B------:R-:W-:Y:S11]  /*f1a0*/  @P0 BRA.U.ANY `(.L_x_277) ;  /* 0xfffffffd00e00947 */ /* 0x000ff6000393ffff */
[----:B------:R-:W-:Y:S01]  /*f1b0*/  IMAD.MOV.U32 R0, RZ, RZ, R14 ;  /* 0x000000ffff007224 */ /* 0x000fe200078e000e */
[C---:B------:R-:W-:Y:S01]  /*f1c0*/  ISETP.GT.U32.AND P0, PT, R7.reuse, 0x1, PT ;  /* 0x000000010700780c */ /* 0x040fe20003f04070 */
[----:B------:R-:W-:Y:S01]  /*f1d0*/  VIADD R7, R7, 0xffffffff ;  /* 0xffffffff07077836 */ /* 0x000fe20000000000 */
[----:B------:R-:W-:Y:S11]  /*f1e0*/  PLOP3.LUT P2, PT, PT, PT, PT, 0x80, 0x8 ;  /* 0x000000000008781c */ /* 0x000ff60003f4f070 */
[----:B------:R-:W-:Y:S05]  /*f1f0*/  @P0 BRA `(.L_x_278) ;  /* 0xfffffff800200947 */ /* 0x000fea000383ffff */
.L_x_269:
[----:B---3--:R-:W-:Y:S05]  /*f200*/  BSYNC B1 ;  /* 0x0000000000017941 */ /* 0x008fea0003800000 */
.L_x_268:
[----:B------:R-:W-:Y:S02]  /*f210*/  ELECT P0, URZ, PT ;  /* 0x0000000000ff782f */ /* 0x000fe40003800000 */
[----:B------:R-:W-:-:S11]  /*f220*/  PLOP3.LUT P1, PT, PT, PT, PT, 0x8, 0x80 ;  /* 0x000000000080781c */ /* 0x000fd60003f2e170 */
[----:B-1----:R-:W-:Y:S01]  /*f230*/  @P0 VIADD R0, R15, 0xf0 ;  /* 0x000000f00f000836 */ /* 0x002fe20000000000 */
[----:B------:R-:W-:-:S06]  /*f240*/  VOTEU.ANY UP0, P0 ;  /* 0x0000000000ff7886 */ /* 0x000fcc0000000100 */
.L_x_279:
[----:B------:R-:W-:-:S13]  /*f250*/  @P0 ELECT P1, URZ, PT ;  /* 0x0000000000ff082f */ /* 0x000fda0003820000 */
[----:B-1----:R-:W-:Y:S02]  /*f260*/  @P1 R2UR.BROADCAST UR4, R0 ;  /* 0x00000000000412ca */ /* 0x002fe400008e0000 */
[----:B------:R-:W-:-:S11]  /*f270*/  @P1 PLOP3.LUT P0, PT, P1, PT, PT, 0x8, 0x80 ;  /* 0x000000000080181c */ /* 0x000fd60000f0e170 */
[----:B------:R1:W-:Y:S01]  /*f280*/  @UP0 UTCBAR.2CTA.MULTICAST [UR4], URZ, UR16 ;  /* 0x000000ff040003e9 */ /* 0x0003e20008200810 */
[----:B------:R-:W-:Y:S01]  /*f290*/  PLOP3.LUT P1, PT, PT, PT, PT, 0x8, 0x80 ;  /* 0x000000000080781c */ /* 0x000fe20003f2e170 */
[----:B------:R-:W-:-:S12]  /*f2a0*/  @P0 BRA.U.ANY `(.L_x_279) ;  /* 0xfffffffd00e80947 */ /* 0x000fd8000393ffff */
.L_x_265:
[----:B-1----:R-:W-:Y:S05]  /*f2b0*/  BSYNC B2 ;  /* 0x0000000000027941 */ /* 0x002fea0003800000 */
.L_x_264:
[----:B------:R-:W-:Y:S01]  /*f2c0*/  LOP3.LUT P0, RZ, R252, 0xff, RZ, 0xc0, !PT ;  /* 0x000000fffcff7812 */ /* 0x000fe2000780c0ff */
[----:B------:R-:W-:-:S03]  /*f2d0*/  VIADD R0, R26, 0x1 ;  /* 0x000000011a007836 */ /* 0x000fc60000000000 */
[----:B------:R-:W-:Y:S02]  /*f2e0*/  ISETP.NE.OR P0, PT, R247, RZ, P0 ;  /* 0x000000fff700720c */ /* 0x000fe40000705670 */
[----:B------:R-:W-:-:S04]  /*f2f0*/  ISETP.NE.AND P1, PT, R0, 0x4, PT ;  /* 0x000000040000780c */ /* 0x000fc80003f25270 */
[----:B------:R-:W-:Y:S02]  /*f300*/  SEL R2, RZ, 0x1, P1 ;  /* 0x00000001ff027807 */ /* 0x000fe40000800000 */
[----:B------:R-:W-:Y:S02]  /*f310*/  SEL R26, R0, RZ, P1 ;  /* 0x000000ff001a7207 */ /* 0x000fe40000800000 */
[----:B------:R-:W-:-:S03]  /*f320*/  LOP3.LUT R30, R30, R2, RZ, 0x3c, !PT ;  /* 0x000000021e1e7212 */ /* 0x000fc600078e3cff */
[----:B------:R-:W-:Y:S05]  /*f330*/  @P0 BRA `(.L_x_280) ;  /* 0xffffffd800c40947 */ /* 0x000fea000383ffff */
[----:B------:R-:W-:Y:S05]  /*f340*/  BSYNC B5 ;  /* 0x0000000000057941 */ /* 0x000fea0003800000 */
.L_x_239:
[----:B------:R-:W1:Y:S01]  /*f350*/  S2R R7, SR_CgaCtaId ;  /* 0x0000000000077919 */ /* 0x000e620000008800 */
[----:B--2---:R-:W-:Y:S02]  /*f360*/  ELECT P3, URZ, PT ;  /* 0x0000000000ff782f */ /* 0x004fe40003860000 */
[----:B------:R-:W-:Y:S02]  /*f370*/  MOV R0, 0x40 ;  /* 0x0000004000007802 */ /* 0x000fe40000000f00 */
[----:B------:R-:W-:Y:S02]  /*f380*/  ISETP.NE.AND P2, PT, R40, RZ, PT ;  /* 0x000000ff2800720c */ /* 0x000fe40003f45270 */
[----:B------:R-:W-:Y:S02]  /*f390*/  PLOP3.LUT P1, PT, PT, PT, PT, 0x8, 0x80 ;  /* 0x000000000080781c */ /* 0x000fe40003f2e170 */
[----:B------:R-:W-:-:S05]  /*f3a0*/  PLOP3.LUT P0, PT, P3, PT, PT, 0x80, 0x8 ;  /* 0x000000000008781c */ /* 0x000fca0001f0f070 */
[----:B------:R-:W-:Y:S01]  /*f3b0*/  VOTEU.ANY UP0, P3 ;  /* 0x0000000000ff7886 */ /* 0x000fe20001800100 */
[----:B-1----:R-:W-:-:S07]  /*f3c0*/  LEA R7, R7, R0, 0x18 ;  /* 0x0000000007077211 */ /* 0x002fce00078ec0ff */
.L_x_281:
[----:B------:R-:W-:Y:S01]  /*f3d0*/  @P0 ELECT P1, URZ, PT ;  /* 0x0000000000ff082f */ /* 0x000fe20003820000 */
[----:B------:R-:W-:-:S12]  /*f3e0*/  @UP0 UVIRTCOUNT.DEALLOC.SMPOOL 0x80 ;  /* 0x000000800000084c */ /* 0x000fd80000000000 */
[----:B------:R-:W-:Y:S02]  /*f3f0*/  @P1 PLOP3.LUT P0, PT, P1, PT, PT, 0x8, 0x80 ;  /* 0x000000000080181c */ /* 0x000fe40000f0e170 */
[----:B------:R-:W-:-:S11]  /*f400*/  PLOP3.LUT P1, PT, PT, PT, PT, 0x8, 0x80 ;  /* 0x000000000080781c */ /* 0x000fd60003f2e170 */
[----:B------:R-:W-:Y:S05]  /*f410*/  @P0 BRA.U.ANY `(.L_x_281) ;  /* 0xfffffffd00ec0947 */ /* 0x000fea000393ffff */
[----:B------:R-:W-:Y:S01]  /*f420*/  HFMA2 R0, -RZ, RZ, 0, 5.9604644775390625e-08 ;  /* 0x00000001ff007431 */ /* 0x000fe200000001ff */
[----:B------:R-:W-:Y:S04]  /*f430*/  BSSY B1, `(.L_x_282) ;  /* 0x0000035000017945 */ /* 0x000fe80003800000 */
[----:B------:R1:W-:Y:S01]  /*f440*/  @P3 STS.U8 [R7+0x1c], R0 ;  /* 0x00001c0007003388 */ /* 0x0003e20000000000 */
[----:B------:R-:W-:Y:S05]  /*f450*/  @P2 BRA `(.L_x_283) ;  /* 0x0000000000bc2947 */ /* 0x000fea0003800000 */
[----:B------:R-:W-:Y:S01]  /*f460*/  VIADD R9, R29, 0x110 ;  /* 0x000001101d097836 */ /* 0x000fe20000000000 */
[----:B------:R-:W-:Y:S01]  /*f470*/  SHF.L.U32 R4, R30, 0x1f, RZ ;  /* 0x0000001f1e047819 */ /* 0x000fe200000006ff */
[C---:B-1----:R-:W-:Y:S01]  /*f480*/  VIADD R0, R26.reuse, 0x1 ;  /* 0x000000011a007836 */ /* 0x042fe20000000000 */
[----:B------:R-:W-:Y:S01]  /*f490*/  BSSY B0, `(.L_x_284) ;  /* 0x000000a000007945 */ /* 0x000fe20003800000 */
[----:B------:R-:W-:-:S03]  /*f4a0*/  IMAD R3, R26, 0x8, R9 ;  /* 0x000000081a037824 */ /* 0x000fc600078e0209 */
[C---:B------:R-:W-:Y:S01]  /*f4b0*/  ISETP.NE.AND P0, PT, R0.reuse, 0x4, PT ;  /* 0x000000040000780c */ /* 0x040fe20003f05270 */
[----:B------:R-:W1:Y:S03]  /*f4c0*/  SYNCS.PHASECHK.TRANS64.TRYWAIT P1, [R3+URZ], R4 ;  /* 0x00000004030075a7 */ /* 0x000e6600080211ff */
[----:B------:R-:W-:Y:S02]  /*f4d0*/  SEL R2, RZ, 0x1, P0 ;  /* 0x00000001ff027807 */ /* 0x000fe40000000000 */
[----:B------:R-:W-:Y:S02]  /*f4e0*/  SEL R0, R0, RZ, P0 ;  /* 0x000000ff00007207 */ /* 0x000fe40000000000 */
[----:B------:R-:W-:-:S03]  /*f4f0*/  LOP3.LUT R2, R30, R2, RZ, 0x3c, !PT ;  /* 0x000000021e027212 */ /* 0x000fc600078e3cff */
[----:B------:R-:W-:Y:S01]  /*f500*/  IMAD R5, R0, 0x8, R9 ;  /* 0x0000000800057824 */ /* 0x000fe200078e0209 */
[----:B------:R-:W-:Y:S01]  /*f510*/  SHF.L.U32 R8, R2, 0x1f, RZ ;  /* 0x0000001f02087819 */ /* 0x000fe200000006ff */
[----:B-1----:R-:W-:Y:S06]  /*f520*/  @!P1 BRA `(.L_x_285) ;  /* 0x0000019800e09947 */ /* 0x002fec0003800000 */
.L_x_659:
[----:B------:R-:W-:Y:S05]  /*f530*/  BSYNC B0 ;  /* 0x0000000000007941 */ /* 0x000fea0003800000 */
.L_x_284:
[----:B------:R-:W2:Y:S01]  /*f540*/  SYNCS.PHASECHK.TRANS64.TRYWAIT P1, [R5+URZ], R8 ;  /* 0x00000008050075a7 */ /* 0x000ea200080211ff */
[----:B------:R-:W-:Y:S01]  /*f550*/  VIADD R0, R0, 0x1 ;  /* 0x0000000100007836 */ /* 0x000fe20000000000 */
[----:B------:R-:W-:Y:S04]  /*f560*/  BSSY B0, `(.L_x_286) ;  /* 0x0000008000007945 */ /* 0x000fe80003800000 */
[----:B------:R-:W-:-:S04]  /*f570*/  ISETP.NE.AND P0, PT, R0, 0x4, PT ;  /* 0x000000040000780c */ /* 0x000fc80003f05270 */
[----:B-1----:R-:W-:Y:S02]  /*f580*/  SEL R3, RZ, 0x1, P0 ;  /* 0x00000001ff037807 */ /* 0x002fe40000000000 */
[----:B------:R-:W-:Y:S02]  /*f590*/  SEL R0, R0, RZ, P0 ;  /* 0x000000ff00007207 */ /* 0x000fe40000000000 */
[----:B------:R-:W-:-:S03]  /*f5a0*/  LOP3.LUT R2, R2, R3, RZ, 0x3c, !PT ;  /* 0x0000000302027212 */ /* 0x000fc600078e3cff */
[----:B------:R-:W-:Y:S01]  /*f5b0*/  IMAD R4, R0, 0x8, R9 ;  /* 0x0000000800047824 */ /* 0x000fe200078e0209 */
[----:B------:R-:W-:Y:S01]  /*f5c0*/  SHF.L.U32 R6, R2, 0x1f, RZ ;  /* 0x0000001f02067819 */ /* 0x000fe200000006ff */
[----:B--2---:R-:W-:Y:S06]  /*f5d0*/  @!P1 BRA `(.L_x_287) ;  /* 0x0000019800c89947 */ /* 0x004fec0003800000 */
.L_x_660:
[----:B------:R-:W-:Y:S05]  /*f5e0*/  BSYNC B0 ;  /* 0x0000000000007941 */ /* 0x000fea0003800000 */
.L_x_286:
[----:B------:R-:W2:Y:S01]  /*f5f0*/  SYNCS.PHASECHK.TRANS64.TRYWAIT P1, [R4+URZ], R6 ;  /* 0x00000006040075a7 */ /* 0x000ea200080211ff */
[----:B------:R-:W-:Y:S01]  /*f600*/  VIADD R0, R0, 0x1 ;  /* 0x0000000100007836 */ /* 0x000fe20000000000 */
[----:B------:R-:W-:Y:S04]  /*f610*/  BSSY B0, `(.L_x_288) ;  /* 0x0000008000007945 */ /* 0x000fe80003800000 */
[----:B------:R-:W-:-:S04]  /*f620*/  ISETP.NE.AND P0, PT, R0, 0x4, PT ;  /* 0x000000040000780c */ /* 0x000fc80003f05270 */
[----:B------:R-:W-:Y:S02]  /*f630*/  SEL R3, RZ, 0x1, P0 ;  /* 0x00000001ff037807 */ /* 0x000fe40000000000 */
[----:B------:R-:W-:Y:S02]  /*f640*/  SEL R0, R0, RZ, P0 ;  /* 0x000000ff00007207 */ /* 0x000fe40000000000 */
[----:B------:R-:W-:-:S03]  /*f650*/  LOP3.LUT R2, R2, R3, RZ, 0x3c, !PT ;  /* 0x0000000302027212 */ /* 0x000fc600078e3cff */
[----:B------:R-:W-:Y:S01]  /*f660*/  IMAD R0, R0, 0x8, R9 ;  /* 0x0000000800007824 */ /* 0x000fe200078e0209 */
[----:B------:R-:W-:Y:S01]  /*f670*/  SHF.L.U32 R2, R2, 0x1f, RZ ;  /* 0x0000001f02027819 */ /* 0x000fe200000006ff */
[----:B--2---:R-:W-:Y:S06]  /*f680*/  @!P1 BRA `(.L_x_289) ;  /* 0x0000019800b09947 */ /* 0x004fec0003800000 */
.L_x_661:
[----:B------:R-:W-:Y:S05]  /*f690*/  BSYNC B0 ;  /* 0x0000000000007941 */ /* 0x000fea0003800000 */
.L_x_288:
[----:B------:R1:W1:Y:S02]  /*f6a0*/  SYNCS.PHASECHK.TRANS64.TRYWAIT P0, [R0+URZ], R2 ;  /* 0x00000002000075a7 */ /* 0x00026400080011ff */
[----:B-1----:R-:W-:Y:S05]  /*f6b0*/  @!P0 NANOSLEEP.SYNCS 0x989680 ;  /* 0x009896800000895d */ /* 0x002fea0003900000 */
[----:B------:R-:W1:Y:S01]  /*f6c0*/  @!P0 SYNCS.PHASECHK.TRANS64 P0, [R0+URZ], R2 ;  /* 0x00000002000085a7 */ /* 0x000e6200080010ff */
[----:B------:R-:W-:Y:S04]  /*f6d0*/  BSSY B0, `(.L_x_290) ;  /* 0x0000006000007945 */ /* 0x000fe80003800000 */
[----:B-1----:R-:W-:Y:S05]  /*f6e0*/  @P0 BRA `(.L_x_291) ;  /* 0x0000000000100947 */ /* 0x002fea0003800000 */
.L_x_292:
[----:B------:R1:W1:Y:S02]  /*f6f0*/  SYNCS.PHASECHK.TRANS64.TRYWAIT P0, [R0+URZ], R2 ;  /* 0x00000002000075a7 */ /* 0x00026400080011ff */
[----:B-1----:R-:W-:Y:S05]  /*f700*/  @!P0 NANOSLEEP.SYNCS 0x989680 ;  /* 0x009896800000895d */ /* 0x002fea0003900000 */
[----:B------:R-:W1:Y:S02]  /*f710*/  @!P0 SYNCS.PHASECHK.TRANS64 P0, [R0+URZ], R2 ;  /* 0x00000002000085a7 */ /* 0x000e6400080010ff */
[----:B-1----:R-:W-:Y:S05]  /*f720*/  @!P0 BRA `(.L_x_292) ;  /* 0xfffffffc00f08947 */ /* 0x002fea000383ffff */
.L_x_291:
[----:B------:R-:W-:Y:S05]  /*f730*/  BSYNC B0 ;  /* 0x0000000000007941 */ /* 0x000fea0003800000 */
.L_x_290:
[----:B------:R-:W-:Y:S05]  /*f740*/  BRA `(.L_x_293) ;  /* 0x00000000000c7947 */ /* 0x000fea0003800000 */
.L_x_283:
[----:B-1----:R-:W-:-:S04]  /*f750*/  IADD3 R0, PT, PT, R29, 0x150, RZ ;  /* 0x000001501d007810 */ /* 0x002fc80007ffe0ff */
[----:B------:R-:W-:-:S04]  /*f760*/  PRMT R0, R50, 0x654, R0 ;  /* 0x0000065432007816 */ /* 0x000fc80000000000 */
[----:B------:R1:W-:Y:S03]  /*f770*/  SYNCS.ARRIVE.TRANS64.RED.A1T0 RZ, [R0+URZ], RZ ;  /* 0x000000ff00ff79a7 */ /* 0x0003e600081004ff */
.L_x_293:
[----:B------:R-:W-:Y:S05]  /*f780*/  BSYNC B1 ;  /* 0x0000000000017941 */ /* 0x000fea0003800000 */
.L_x_282:
[----:B------:R-:W-:Y:S01]  /*f790*/  SHF.L.U32 R2, RZ, 0x1f, RZ ;  /* 0x0000001fff027819 */ /* 0x000fe200000006ff */
[----:B-1----:R-:W-:-:S03]  /*f7a0*/  VIADD R0, R29, 0x150 ;  /* 0x000001501d007836 */ /* 0x002fc60000000000 */
[----:B------:R-:W1:Y:S02]  /*f7b0*/  SYNCS.PHASECHK.TRANS64.TRYWAIT P0, [R29+URZ+0x150], R2 ;  /* 0x000150021d0075a7 */ /* 0x000e6400080011ff */
[----:B------:R-:W-:Y:S01]  /*f7c0*/  @!P2 PRMT R0, R50, 0x654, R0 ;  /* 0x000006543200a816 */ /* 0x000fe20000000000 */
[----:B-1----:R-:W-:Y:S06]  /*f7d0*/  @!P0 BRA `(.L_x_294) ;  /* 0x0000019800708947 */ /* 0x002fec0003800000 */
.L_x_662:
[----:B------:R1:W-:Y:S01]  /*f7e0*/  @!P2 SYNCS.ARRIVE.TRANS64.RED.A1T0 RZ, [R0+URZ], RZ ;  /* 0x000000ff00ffa9a7 */ /* 0x0003e200081004ff */
[----:B------:R-:W-:Y:S01]  /*f7f0*/  NOP ;  /* 0x0000000000007918 */ /* 0x000fe20000000000 */
[----:B----4-:R-:W-:Y:S01]  /*f800*/  LOP3.LUT R2, R33, 0xffff, RZ, 0xc0, !PT ;  /* 0x0000ffff21027812 */ /* 0x010fe200078ec0ff */
[----:B------:R-:W-:-:S03]  /*f810*/  IMAD.MOV.U32 R3, RZ, RZ, 0xffff ;  /* 0x0000ffffff037424 */ /* 0x000fc600078e00ff */
[----:B------:R-:W-:-:S04]  /*f820*/  SHF.R.U32.HI R2, RZ, 0x5, R2 ;  /* 0x00000005ff027819 */ /* 0x000fc80000011602 */
[----:B------:R-:W-:Y:S01]  /*f830*/  SHF.L.U32 R3, R3, R2, RZ ;  /* 0x0000000203037219 */ /* 0x000fe200000006ff */
[----:B-1----:R-:W1:Y:S03]  /*f840*/  LDS R0, [R7+0x14] ;  /* 0x0000140007007984 */ /* 0x002e660000000800 */
[----:B-1----:R-:W-:-:S04]  /*f850*/  LOP3.LUT R0, R0, R3, RZ, 0xc0, !PT ;  /* 0x0000000300007212 */ /* 0x002fc800078ec0ff */
[----:B------:R-:W-:Y:S01]  /*f860*/  ISETP.NE.AND P0, PT, R0, R3, PT ;  /* 0x000000030000720c */ /* 0x000fe20003f05270 */
[----:B------:R-:W-:-:S05]  /*f870*/  IMAD.MOV.U32 R0, RZ, RZ, 0x1 ;  /* 0x00000001ff007424 */ /* 0x000fca00078e00ff */
[----:B------:R-:W-:-:S07]  /*f880*/  SHF.L.U32 R2, R0, R2, RZ ;  /* 0x0000000200027219 */ /* 0x000fce00000006ff */
[----:B------:R-:W-:Y:S05]  /*f890*/  @P0 BRA `(.L_x_295) ;  /* 0x0000000000780947 */ /* 0x000fea0003800000 */
[----:B------:R-:W1:Y:S02]  /*f8a0*/  LDS R0, [R7+0x18] ;  /* 0x0000180007007984 */ /* 0x000e640000000800 */
[----:B-1----:R-:W-:-:S04]  /*f8b0*/  LOP3.LUT R0, R0, R2, RZ, 0xc0, !PT ;  /* 0x0000000200007212 */ /* 0x002fc800078ec0ff */
[----:B------:R-:W-:-:S13]  /*f8c0*/  ISETP.NE.AND P0, PT, R0, R2, PT ;  /* 0x000000020000720c */ /* 0x000fda0003f05270 */
[----:B------:R-:W-:Y:S05]  /*f8d0*/  @P0 BRA `(.L_x_296) ;  /* 0x00000000005c0947 */ /* 0x000fea0003800000 */
[----:B------:R-:W-:Y:S02]  /*f8e0*/  R2UR UR4, R3 ;  /* 0x00000000030472ca */ /* 0x000fe400000e0000 */
[----:B------:R-:W-:Y:S02]  /*f8f0*/  ELECT P0, URZ, PT ;  /* 0x0000000000ff782f */ /* 0x000fe40003800000 */
[----:B------:R-:W-:Y:S02]  /*f900*/  PLOP3.LUT P1, PT, PT, PT, PT, 0x8, 0x80 ;  /* 0x000000000080781c */ /* 0x000fe40003f2e170 */
[----:B------:R-:W-:-:S07]  /*f910*/  LOP3.LUT R2, RZ, R2, RZ, 0x33, !PT ;  /* 0x00000002ff027212 */ /* 0x000fce00078e33ff */
[----:B------:R-:W-:Y:S02]  /*f920*/  ULOP3.LUT UR4, URZ, UR4, URZ, 0x33, !UPT ;  /* 0x00000004ff047292 */ /* 0x000fe4000f8e33ff */
[----:B------:R-:W-:-:S10]  /*f930*/  VOTEU.ANY UP0, P0 ;  /* 0x0000000000ff7886 */ /* 0x000fd40000000100 */
.L_x_297:
[----:B------:R-:W-:Y:S01]  /*f940*/  @P0 ELECT P1, URZ, PT ;  /* 0x0000000000ff082f */ /* 0x000fe20003820000 */
[----:B------:R1:W-:-:S12]  /*f950*/  @UP0 UTCATOMSWS.AND URZ, UR4 ;  /* 0x0000000400ff09e3 */ /* 0x0003d80008000000 */
[----:B------:R-:W-:Y:S02]  /*f960*/  @P1 PLOP3.LUT P0, PT, P1, PT, PT, 0x8, 0x80 ;  /* 0x000000000080181c */ /* 0x000fe40000f0e170 */
[----:B------:R-:W-:-:S11]  /*f970*/  PLOP3.LUT P1, PT, PT, PT, PT, 0x8, 0x80 ;  /* 0x000000000080781c */ /* 0x000fd60003f2e170 */
[----:B-1----:R-:W-:Y:S05]  /*f980*/  @P0 BRA.U.ANY `(.L_x_297) ;  /* 0xfffffffd00ec0947 */ /* 0x002fea000393ffff */
[----:B------:R-:W1:Y:S01]  /*f990*/  S2R R3, SR_LANEID ;  /* 0x0000000000037919 */ /* 0x000e620000000000 */
[----:B------:R-:W-:Y:S01]  /*f9a0*/  IMAD.U32 R0, RZ, RZ, UR4 ;  /* 0x00000004ff007e24 */ /* 0x000fe2000f8e00ff */
[----:B------:R-:W4:Y:S01]  /*f9b0*/  REDUX UR5, R2 ;  /* 0x00000000020573c4 */ /* 0x000f220000000000 */
[----:B------:R-:W-:Y:S02]  /*f9c0*/  VOTEU.ANY UR4, UPT, PT ;  /* 0x0000000000047886 */ /* 0x000fe400038e0100 */
[----:B------:R-:W-:-:S05]  /*f9d0*/  UFLO.U32 UR4, UR4 ;  /* 0x00000004000472bd */ /* 0x000fca00080e0000 */
[----:B------:R4:W2:Y:S01]  /*f9e0*/  REDUX UR6, R0 ;  /* 0x00000000000673c4 */ /* 0x0008a20000000000 */
[----:B-1----:R-:W-:Y:S01]  /*f9f0*/  ISETP.EQ.U32.AND P0, PT, R3, UR4, PT ;  /* 0x0000000403007c0c */ /* 0x002fe2000bf02070 */
[----:B----4-:R-:W-:Y:S01]  /*fa00*/  IMAD.U32 R0, RZ, RZ, UR5 ;  /* 0x00000005ff007e24 */ /* 0x010fe2000f8e00ff */
[----:B--2---:R-:W-:-:S11]  /*fa10*/  MOV R2, UR6 ;  /* 0x0000000600027c02 */ /* 0x004fd60008000f00 */
[----:B------:R1:W-:Y:S04]  /*fa20*/  @P0 ATOMS.AND RZ, [R7+0x14], R2 ;  /* 0x0000140207ff038c */ /* 0x0003e80002800000 */
[----:B------:R1:W-:Y:S01]  /*fa30*/  @P0 ATOMS.AND RZ, [R7+0x18], R0 ;  /* 0x0000180007ff038c */ /* 0x0003e20002800000 */
[----:B------:R-:W-:Y:S05]  /*fa40*/  BRA `(.L_x_298) ;  /* 0x0000000000147947 */ /* 0x000fea0003800000 */
.L_x_296:
[----:B------:R-:W-:Y:S02]  /*fa50*/  MOV R2, 0xfa70 ;  /* 0x0000fa7000027802 */ /* 0x000fe40000000f00 */
[----:B--23-5:R-:W-:Y:S05]  /*fa60*/  CALL.REL.NOINC `($__internal_0_$__cuda_sm10x_tcgen05_guardrail_trap_col_being_dealloced_not_returned_by_alloc) ;  /* 0x0000019c00d47944 */ /* 0x02cfea0003c00000 */
[----:B------:R-:W-:Y:S05]  /*fa70*/  BRA `(.L_x_298) ;  /* 0x0000000000087947 */ /* 0x000fea0003800000 */
.L_x_295:
[----:B------:R-:W-:Y:S02]  /*fa80*/  MOV R2, 0xfaa0 ;  /* 0x0000faa000027802 */ /* 0x000fe40000000f00 */
[----:B--23-5:R-:W-:Y:S05]  /*fa90*/  CALL.REL.NOINC `($__internal_2_$__cuda_sm10x_tcgen05_guardrail_trap_unallocated_columns_being_dealloced) ;  /* 0x0000019c00e07944 */ /* 0x02cfea0003c00000 */
.L_x_298:
[----:B------:R-:W-:Y:S01]  /*faa0*/  NOP ;  /* 0x0000000000007918 */ /* 0x000fe20000000000 */
[----:B------:R-:W-:Y:S05]  /*fab0*/  EXIT ;  /* 0x000000000000794d */ /* 0x000fea0003800000 */
.L_x_226:
[----:B------:R-:W-:-:S04]  /*fac0*/  ISETP.NE.AND P0, PT, R48, RZ, PT ;  /* 0x000000ff3000720c */ /* 0x000fc80003f05270 */
[----:B------:R-:W-:-:S13]  /*fad0*/  ISETP.NE.OR P0, PT, R43, 0x3, !P0 ;  /* 0x000000032b00780c */ /* 0x000fda0004705670 */
[----:B------:R-:W-:Y:S05]  /*fae0*/  @P0 BRA `(.L_x_299) ;  /* 0x0000006000200947 */ /* 0x000fea0003800000 */
[----:B------:R-:W1:Y:S01]  /*faf0*/  LDCU.64 UR6, c[0x0][0xba0] ;  /* 0x00017400ff0677ac */ /* 0x000e620008000a00 */
[----:B---3--:R-:W-:Y:S01]  /*fb00*/  SHF.R.S32.HI R0, RZ, 0x1f, R56 ;  /* 0x0000001fff007819 */ /* 0x008fe20000011438 */
[----:B------:R-:W2:Y:S01]  /*fb10*/  LDC R66, c[0x0][0xbd8] ;  /* 0x0002f600ff427b82 */ /* 0x000ea20000000800 */
[C---:B------:R-:W-:Y:S01]  /*fb20*/  IMAD.WIDE.U32 R26, R3.reuse, R2, RZ ;  /* 0x00000002031a7225 */ /* 0x040fe200078e00ff */
[----:B------:R-:W3:Y:S03]  /*fb30*/  LDCU.64 UR4, c[0x0][0xb78] ;  /* 0x00016f00ff0477ac */ /* 0x000ee60008000a00 */
[----:B------:R-:W-:Y:S01]  /*fb40*/  HFMA2 R51, -RZ, RZ, 0, 5.9604644775390625e-08 ;  /* 0x00000001ff337431 */ /* 0x000fe200000001ff */
[----:B------:R-:W-:Y:S01]  /*fb50*/  BSSY B5, `(.L_x_300) ;  /* 0x00005ed000057945 */ /* 0x000fe20003800000 */
[----:B------:R-:W-:Y:S01]  /*fb60*/  IADD3 R31, PT, PT, R3, -0x1, RZ ;  /* 0xffffffff031f7810 */ /* 0x000fe20007ffe0ff */
[----:B------:R-:W4:Y:S01]  /*fb70*/  LDCU UR8, c[0x0][0xba8] ;  /* 0x00017500ff0877ac */ /* 0x000f220008000800 */
[----:B------:R-:W-:Y:S01]  /*fb80*/  VIADD R30, R2, 0xffffffff ;  /* 0xffffffff021e7836 */ /* 0x000fe20000000000 */
[----:B------:R-:W2:Y:S01]  /*fb90*/  LDC R9, c[0x0][0xb10] ;  /* 0x0002c400ff097b82 */ /* 0x000ea20000000800 */
[----:B------:R-:W-:Y:S01]  /*fba0*/  PRMT R61, RZ, 0x7610, R61 ;  /* 0x00007610ff3d7816 */ /* 0x000fe2000000003d */
[----:B------:R-:W-:Y:S01]  /*fbb0*/  IMAD.MOV.U32 R50, RZ, RZ, RZ ;  /* 0x000000ffff327224 */ /* 0x000fe200078e00ff */
[----:B------:R-:W-:Y:S01]  /*fbc0*/  MOV R20, RZ ;  /* 0x000000ff00147202 */ /* 0x000fe20000000f00 */
[----:B-1----:R-:W-:-:S04]  /*fbd0*/  IMAD R0, R0, UR6, RZ ;  /* 0x0000000600007c24 */ /* 0x002fc8000f8e02ff */
[----:B------:R-:W1:Y:S01]  /*fbe0*/  LDC.64 R12, c[0x0][0xb80] ;  /* 0x0002e000ff0c7b82 */ /* 0x000e620000000a00 */
[----:B------:R-:W-:Y:S01]  /*fbf0*/  IMAD.WIDE.U32 R62, R56, UR6, RZ ;  /* 0x00000006383e7c25 */ /* 0x000fe2000f8e00ff */
[----:B---3--:R-:W-:-:S03]  /*fc00*/  ISETP.NE.U32.AND P1, PT, RZ, UR4, PT ;  /* 0x00000004ff007c0c */ /* 0x008fc6000bf25070 */
[----:B------:R-:W-:Y:S01]  /*fc10*/  IMAD R65, R56, UR7, R0 ;  /* 0x0000000738417c24 */ /* 0x000fe2000f8e0200 */
[----:B------:R-:W3:Y:S01]  /*fc20*/  LDCU.64 UR6, c[0x0][0xc20] ;  /* 0x00018400ff0677ac */ /* 0x000ee20008000a00 */
[----:B------:R-:W-:Y:S01]  /*fc30*/  ISETP.NE.AND.EX P1, PT, RZ, UR5, PT, P1 ;  /* 0x00000005ff007c0c */ /* 0x000fe2000bf25310 */
[----:B------:R-:W3:Y:S01]  /*fc40*/  LDC R0, c[0x0][0xb20] ;  /* 0x0002c800ff007b82 */ /* 0x000ee20000000800 */
[----:B----4-:R-:W-:Y:S01]  /*fc50*/  IMAD.WIDE.U32 R52, R26, UR8, RZ ;  /* 0x000000081a347c25 */ /* 0x010fe2000f8e00ff */
[----:B------:R-:W-:Y:S02]  /*fc60*/  IADD3 R65, PT, PT, R63, R65, RZ ;  /* 0x000000413f417210 */ /* 0x000fe40007ffe0ff */
[----:B--2---:R-:W-:-:S04]  /*fc70*/  SHF.R.U64 R9, R66, R9, RZ ;  /* 0x0000000942097219 */ /* 0x004fc800000012ff */
[----:B------:R-:W2:Y:S08]  /*fc80*/  LDC R54, c[0x0][0x370] ;  /* 0x0000dc00ff367b82 */ /* 0x000eb00000000800 */
[----:B------:R-:W4:Y:S01]  /*fc90*/  LDC R60, c[0x0][0xc2c] ;  /* 0x00030b00ff3c7b82 */ /* 0x000f220000000800 */
[----:B---3--:R-:W-:-:S07]  /*fca0*/  SHF.R.U64 R9, R9, R0, RZ ;  /* 0x0000000009097219 */ /* 0x008fce00000012ff */
[----:B------:R-:W3:Y:S01]  /*fcb0*/  LDC R55, c[0x0][0xc38] ;  /* 0x00030e00ff377b82 */ /* 0x000ee20000000800 */
[----:B-1----:R-:W-:-:S04]  /*fcc0*/  IADD3 R0, P0, PT, R9, R13, RZ ;  /* 0x0000000d09007210 */ /* 0x002fc80007f1e0ff */
[----:B------:R-:W-:Y:S01]  /*fcd0*/  IADD3.X R8, PT, PT, RZ, RZ, RZ, P0, !PT ;  /* 0x000000ffff087210 */ /* 0x000fe200007fe4ff */
[----:B------:R-:W-:Y:S02]  /*fce0*/  IMAD.WIDE.U32 R10, R0, UR4, RZ ;  /* 0x00000004000a7c25 */ /* 0x000fe4000f8e00ff */
[----:B------:R-:W2:Y:S02]  /*fcf0*/  LDC R47, c[0x0][0x374] ;  /* 0x0000dd00ff2f7b82 */ /* 0x000ea40000000800 */
[----:B------:R-:W-:Y:S01]  /*fd00*/  IMAD.WIDE.U32 R6, R8, UR4, RZ ;  /* 0x0000000408067c25 */ /* 0x000fe2000f8e00ff */
[----:B------:R-:W-:-:S03]  /*fd10*/  UMOV UR4, 0xffffffff ;  /* 0xffffffff00047882 */ /* 0x000fc60000000000 */
[----:B----4-:R-:W-:Y:S02]  /*fd20*/  IMAD R60, R60, UR6, RZ ;  /* 0x000000063c3c7c24 */ /* 0x010fe4000f8e02ff */
[----:B------:R-:W1:Y:S01]  /*fd30*/  LDC R29, c[0x0][0xb20] ;  /* 0x0002c800ff1d7b82 */ /* 0x000e620000000800 */
[----:B------:R-:W-:-:S04]  /*fd40*/  IMAD.WIDE.U32 R6, P0, R0, UR5, R6 ;  /* 0x0000000500067c25 */ /* 0x000fc8000f800006 */
[----:B------:R-:W-:Y:S01]  /*fd50*/  IMAD.X R5, RZ, RZ, RZ, P0 ;  /* 0x000000ffff057224 */ /* 0x000fe200000e06ff */
[----:B------:R-:W-:Y:S01]  /*fd60*/  IADD3 RZ, P0, PT, R11, R6, RZ ;  /* 0x000000060bff7210 */ /* 0x000fe20007f1e0ff */
[----:B---3--:R-:W-:Y:S01]  /*fd70*/  IMAD R55, R55, UR7, RZ ;  /* 0x0000000737377c24 */ /* 0x008fe2000f8e02ff */
[----:B------:R-:W-:Y:S01]  /*fd80*/  MOV R4, R7 ;  /* 0x0000000700047202 */ /* 0x000fe20000000f00 */
[----:B------:R-:W3:Y:S04]  /*fd90*/  LDC R40, c[0x0][0xb10] ;  /* 0x0002c400ff287b82 */ /* 0x000ee80000000800 */
[----:B------:R-:W-:Y:S01]  /*fda0*/  IMAD.WIDE.U32.X R4, R8, UR5, R4, P0 ;  /* 0x0000000508047c25 */ /* 0x000fe200080e0404 */
[----:B------:R-:W4:Y:S03]  /*fdb0*/  LDCU UR5, c[0x0][0xbb4] ;  /* 0x00017680ff0577ac */ /* 0x000f260008000800 */
[----:B------:R-:W1:Y:S01]  /*fdc0*/  LDC R78, c[0x0][0xbb0] ;  /* 0x0002ec00ff4e7b82 */ /* 0x000e620000000800 */
[----:B------:R-:W-:Y:S01]  /*fdd0*/  SEL R70, R9, R4, !P1 ;  /* 0x0000000409467207 */ /* 0x000fe20004800000 */
[----:B--2---:R-:W-:Y:S01]  /*fde0*/  IMAD R75, R54, R47, RZ ;  /* 0x0000002f364b7224 */ /* 0x004fe200078e02ff */
[----:B------:R-:W-:-:S04]  /*fdf0*/  SEL R4, R5, RZ, P1 ;  /* 0x000000ff05047207 */ /* 0x000fc80000800000 */
[-CC-:B------:R-:W-:Y:S01]  /*fe00*/  SHF.R.U64 R70, R70, R12.reuse, R4.reuse ;  /* 0x0000000c46467219 */ /* 0x180fe20000001204 */
[----:B------:R-:W2:Y:S01]  /*fe10*/  LDC R32, c[0x0][0xc2c] ;  /* 0x00030b00ff207b82 */ /* 0x000ea20000000800 */
[----:B------:R-:W-:Y:S01]  /*fe20*/  SHF.R.U32.HI R69, RZ, R12, R4 ;  /* 0x0000000cff457219 */ /* 0x000fe20000011604 */
[----:B----4-:R-:W-:-:S06]  /*fe30*/  USHF.L.U32 UR4, UR4, UR5, URZ ;  /* 0x0000000504047299 */ /* 0x010fcc00080006ff */
[----:B------:R-:W4:Y:S01]  /*fe40*/  LDC R41, c[0x0][0xbbc] ;  /* 0x0002ef00ff297b82 */ /* 0x000f220000000800 */
[----:B------:R-:W3:Y:S01]  /*fe50*/  LDCU UR5, c[0x0][0xb1c] ;  /* 0x00016380ff0577ac */ /* 0x000ee20008000800 */
[----:B------:R-:W-:-:S06]  /*fe60*/  LOP3.LUT R38, RZ, UR4, RZ, 0x33, !PT ;  /* 0x00000004ff267c12 */ /* 0x000fcc000f8e33ff */
[----:B------:R-:W1:Y:S01]  /*fe70*/  LDC R79, c[0x0][0xbac] ;  /* 0x0002eb00ff4f7b82 */ /* 0x000e620000000800 */
[----:B------:R-:W2:Y:S07]  /*fe80*/  LDCU UR4, c[0x0][0xc18] ;  /* 0x00018300ff0477ac */ /* 0x000eae0008000800 */
[----:B------:R-:W1:Y:S01]  /*fe90*/  LDC R77, c[0x0][0xc1c] ;  /* 0x00030700ff4d7b82 */ /* 0x000e620000000800 */
[----:B---3--:R-:W-:Y:S01]  /*fea0*/  IMAD R0, R2, UR5, RZ ;  /* 0x0000000502007c24 */ /* 0x008fe2000f8e02ff */
[----:B------:R-:W3:Y:S06]  /*feb0*/  LDCU UR5, c[0x0][0xb0c] ;  /* 0x00016180ff0577ac */ /* 0x000eec0008000800 */
[----:B------:R-:W1:Y:S01]  /*fec0*/  LDC R39, c[0x0][0xba8] ;  /* 0x0002ea00ff277b82 */ /* 0x000e620000000800 */
[----:B--2---:R-:W-:-:S07]  /*fed0*/  IADD3 R64, P0, PT, R62, UR4, RZ ;  /* 0x000000043e407c10 */ /* 0x004fce000ff1e0ff */
[----:B------:R-:W2:Y:S01]  /*fee0*/  LDC R74, c[0x0][0xbb8] ;  /* 0x0002ee00ff4a7b82 */ /* 0x000ea20000000800 */
[----:B------:R-:W-:Y:S01]  /*fef0*/  IADD3.X R68, PT, PT, RZ, R65, RZ, P0, !PT ;  /* 0x00000041ff447210 */ /* 0x000fe200007fe4ff */
[----:B---3--:R-:W-:Y:S01]  /*ff00*/  IMAD R0, R3, UR5, R0 ;  /* 0x0000000503007c24 */ /* 0x008fe2000f8e0200 */
[----:B------:R-:W-:-:S05]  /*ff10*/  USHF.R.S32.HI UR5, URZ, 0x1f, UR8 ;  /* 0x0000001fff057899 */ /* 0x000fca0008011408 */
[----:B------:R-:W3:Y:S01]  /*ff20*/  LDC R80, c[0x0][0xbdc] ;  /* 0x0002f700ff507b82 */ /* 0x000ee20000000800 */
[----:B------:R-:W-:-:S04]  /*ff30*/  IMAD.IADD R21, R27, 0x1, R0 ;  /* 0x000000011b157824 */ /* 0x000fc800078e0200 */
[----:B------:R-:W-:Y:S01]  /*ff40*/  IMAD R0, R21, UR8, RZ ;  /* 0x0000000815007c24 */ /* 0x000fe2000f8e02ff */
[----:B------:R-:W4:Y:S02]  /*ff50*/  LDCU UR8, c[0x0][0xbdc] ;  /* 0x00017b80ff0877ac */ /* 0x000f240008000800 */
[----:B------:R-:W1:Y:S01]  /*ff60*/  LDC R33, c[0x0][0xc50] ;  /* 0x00031400ff217b82 */ /* 0x000e620000000800 */
[----:B------:R-:W-:-:S05]  /*ff70*/  IMAD R0, R26, UR5, R0 ;  /* 0x000000051a007c24 */ /* 0x000fca000f8e0200 */
[----:B------:R-:W-:Y:S02]  /*ff80*/  IADD3 R67, PT, PT, R53, R0, RZ ;  /* 0x0000000035437210 */ /* 0x000fe40007ffe0ff */
[----:B------:R-:W1:Y:S08]  /*ff90*/  LDC.64 R72, c[0x0][0x348] ;  /* 0x0000d200ff487b82 */ /* 0x000e700000000a00 */
[----:B------:R-:W1:Y:S01]  /*ffa0*/  LDC.64 R56, c[0x0][0xc30] ;  /* 0x00030c00ff387b82 */ /* 0x000e620000000a00 */
[----:B----4-:R-:W-:-:S07]  /*ffb0*/  VIADD R66, R66, -UR8 ;  /* 0x8000000842427c36 */ /* 0x010fce0008000000 */
[----:B------:R-:W4:Y:S08]  /*ffc0*/  LDC.64 R24, c[0x0][0xc38] ;  /* 0x00030e00ff187b82 */ /* 0x000f300000000a00 */
[----:B------:R-:W1:Y:S08]  /*ffd0*/  LDC.64 R34, c[0x0][0xb70] ;  /* 0x0002dc00ff227b82 */ /* 0x000e700000000a00 */
[----:B------:R-:W1:Y:S08]  /*ffe0*/  LDC.64 R48, c[0x0][0xb78] ;  /* 0x0002de00ff307b82 */ /* 0x000e700000000a00 */
[----:B--23--:R-:W1:Y:S02]  /*fff0*/  LDC.64 R58, c[0x0][0xba8] ;  /* 0x0002ea00ff3a7b82 */ /* 0x00ce640000000a00 */
.L_x_370:
[----:B------:R-:W-:Y:S01]  /*10000*/  ISETP.EQ.AND P0, PT, R247, RZ, PT ;  /* 0x000000fff700720c */ /* 0x000fe20003f02270 */
[----:B------:R-:W-:Y:S01]  /*10010*/  BSSY.RECONVERGENT B0, `(.L_x_301) ;  /* 0x000000e000007945 */ /* 0x000fe20003800200 */
[----:B------:R-:W-:Y:S11]  /*10020*/  LOP3.LUT P1, R18, R252, 0xff, RZ, 0xc0, !PT ;  /* 0x000000fffc127812 */ /* 0x000ff6000782c0ff */
[----:B------:R-:W-:Y:S02]  /*10030*/  @!UPT UIADD3 URZ, UPT, UPT, URZ, URZ, URZ ;  /* 0x000000fffffff290 */ /* 0x000fe4000fffe0ff */
[----:B-1234-:R-:W-:Y:S05]  /*10040*/  @!P1 BRA P0, `(.L_x_302) ;  /* 0x0000000000209947 */ /* 0x01efea0000000000 */
[----:B------:R-:W2:Y:S01]  /*10050*/  LDCU UR5, c[0x0][0xc18] ;  /* 0x00018300ff0577ac */ /* 0x000ea20008000800 */
[----:B------:R-:W-:Y:S01]  /*10060*/  PLOP3.LUT P4, PT, PT, PT, PT, 0x8, 0x80 ;  /* 0x000000000080781c */ /* 0x000fe20003f8e170 */
[----:B------:R-:W-:Y:S01]  /*10070*/  IMAD.IADD R240, R247, 0x1, R240 ;  /* 0x00000001f7f07824 */ /* 0x000fe200078e02f0 */
[----:B------:R-:W3:Y:S01]  /*10080*/  LDCU UR4, c[0x0][0xba8] ;  /* 0x00017500ff0477ac */ /* 0x000ee20008000800 */
[----:B--2---:R-:W-:Y:S03]  /*10090*/  ISETP.NE.AND P2, PT, RZ, UR5, PT ;  /* 0x00000005ff007c0c */ /* 0x004fe6000bf45270 */
[----:B---3--:R-:W-:Y:S11]  /*100a0*/  ISETP.EQ.AND P0, PT, R240, UR4, PT ;  /* 0x00000004f0007c0c */ /* 0x008ff6000bf02270 */
[----:B------:R-:W-:Y:S02]  /*100b0*/  @!UPT UIADD3 URZ, UPT, UPT, URZ, URZ, URZ ;  /* 0x000000fffffff290 */ /* 0x000fe4000fffe0ff */
[----:B------:R-:W-:Y:S05]  /*100c0*/  @!P2 BRA P0, `(.L_x_303) ;  /* 0x000000000008a947 */ /* 0x000fea0000000000 */
.L_x_302:
[----:B------:R-:W-:Y:S11]  /*100d0*/  PLOP3.LUT P4, PT, P1, PT, PT, 0x8, 0x80 ;  /* 0x000000000080781c */ /* 0x000ff60000f8e170 */
[----:B------:R-:W-:Y:S02]  /*100e0*/  @!UPT UIADD3 URZ, UPT, UPT, URZ, URZ, URZ ;  /* 0x000000fffffff290 */ /* 0x000fe4000fffe0ff */
.L_x_303:
[----:B------:R-:W-:Y:S05]  /*100f0*/  BSYNC.RECONVERGENT B0 ;  /* 0x0000000000007941 */ /* 0x000fea0003800200 */
.L_x_301:
[----:B------:R-:W-:Y:S01]  /*10100*/  IADD3 R3, PT, PT, R250, -R247, RZ ;  /* 0x800000f7fa037210 */ /* 0x000fe20007ffe0ff */
[----:B------:R-:W-:Y:S04]  /*10110*/  BSSY B4, `(.L_x_304) ;  /* 0x0000298000047945 */ /* 0x000fe80003800000 */
[----:B------:R-:W-:Y:S01]  /*10120*/  BSSY.RELIABLE B0, `(.L_x_305) ;  /* 0x0000074000007945 */ /* 0x000fe20003800100 */
[----:B------:R-:W-:Y:S11]  /*10130*/  ISETP.NE.AND P0, PT, R3, RZ, PT ;  /* 0x000000ff0300720c */ /* 0x000ff60003f05270 */
[----:B------:R-:W-:Y:S02]  /*10140*/  @!UPT UIADD3 URZ, UPT, UPT, URZ, URZ, URZ ;  /* 0x000000fffffff290 */ /* 0x000fe4000fffe0ff */
[----:B------:R-:W-:Y:S05]  /*10150*/  @!P0 BRA `(.L_x_306) ;  /* 0x0000000400c08947 */ /* 0x000fea0003800000 */
[----:B------:R-:W-:Y:S01]  /*10160*/  IMAD.MOV.U32 R250, RZ, RZ, R3 ;  /* 0x000000fffffa7224 */ /* 0x000fe200078e0003 */
[----:B------:R-:W2:Y:S01]  /*10170*/  LDL R2, [R1+0x54] ;  /* 0x0000540001027983 */ /* 0x000ea20000100800 */
[----:B------:R-:W3:Y:S02]  /*10180*/  LDCU.64 UR4, c[0x0][0xb78] ;  /* 0x00016f00ff0477ac */ /* 0x000ee40008000a00 */
[----:B------:R-:W-:Y:S01]  /*10190*/  IMAD.IADD R247, R251, 0x1, R250 ;  /* 0x00000001fbf77824 */ /* 0x000fe200078e02fa */
[----:B------:R-:W4:Y:S03]  /*101a0*/  LDL R0, [R1+0x4c] ;  /* 0x00004c0001007983 */ /* 0x000f260000100800 */
[----:B------:R-:W-:Y:S01]  /*101b0*/  VIADD R13, R247, 0xffffffff ;  /* 0xfffffffff70d7836 */ /* 0x000fe20000000000 */
[----:B------:R-:W3:Y:S04]  /*101c0*/  LDL R5, [R1+0x50] ;  /* 0x0000500001057983 */ /* 0x000ee80000100800 */
[----:B------:R-:W2:Y:S02]  /*101d0*/  LDL R4, [R1+0x58] ;  /* 0x0000580001047983 */ /* 0x000ea40000100800 */
[----:B--2---:R-:W-:Y:S02]  /*101e0*/  R2UR UR8, R4 ;  /* 0x00000000040872ca */ /* 0x004fe400000e0000 */
[----:B------:R-:W-:Y:S02]  /*101f0*/  R2UR UR7, R2 ;  /* 0x00000000020772ca */ /* 0x000fe400000e0000 */
[----:B----4-:R-:W-:Y:S02]  /*10200*/  R2UR UR6, R0 ;  /* 0x00000000000672ca */ /* 0x010fe400000e0000 */
[--C-:B------:R-:W-:Y:S02]  /*10210*/  SHF.R.U64 R0, R23, UR44, R22.reuse ;  /* 0x0000002c17007c19 */ /* 0x100fe40008001216 */
[----:B------:R-:W-:Y:S02]  /*10220*/  SHF.R.U32.HI R2, RZ, UR44, R22 ;  /* 0x0000002cff027c19 */ /* 0x000fe40008011616 */
[----:B---3--:R-:W-:Y:S02]  /*10230*/  R2UR UR9, R5 ;  /* 0x00000000050972ca */ /* 0x008fe400000e0000 */
[--C-:B------:R-:W-:Y:S02]  /*10240*/  SHF.R.U64 R0, R0, UR42, R2.reuse ;  /* 0x0000002a00007c19 */ /* 0x100fe40008001202 */
[----:B------:R-:W-:Y:S02]  /*10250*/  SHF.R.U32.HI R6, RZ, UR42, R2 ;  /* 0x0000002aff067c19 */ /* 0x000fe40008011602 */
[----:B------:R-:W-:Y:S02]  /*10260*/  IADD3 R2, P0, PT, R0, UR59, RZ ;  /* 0x0000003b00027c10 */ /* 0x000fe4000ff1e0ff */
[----:B------:R-:W-:Y:S03]  /*10270*/  ISETP.NE.U32.AND P1, PT, RZ, UR4, PT ;  /* 0x00000004ff007c0c */ /* 0x000fe6000bf25070 */
[----:B------:R-:W-:Y:S01]  /*10280*/  IMAD.X R7, RZ, RZ, R6, P0 ;  /* 0x000000ffff077224 */ /* 0x000fe200000e0606 */
[----:B------:R-:W-:Y:S01]  /*10290*/  ISETP.NE.AND.EX P1, PT, RZ, UR5, PT, P1 ;  /* 0x00000005ff007c0c */ /* 0x000fe2000bf25310 */
[C---:B------:R-:W-:Y:S04]  /*102a0*/  IMAD.WIDE.U32 R8, R2.reuse, UR4, RZ ;  /* 0x0000000402087c25 */ /* 0x040fe8000f8e00ff */
[----:B------:R-:W-:Y:S04]  /*102b0*/  IMAD.WIDE.U32 R4, R7, UR4, RZ ;  /* 0x0000000407047c25 */ /* 0x000fe8000f8e00ff */
[----:B------:R-:W-:Y:S04]  /*102c0*/  IMAD.WIDE.U32 R4, P0, R2, UR5, R4 ;  /* 0x0000000502047c25 */ /* 0x000fe8000f800004 */
[----:B------:R-:W-:Y:S01]  /*102d0*/  IMAD.X R3, RZ, RZ, RZ, P0 ;  /* 0x000000ffff037224 */ /* 0x000fe200000e06ff */
[----:B------:R-:W-:Y:S01]  /*102e0*/  IADD3 RZ, P0, PT, R9, R4, RZ ;  /* 0x0000000409ff7210 */ /* 0x000fe20007f1e0ff */
[----:B------:R-:W-:Y:S02]  /*102f0*/  IMAD.MOV.U32 R2, RZ, RZ, R5 ;  /* 0x000000ffff027224 */ /* 0x000fe400078e0005 */
[----:B-1----:R-:W-:Y:S04]  /*10300*/  IMAD.HI.U32 R4, R13, R59, RZ ;  /* 0x0000003b0d047227 */ /* 0x002fe800078e00ff */
[----:B------:R-:W-:Y:S01]  /*10310*/  IMAD.WIDE.U32.X R2, R7, UR5, R2, P0 ;  /* 0x0000000507027c25 */ /* 0x000fe200080e0402 */
[----:B------:R-:W1:Y:S01]  /*10320*/  LDCU.64 UR4, c[0x0][0xbb0] ;  /* 0x00017600ff0477ac */ /* 0x000e620008000a00 */
[----:B------:R-:W-:Y:S02]  /*10330*/  ISETP.NE.AND P0, PT, R58, 0x1, PT ;  /* 0x000000013a00780c */ /* 0x000fe40003f05270 */
[----:B------:R-:W-:Y:S11]  /*10340*/  SEL R2, R0, R2, !P1 ;  /* 0x0000000200027207 */ /* 0x000ff60004800000 */
[----:B-1----:R-:W-:Y:S01]  /*10350*/  @P0 SHF.R.U32.HI R13, RZ, UR4, R4 ;  /* 0x00000004ff0d0c19 */ /* 0x002fe20008011604 */
[----:B------:R-:W1:Y:S01]  /*10360*/  LDCU UR4, c[0x0][0xb70] ;  /* 0x00016e00ff0477ac */ /* 0x000e620008000800 */
[----:B------:R-:W-:Y:S01]  /*10370*/  SEL R4, R6, R3, !P1 ;  /* 0x0000000306047207 */ /* 0x000fe20004800000 */
[----:B------:R-:W-:Y:S01]  /*10380*/  IMAD.MOV.U32 R3, RZ, RZ, R22 ;  /* 0x000000ffff037224 */ /* 0x000fe200078e0016 */
[----:B------:R-:W-:Y:S02]  /*10390*/  ISETP.NE.U32.AND P1, PT, RZ, UR8, PT ;  /* 0x00000008ff007c0c */ /* 0x000fe4000bf25070 */
[----:B------:R-:W-:Y:S01]  /*103a0*/  SHF.R.U64 R4, R2, UR58, R4 ;  /* 0x0000003a02047c19 */ /* 0x000fe20008001204 */
[----:B------:R-:W-:Y:S04]  /*103b0*/  IMAD.MOV.U32 R2, RZ, RZ, R23 ;  /* 0x000000ffff027224 */ /* 0x000fe800078e0017 */
[C---:B------:R-:W-:Y:S02]  /*103c0*/  IMAD.IADD R4, R13.reuse, 0x1, -R4 ;  /* 0x000000010d047824 */ /* 0x040fe400078e0a04 */
[-C--:B------:R-:W-:Y:S05]  /*103d0*/  IMAD R13, R13, R58.reuse, RZ ;  /* 0x0000003a0d0d7224 */ /* 0x080fea00078e02ff */
[----:B------:R-:W-:Y:S01]  /*103e0*/  VIADDMNMX.U32 R247, R13, R58, R247, PT ;  /* 0x0000003a0df77246 */ /* 0x000fe200038000f7 */
[----:B-1----:R-:W-:Y:S01]  /*103f0*/  IMAD R4, R4, UR4, R0 ;  /* 0x0000000404047c24 */ /* 0x002fe2000f8e0200 */
[----:B------:R-:W-:Y:S01]  /*10400*/  IADD3 R0, P0, PT, RZ, -R0, RZ ;  /* 0x80000000ff007210 */ /* 0x000fe20007f1e0ff */
[----:B------:R-:W1:Y:S01]  /*10410*/  LDCU UR4, c[0x0][0xb18] ;  /* 0x00016300ff0477ac */ /* 0x000e620008000800 */
[----:B------:R-:W-:Y:S03]  /*10420*/  VIMNMX.U32 R240, PT, PT, R251, R13, !PT ;  /* 0x0000000dfbf07248 */ /* 0x000fe60007fe0000 */
[----:B------:R-:W-:Y:S02]  /*10430*/  IMAD.X R6, RZ, RZ, ~R6, P0 ;  /* 0x000000ffff067224 */ /* 0x000fe400000e0e06 */
[----:B------:R-:W-:Y:S02]  /*10440*/  IMAD.IADD R247, R247, 0x1, -R240 ;  /* 0x00000001f7f77824 */ /* 0x000fe400078e0af0 */
[----:B------:R-:W-:Y:S02]  /*10450*/  IMAD R5, R6, R26, RZ ;  /* 0x0000001a06057224 */ /* 0x000fe400078e02ff */
[-C--:B------:R-:W-:Y:S04]  /*10460*/  IMAD.WIDE.U32 R6, R26, R0.reuse, R2 ;  /* 0x000000001a067225 */ /* 0x080fe800078e0002 */
[----:B------:R-:W-:Y:S02]  /*10470*/  IMAD R0, R21, R0, R5 ;  /* 0x0000000015007224 */ /* 0x000fe400078e0205 */
[----:B------:R-:W-:Y:S02]  /*10480*/  IMAD R2, R4, R26, RZ ;  /* 0x0000001a04027224 */ /* 0x000fe400078e02ff */
[----:B------:R-:W-:Y:S02]  /*10490*/  IMAD.IADD R0, R7, 0x1, R0 ;  /* 0x0000000107007824 */ /* 0x000fe400078e0200 */
[----:B------:R-:W-:Y:S03]  /*104a0*/  IMAD.IADD R240, R240, 0x1, -R13 ;  /* 0x00000001f0f07824 */ /* 0x000fe600078e0a0d */
[----:B------:R-:W-:Y:S05]  /*104b0*/  SHF.R.U64 R0, R6, UR42, R0 ;  /* 0x0000002a06007c19 */ /* 0x000fea0008001200 */
[----:B-1----:R-:W-:Y:S05]  /*104c0*/  IMAD R2, R0, UR4, R2 ;  /* 0x0000000400027c24 */ /* 0x002fea000f8e0202 */
[----:B------:R-:W-:Y:S05]  /*104d0*/  IADD3 R0, P0, PT, R2, UR9, RZ ;  /* 0x0000000902007c10 */ /* 0x000fea000ff1e0ff */
[----:B------:R-:W-:Y:S02]  /*104e0*/  IMAD.X R3, RZ, RZ, RZ, P0 ;  /* 0x000000ffff037224 */ /* 0x000fe400000e06ff */
[C---:B------:R-:W-:Y:S04]  /*104f0*/  IMAD.WIDE.U32 R10, R0.reuse, UR8, RZ ;  /* 0x00000008000a7c25 */ /* 0x040fe8000f8e00ff */
[----:B------:R-:W-:Y:S04]  /*10500*/  IMAD.WIDE.U32 R8, R3, UR8, RZ ;  /* 0x0000000803087c25 */ /* 0x000fe8000f8e00ff */
[----:B------:R-:W-:Y:S04]  /*10510*/  IMAD.WIDE.U32 R8, P0, R0, UR7, R8 ;  /* 0x0000000700087c25 */ /* 0x000fe8000f800008 */
[----:B------:R-:W-:Y:S01]  /*10520*/  IMAD.X R5, RZ, RZ, RZ, P0 ;  /* 0x000000ffff057224 */ /* 0x000fe200000e06ff */
[----:B------:R-:W-:Y:S01]  /*10530*/  IADD3 RZ, P0, PT, R11, R8, RZ ;  /* 0x000000080bff7210 */ /* 0x000fe20007f1e0ff */
[----:B------:R-:W-:Y:S04]  /*10540*/  IMAD.MOV.U32 R4, RZ, RZ, R9 ;  /* 0x000000ffff047224 */ /* 0x000fe800078e0009 */
[----:B------:R-:W-:Y:S01]  /*10550*/  IMAD.WIDE.U32.X R4, R3, UR7, R4, P0 ;  /* 0x0000000703047c25 */ /* 0x000fe200080e0404 */
[----:B------:R-:W-:Y:S02]  /*10560*/  ISETP.NE.AND.EX P0, PT, RZ, UR7, PT, P1 ;  /* 0x00000007ff007c0c */ /* 0x000fe4000bf05310 */
[----:B------:R-:W-:Y:S02]  /*10570*/  ISETP.NE.U32.AND P1, PT, RZ, UR54, PT ;  /* 0x00000036ff007c0c */ /* 0x000fe4000bf25070 */
[----:B------:R-:W-:Y:S02]  /*10580*/  SEL R0, R2, R4, !P0 ;  /* 0x0000000402007207 */ /* 0x000fe40004000000 */
[----:B------:R-:W-:Y:S02]  /*10590*/  SEL R4, R5, RZ, P0 ;  /* 0x000000ff05047207 */ /* 0x000fe40000000000 */
[----:B------:R-:W-:Y:S02]  /*105a0*/  ISETP.NE.AND.EX P1, PT, RZ, UR55, PT, P1 ;  /* 0x00000037ff007c0c */ /* 0x000fe4000bf25310 */
[--C-:B------:R-:W-:Y:S02]  /*105b0*/  SHF.R.U64 R5, R0, UR6, R4.reuse ;  /* 0x0000000600057c19 */ /* 0x100fe40008001204 */
[----:B------:R-:W-:Y:S02]  /*105c0*/  SHF.R.U32.HI R3, RZ, UR6, R4 ;  /* 0x00000006ff037c19 */ /* 0x000fe40008011604 */
[----:B------:R-:W-:Y:S05]  /*105d0*/  IADD3 R0, P0, PT, RZ, -R5, RZ ;  /* 0x80000005ff007210 */ /* 0x000fea0007f1e0ff */
[----:B------:R-:W-:Y:S04]  /*105e0*/  IMAD.X R3, RZ, RZ, ~R3, P0 ;  /* 0x000000ffff037224 */ /* 0x000fe800000e0e03 */
[----:B------:R-:W-:Y:S02]  /*105f0*/  IMAD R4, R3, UR40, RZ ;  /* 0x0000002803047c24 */ /* 0x000fe4000f8e02ff */
[----:B------:R-:W-:Y:S02]  /*10600*/  IMAD.MOV.U32 R3, RZ, RZ, RZ ;  /* 0x000000ffff037224 */ /* 0x000fe400078e00ff */
[C---:B------:R-:W-:Y:S04]  /*10610*/  IMAD.WIDE.U32 R2, R0.reuse, UR40, R2 ;  /* 0x0000002800027c25 */ /* 0x040fe8000f8e0002 */
[----:B------:R-:W-:Y:S04]  /*10620*/  IMAD R0, R0, UR41, R4 ;  /* 0x0000002900007c24 */ /* 0x000fe8000f8e0204 */
[----:B------:R-:W-:Y:S05]  /*10630*/  IMAD.IADD R0, R3, 0x1, R0 ;  /* 0x0000000103007824 */ /* 0x000fea00078e0200 */
[--C-:B------:R-:W-:Y:S02]  /*10640*/  SHF.R.U64 R2, R2, UR42, R0.reuse ;  /* 0x0000002a02027c19 */ /* 0x100fe40008001200 */
[----:B------:R-:W-:Y:S04]  /*10650*/  SHF.R.U32.HI R0, RZ, UR42, R0 ;  /* 0x0000002aff007c19 */ /* 0x000fe80008011600 */
[C-C-:B------:R-:W-:Y:S02]  /*10660*/  SHF.R.U64 R12, R2.reuse, UR44, R0.reuse ;  /* 0x0000002c020c7c19 */ /* 0x140fe40008001200 */
[----:B------:R-:W-:Y:S02]  /*10670*/  SHF.R.U32.HI R0, RZ, UR44, R0 ;  /* 0x0000002cff007c19 */ /* 0x000fe40008011600 */
[----:B------:R-:W-:Y:S02]  /*10680*/  LOP3.LUT R2, R2, R30, RZ, 0xc0, !PT ;  /* 0x0000001e02027212 */ /* 0x000fe400078ec0ff */
[--C-:B------:R-:W-:Y:S02]  /*10690*/  SHF.R.U64 R4, R12, UR5, R0.reuse ;  /* 0x000000050c047c19 */ /* 0x100fe40008001200 */
[----:B------:R-:W-:Y:S02]  /*106a0*/  SHF.R.U32.HI R7, RZ, UR5, R0 ;  /* 0x00000005ff077c19 */ /* 0x000fe40008011600 */
[----:B------:R-:W-:Y:S05]  /*106b0*/  IADD3 R0, P0, PT, R4, UR57, RZ ;  /* 0x0000003904007c10 */ /* 0x000fea000ff1e0ff */
[----:B------:R-:W-:Y:S02]  /*106c0*/  IMAD.X R3, RZ, RZ, R7, P0 ;  /* 0x000000ffff037224 */ /* 0x000fe400000e0607 */
[C---:B------:R-:W-:Y:S04]  /*106d0*/  IMAD.WIDE.U32 R14, R0.reuse, UR54, RZ ;  /* 0x00000036000e7c25 */ /* 0x040fe8000f8e00ff */
[----:B------:R-:W-:Y:S04]  /*106e0*/  IMAD.WIDE.U32 R10, R3, UR54, RZ ;  /* 0x00000036030a7c25 */ /* 0x000fe8000f8e00ff */
[----:B------:R-:W-:Y:S01]  /*106f0*/  IMAD.WIDE.U32 R10, P0, R0, UR55, R10 ;  /* 0x00000037000a7c25 */ /* 0x000fe2000f80000a */
[----:B------:R-:W-:Y:S02]  /*10700*/  LOP3.LUT R0, R6, R31, RZ, 0xc0, !PT ;  /* 0x0000001f06007212 */ /* 0x000fe400078ec0ff */
[----:B------:R-:W-:Y:S01]  /*10710*/  LOP3.LUT R6, R12, R38, RZ, 0xc0, !PT ;  /* 0x000000260c067212 */ /* 0x000fe200078ec0ff */
[----:B------:R-:W-:Y:S01]  /*10720*/  IMAD.X R9, RZ, RZ, RZ, P0 ;  /* 0x000000ffff097224 */ /* 0x000fe200000e06ff */
[----:B------:R-:W-:Y:S01]  /*10730*/  IADD3 RZ, P0, PT, R15, R10, RZ ;  /* 0x0000000a0fff7210 */ /* 0x000fe20007f1e0ff */
[----:B------:R-:W-:Y:S04]  /*10740*/  IMAD.MOV.U32 R8, RZ, RZ, R11 ;  /* 0x000000ffff087224 */ /* 0x000fe800078e000b */
[----:B------:R-:W-:Y:S01]  /*10750*/  IMAD.WIDE.U32.X R8, R3, UR55, R8, P0 ;  /* 0x0000003703087c25 */ /* 0x000fe200080e0408 */
[----:B------:R-:W-:Y:S04]  /*10760*/  ISETP.NE.AND P0, PT, R74, 0x1, PT ;  /* 0x000000014a00780c */ /* 0x000fe80003f05270 */
[----:B------:R-:W-:Y:S02]  /*10770*/  SEL R7, R7, R9, !P1 ;  /* 0x0000000907077207 */ /* 0x000fe40004800000 */
[----:B------:R-:W-:Y:S02]  /*10780*/  SEL R3, R4, R8, !P1 ;  /* 0x0000000804037207 */ /* 0x000fe40004800000 */
[----:B------:R-:W-:Y:S02]  /*10790*/  ISETP.NE.AND P1, PT, R18, RZ, PT ;  /* 0x000000ff1200720c */ /* 0x000fe40003f25270 */
[----:B------:R-:W-:Y:S02]  /*107a0*/  SHF.R.U64 R3, R3, UR56, R7 ;  /* 0x0000003803037c19 */ /* 0x000fe40008001207 */
[----:B------:R-:W-:Y:S02]  /*107b0*/  ISETP.NE.OR P1, PT, R247, RZ, P1 ;  /* 0x000000fff700720c */ /* 0x000fe40000f25670 */
[----:B------:R-:W-:Y:S01]  /*107c0*/  SHF.L.U32 R8, R3, UR5, RZ ;  /* 0x0000000503087c19 */ /* 0x000fe200080006ff */
[----:B------:R-:W-:Y:S04]  /*107d0*/  IMAD.MOV R7, RZ, RZ, -R3 ;  /* 0x000000ffff077224 */ /* 0x000fe800078e0a03 */
[----:B------:R-:W-:Y:S02]  /*107e0*/  IMAD.IADD R3, R6, 0x1, R8 ;  /* 0x0000000106037824 */ /* 0x000fe400078e0208 */
[----:B------:R-:W-:Y:S02]  /*107f0*/  IMAD R4, R7, UR60, R4 ;  /* 0x0000003c07047c24 */ /* 0x000fe4000f8e0204 */
[----:B------:R-:W-:Y:S02]  /*10800*/  IMAD R0, R3, UR4, R0 ;  /* 0x0000000403007c24 */ /* 0x000fe4000f8e0200 */
[----:B------:R-:W-:Y:S01]  /*10810*/  IMAD R2, R4, UR51, R2 ;  /* 0x0000003304027c24 */ /* 0x000fe2000f8e0202 */
[----:B------:R-:W-:Y:S05]  /*10820*/  @P1 BREAK.RELIABLE B0 ;  /* 0x0000000000001942 */ /* 0x000fea0003800100 */
[----:B------:R-:W-:Y:S02]  /*10830*/  SEL R8, R0, R2, !P0 ;  /* 0x0000000200087207 */ /* 0x000fe40004000000 */
[----:B------:R-:W-:Y:S01]  /*10840*/  SEL R7, R2, R0, !P0 ;  /* 0x0000000002077207 */ /* 0x000fe20004000000 */
[----:B------:R-:W-:Y:S05]  /*10850*/  @P1 BRA `(.L_x_307) ;  /* 0x00000020008c1947 */ /* 0x000fea0003800000 */
.L_x_306:
[----:B------:R-:W-:Y:S05]  /*10860*/  BSYNC.RELIABLE B0 ;  /* 0x0000000000007941 */ /* 0x000fea0003800100 */
.L_x_305:
[----:B------:R-:W2:Y:S01]  /*10870*/  S2R R0, SR_CgaCtaId ;  /* 0x0000000000007919 */ /* 0x000ea20000008800 */
[----:B------:R-:W-:Y:S01]  /*10880*/  MOV R2, 0x400 ;  /* 0x0000040000027802 */ /* 0x000fe20000000f00 */
[----:B------:R-:W-:Y:S01]  /*10890*/  BSSY B0, `(.L_x_308) ;  /* 0x0000007000007945 */ /* 0x000fe20003800000 */
[----:B------:R-:W-:Y:S02]  /*108a0*/  SHF.L.U32 R3, R50, 0x1f, RZ ;  /* 0x0000001f32037819 */ /* 0x000fe400000006ff */
[----:B--2---:R-:W-:Y:S05]  /*108b0*/  LEA R0, R0, R2, 0x18 ;  /* 0x0000000200007211 */ /* 0x004fea00078ec0ff */
[C-C-:B------:R-:W-:Y:S02]  /*108c0*/  IMAD R2, R20.reuse, 0x8, R0.reuse ;  /* 0x0000000814027824 */ /* 0x140fe400078e0200 */
[----:B------:R-:W-:Y:S02]  /*108d0*/  IMAD R0, R20, 0x10, R0 ;  /* 0x0000001014007824 */ /* 0x000fe400078e0200 */
[----:B------:R-:W2:Y:S02]  /*108e0*/  SYNCS.PHASECHK.TRANS64.TRYWAIT P0, [R2+URZ+0xd0], R3 ;  /* 0x0000d003020075a7 */ /* 0x000ea400080011ff */
[----:B--2---:R-:W-:Y:S05]  /*108f0*/  @!P0 BRA `(.L_x_309) ;  /* 0x00000188003c8947 */ /* 0x004fea0003800000 */
.L_x_663:
[----:B------:R-:W-:Y:S05]  /*10900*/  BSYNC B0 ;  /* 0x0000000000007941 */ /* 0x000fea0003800000 */
.L_x_308:
        /* <DEDUP_REMOVED lines=63> */
.L_x_310:
[----:B------:R-:W-:Y:S01]  /*10d00*/  @!P1 IMAD.HI.U32 R0, R17, R14, RZ ;  /* 0x0000000e11009227 */ /* 0x000fe200078e00ff */
[----:B-1----:R-:W-:Y:S01]  /*10d10*/  @!P1 ISETP.NE.AND P0, PT, R12, 0x1, PT ;  /* 0x000000010c00980c */ /* 0x002fe20003f05270 */
[----:B------:R-:W1:Y:S01]  /*10d20*/  LDC R76, c[0x0][0xc28] ;  /* 0x00030a00ff4c7b82 */ /* 0x000e620000000800 */
[----:B------:R-:W-:Y:S01]  /*10d30*/  @!P1 ISETP.NE.AND P2, PT, R11, 0x1, PT ;  /* 0x000000010b00980c */ /* 0x000fe20003f45270 */
[C---:B------:R-:W-:Y:S01]  /*10d40*/  @!P1 IMAD.HI.U32 R13, R16.reuse, R13, RZ ;  /* 0x0000000d100d9227 */ /* 0x040fe200078e00ff */
[----:B------:R-:W-:Y:S01]  /*10d50*/  @!P1 SHF.R.U32.HI R0, RZ, R15, R0 ;  /* 0x0000000fff009219 */ /* 0x000fe20000011600 */
[----:B------:R-:W-:Y:S01]  /*10d60*/  BSSY.RECONVERGENT B3, `(.L_x_311) ;  /* 0x00001cd000037945 */ /* 0x000fe20003800200 */
[----:B------:R-:W-:Y:S01]  /*10d70*/  @P3 SHF.R.U32.HI R19, RZ, 0x10, R5 ;  /* 0x00000010ff133819 */ /* 0x000fe20000011605 */
[----:B------:R-:W-:Y:S01]  /*10d80*/  IMAD.MOV.U32 R8, RZ, RZ, R60 ;  /* 0x000000ffff087224 */ /* 0x000fe200078e003c */
[----:B------:R-:W-:Y:S01]  /*10d90*/  @!P1 SHF.R.U32.HI R2, RZ, R18, R13 ;  /* 0x00000012ff029219 */ /* 0x000fe2000001160d */
[----:B------:R-:W-:Y:S01]  /*10da0*/  IMAD.MOV.U32 R7, RZ, RZ, R55 ;  /* 0x000000ffff077224 */ /* 0x000fe200078e0037 */
[----:B------:R-:W-:Y:S01]  /*10db0*/  @!P1 SEL R3, R17, R0, !P2 ;  /* 0x0000000011039207 */ /* 0x000fe20005000000 */
[----:B------:R-:W-:Y:S01]  /*10dc0*/  IMAD.MOV.U32 R250, RZ, RZ, RZ ;  /* 0x000000fffffa7224 */ /* 0x000fe200078e00ff */
[----:B------:R-:W-:Y:S01]  /*10dd0*/  @!P1 SEL R2, R16, R2, !P0 ;  /* 0x0000000210029207 */ /* 0x000fe20004000000 */
[----:B------:R-:W-:Y:S01]  /*10de0*/  HFMA2 R240, -RZ, RZ, 0, 0 ;  /* 0x00000000fff07431 */ /* 0x000fe200000001ff */
[----:B------:R-:W-:Y:S02]  /*10df0*/  PRMT R252, RZ, 0x7610, R252 ;  /* 0x00007610fffc7816 */ /* 0x000fe400000000fc */
[----:B------:R-:W-:Y:S01]  /*10e00*/  MOV R247, RZ ;  /* 0x000000ff00f77202 */ /* 0x000fe20000000f00 */
[----:B------:R-:W-:Y:S02]  /*10e10*/  @!P1 IMAD.IADD R0, R2, 0x1, -R3 ;  /* 0x0000000102009824 */ /* 0x000fe400078e0a03 */
[----:B------:R-:W-:Y:S02]  /*10e20*/  @!P1 IMAD.IADD R2, R3, 0x1, -R2 ;  /* 0x0000000103029824 */ /* 0x000fe400078e0a02 */
[----:B------:R-:W-:Y:S02]  /*10e30*/  @!P1 IMAD R17, R0, R11, R17 ;  /* 0x0000000b00119224 */ /* 0x000fe400078e0211 */
[----:B------:R-:W-:Y:S01]  /*10e40*/  @!P1 IMAD R16, R2, R12, R16 ;  /* 0x0000000c02109224 */ /* 0x000fe200078e0210 */
[----:B-1----:R-:W-:Y:S01]  /*10e50*/  MOV R5, R76 ;  /* 0x0000004c00057202 */ /* 0x002fe20000000f00 */
[----:B------:R-:W-:Y:S06]  /*10e60*/  @!P3 BRA `(.L_x_312) ;  /* 0x0000001800f0b947 */ /* 0x000fec0003800000 */
[----:B------:R-:W-:Y:S01]  /*10e70*/  VIADD R4, R16, UR61 ;  /* 0x0000003d10047c36 */ /* 0x000fe20008000000 */
[----:B------:R-:W2:Y:S01]  /*10e80*/  LDL R9, [R1+0x5c] ;  /* 0x00005c0001097983 */ /* 0x000ea20000100800 */
[----:B------:R-:W-:Y:S02]  /*10e90*/  ISETP.NE.AND P0, PT, R80, RZ, PT ;  /* 0x000000ff5000720c */ /* 0x000fe40003f05270 */
[----:B--2---:R-:W-:Y:S11]  /*10ea0*/  R2UR UR4, R9 ;  /* 0x00000000090472ca */ /* 0x004ff600000e0000 */
[----:B------:R-:W-:Y:S02]  /*10eb0*/  @!UPT UIADD3 URZ, UPT, UPT, URZ, URZ, URZ ;  /* 0x000000fffffff290 */ /* 0x000fe4000fffe0ff */
[----:B------:R-:W-:Y:S01]  /*10ec0*/  VIADD R3, R17, UR4 ;  /* 0x0000000411037c36 */ /* 0x000fe20008000000 */
[----:B------:R-:W-:Y:S06]  /*10ed0*/  @!P0 BRA `(.L_x_313) ;  /* 0x0000001800348947 */ /* 0x000fec0003800000 */
[----:B------:R-:W-:Y:S01]  /*10ee0*/  IMAD.MOV.U32 R240, RZ, RZ, -0x1 ;  /* 0xfffffffffff07424 */ /* 0x000fe200078e00ff */
[----:B------:R-:W2:Y:S01]  /*10ef0*/  LDL R9, [R1+0x98] ;  /* 0x0000980001097983 */ /* 0x000ea20000100800 */
[C---:B------:R-:W-:Y:S01]  /*10f00*/  ISETP.NE.AND P1, PT, R74.reuse, RZ, PT ;  /* 0x000000ff4a00720c */ /* 0x040fe20003f25270 */
[----:B------:R-:W-:Y:S01]  /*10f10*/  HFMA2 R247, -RZ, RZ, 0, 0 ;  /* 0x00000000fff77431 */ /* 0x000fe200000001ff */
[----:B------:R-:W-:Y:S01]  /*10f20*/  ISETP.NE.AND P0, PT, R74, 0x1, PT ;  /* 0x000000014a00780c */ /* 0x000fe20003f05270 */
[----:B------:R-:W3:Y:S01]  /*10f30*/  LDL R10, [R1+0x9c] ;  /* 0x00009c00010a7983 */ /* 0x000ee20000100800 */
[----:B------:R-:W-:Y:S01]  /*10f40*/  SHF.R.S32.HI R22, RZ, 0x1f, R4 ;  /* 0x0000001fff167819 */ /* 0x000fe20000011404 */
[----:B------:R-:W-:Y:S01]  /*10f50*/  HFMA2 R250, -RZ, RZ, 0, 0 ;  /* 0x00000000fffa7431 */ /* 0x000fe200000001ff */
[----:B------:R-:W-:Y:S01]  /*10f60*/  SHF.R.S32.HI R18, RZ, 0x1f, R3 ;  /* 0x0000001fff127819 */ /* 0x000fe20000011403 */
[----:B------:R-:W-:Y:S01]  /*10f70*/  BSSY.RECONVERGENT B2, `(.L_x_314) ;  /* 0x0000176000027945 */ /* 0x000fe20003800200 */
[----:B------:R-:W-:Y:S05]  /*10f80*/  PRMT R252, RZ, 0x7610, R252 ;  /* 0x00007610fffc7816 */ /* 0x000fea00000000fc */
[----:B------:R-:W1:Y:S08]  /*10f90*/  @!P1 LDC R0, c[0x0][0xb20] ;  /* 0x0002c800ff009b82 */ /* 0x000e700000000800 */
[----:B------:R-:W4:Y:S08]  /*10fa0*/  @P1 LDC R12, c[0x0][0xb10] ;  /* 0x0002c400ff0c1b82 */ /* 0x000f300000000800 */
[----:B------:R-:W4:Y:S08]  /*10fb0*/  @!P0 LDC R13, c[0x0][0xb20] ;  /* 0x0002c800ff0d8b82 */ /* 0x000f300000000800 */
[----:B------:R-:W4:Y:S08]  /*10fc0*/  @P0 LDC R15, c[0x0][0xb10] ;  /* 0x0002c400ff0f0b82 */ /* 0x000f300000000800 */
[----:B------:R-:W4:Y:S01]  /*10fd0*/  @P0 LDC.64 R36, c[0x0][0xb08] ;  /* 0x0002c200ff240b82 */ /* 0x000f220000000a00 */
[----:B---3--:R-:W-:Y:S02]  /*10fe0*/  R2UR UR5, R10 ;  /* 0x000000000a0572ca */ /* 0x008fe400000e0000 */
[----:B--2---:R-:W-:Y:S05]  /*10ff0*/  R2UR UR4, R9 ;  /* 0x00000000090472ca */ /* 0x004fea00000e0000 */
[----:B------:R-:W2:Y:S01]  /*11000*/  @P1 LDC.64 R10, c[0x0][0xb08] ;  /* 0x0002c200ff0a1b82 */ /* 0x000ea20000000a00 */
[-CC-:B-1----:R-:W-:Y:S02]  /*11010*/  @!P1 SHF.R.U32.HI R2, RZ, R0.reuse, R22.reuse ;  /* 0x00000000ff029219 */ /* 0x182fe40000011616 */
[--C-:B------:R-:W-:Y:S02]  /*11020*/  @!P1 SHF.R.U64 R0, R4, R0, R22.reuse ;  /* 0x0000000004009219 */ /* 0x100fe40000001216 */
[----:B----4-:R-:W-:Y:S03]  /*11030*/  @P1 SHF.R.U32.HI R5, RZ, R12, R22 ;  /* 0x0000000cff051219 */ /* 0x010fe60000011616 */
[----:B------:R-:W1:Y:S02]  /*11040*/  @!P1 LDC.64 R8, c[0x0][0xb18] ;  /* 0x0002c600ff089b82 */ /* 0x000e640000000a00 */
[----:B--2---:R-:W-:Y:S02]  /*11050*/  @P1 IMAD R5, R5, R10, RZ ;  /* 0x0000000a05051224 */ /* 0x004fe400078e02ff */
[-C--:B-1----:R-:W-:Y:S02]  /*11060*/  @!P1 IMAD R2, R2, R8.reuse, RZ ;  /* 0x0000000802029224 */ /* 0x082fe400078e02ff */
[C---:B------:R-:W-:Y:S01]  /*11070*/  @!P1 IMAD.WIDE.U32 R6, R0.reuse, R8, RZ ;  /* 0x0000000800069225 */ /* 0x040fe200078e00ff */
[----:B------:R-:W-:Y:S03]  /*11080*/  @!P0 SHF.R.U32.HI R8, RZ, R13, R18 ;  /* 0x0000000dff088219 */ /* 0x000fe60000011612 */
[----:B------:R-:W-:Y:S01]  /*11090*/  @!P1 IMAD R9, R0, R9, R2 ;  /* 0x0000000900099224 */ /* 0x000fe200078e0202 */
[----:B------:R-:W-:Y:S01]  /*110a0*/  @P1 SHF.R.U64 R0, R4, R12, R22 ;  /* 0x0000000c04001219 */ /* 0x000fe20000001216 */
[----:B------:R-:W-:Y:S01]  /*110b0*/  @!P1 IMAD.MOV.U32 R23, RZ, RZ, R6 ;  /* 0x000000ffff179224 */ /* 0x000fe200078e0006 */
[-CC-:B------:R-:W-:Y:S01]  /*110c0*/  @P0 SHF.R.U64 R2, R3, R15.reuse, R18.reuse ;  /* 0x0000000f03020219 */ /* 0x180fe20000001212 */
[----:B------:R-:W-:Y:S01]  /*110d0*/  @!P1 IMAD.IADD R14, R7, 0x1, R9 ;  /* 0x00000001070e9824 */ /* 0x000fe200078e0209 */
[--C-:B------:R-:W-:Y:S01]  /*110e0*/  @P0 SHF.R.U32.HI R9, RZ, R15, R18.reuse ;  /* 0x0000000fff090219 */ /* 0x100fe20000011612 */
[C---:B------:R-:W-:Y:S01]  /*110f0*/  @P1 IMAD.WIDE.U32 R6, R0.reuse, R10, RZ ;  /* 0x0000000a00061225 */ /* 0x040fe200078e00ff */
[----:B------:R-:W-:Y:S03]  /*11100*/  SHF.R.S32.HI R15, RZ, 0x1f, R19 ;  /* 0x0000001fff0f7819 */ /* 0x000fe60000011413 */
[----:B------:R-:W-:Y:S01]  /*11110*/  @P1 IMAD R5, R0, R11, R5 ;  /* 0x0000000b00051224 */ /* 0x000fe200078e0205 */
[----:B------:R-:W-:Y:S01]  /*11120*/  @!P0 SHF.R.U64 R0, R3, R13, R18 ;  /* 0x0000000d03008219 */ /* 0x000fe20000001212 */
[----:B------:R-:W-:Y:S01]  /*11130*/  @!P0 IMAD R8, R8, UR5, RZ ;  /* 0x0000000508088c24 */ /* 0x000fe2000f8e02ff */
[----:B------:R-:W1:Y:S01]  /*11140*/  @!P0 LDC.64 R10, c[0x0][0xb18] ;  /* 0x0002c600ff0a8b82 */ /* 0x000e620000000a00 */
[----:B------:R-:W-:Y:S01]  /*11150*/  @P1 IMAD.IADD R14, R7, 0x1, R5 ;  /* 0x00000001070e1824 */ /* 0x000fe200078e0205 */
[----:B------:R-:W-:Y:S01]  /*11160*/  @P1 MOV R23, R6 ;  /* 0x0000000600171202 */ /* 0x000fe20000000f00 */
[----:B------:R-:W-:Y:S03]  /*11170*/  @!P0 IMAD.WIDE.U32 R12, R0, UR5, RZ ;  /* 0x00000005000c8c25 */ /* 0x000fe6000f8e00ff */
[----:B------:R-:W-:Y:S01]  /*11180*/  IADD3 R4, P1, PT, R4, -R23, RZ ;  /* 0x8000001704047210 */ /* 0x000fe20007f3e0ff */
[----:B------:R-:W-:Y:S02]  /*11190*/  @!P0 IMAD R0, R0, UR4, R8 ;  /* 0x0000000400008c24 */ /* 0x000fe4000f8e0208 */
[-C--:B------:R-:W-:Y:S02]  /*111a0*/  @P0 IMAD R5, R9, R36.reuse, RZ ;  /* 0x0000002409050224 */ /* 0x080fe400078e02ff */
[C---:B------:R-:W-:Y:S01]  /*111b0*/  @P0 IMAD.WIDE.U32 R8, R2.reuse, R36, RZ ;  /* 0x0000002402080225 */ /* 0x040fe200078e00ff */
[----:B------:R-:W-:Y:S03]  /*111c0*/  @!P0 IADD3 R0, PT, PT, R13, R0, RZ ;  /* 0x000000000d008210 */ /* 0x000fe60007ffe0ff */
[----:B------:R-:W-:Y:S02]  /*111d0*/  @P0 IMAD R5, R2, R37, R5 ;  /* 0x0000002502050224 */ /* 0x000fe400078e0205 */
[----:B------:R-:W-:Y:S02]  /*111e0*/  @P0 IMAD.MOV.U32 R12, RZ, RZ, R8 ;  /* 0x000000ffff0c0224 */ /* 0x000fe400078e0008 */
[----:B------:R-:W-:Y:S01]  /*111f0*/  IMAD.WIDE.U32 R6, R19, R75, RZ ;  /* 0x0000004b13067225 */ /* 0x000fe200078e00ff */
[----:B------:R-:W-:Y:S02]  /*11200*/  @P0 IADD3 R0, PT, PT, R9, R5, RZ ;  /* 0x0000000509000210 */ /* 0x000fe40007ffe0ff */
[----:B------:R-:W-:Y:S01]  /*11210*/  IADD3 R2, P2, PT, R3, -R12, RZ ;  /* 0x8000000c03027210 */ /* 0x000fe20007f5e0ff */
[----:B------:R-:W-:Y:S02]  /*11220*/  IMAD R8, R15, R75, RZ ;  /* 0x0000004b0f087224 */ /* 0x000fe400078e02ff */
[----:B------:R-:W-:Y:S01]  /*11230*/  IMAD.X R5, R22, 0x1, ~R14, P1 ;  /* 0x0000000116057824 */ /* 0x000fe200008e0e0e */
[----:B------:R-:W-:Y:S01]  /*11240*/  IADD3.X R3, PT, PT, R18, ~R0, RZ, P2, !PT ;  /* 0x8000000012037210 */ /* 0x000fe200017fe4ff */
[----:B------:R-:W-:Y:S02]  /*11250*/  IMAD.IADD R7, R7, 0x1, R8 ;  /* 0x0000000107077824 */ /* 0x000fe400078e0208 */
[-C--:B-1----:R-:W-:Y:S02]  /*11260*/  @!P0 IMAD R13, R5, R10.reuse, RZ ;  /* 0x0000000a050d8224 */ /* 0x082fe400078e02ff */
[C---:B------:R-:W-:Y:S01]  /*11270*/  @!P0 IMAD.WIDE.U32 R8, R4.reuse, R10, R2 ;  /* 0x0000000a04088225 */ /* 0x040fe200078e0002 */
[----:B------:R-:W-:Y:S03]  /*11280*/  @P0 MOV R10, UR5 ;  /* 0x00000005000a0c02 */ /* 0x000fe60008000f00 */
[----:B------:R-:W-:Y:S02]  /*11290*/  @!P0 IMAD R13, R4, R11, R13 ;  /* 0x0000000b040d8224 */ /* 0x000fe400078e020d */
[----:B------:R-:W-:Y:S02]  /*112a0*/  @P0 IMAD.U32 R11, RZ, RZ, UR4 ;  /* 0x00000004ff0b0e24 */ /* 0x000fe4000f8e00ff */
[-C--:B------:R-:W-:Y:S01]  /*112b0*/  @P0 IMAD R3, R3, R10.reuse, RZ ;  /* 0x0000000a03030224 */ /* 0x080fe200078e02ff */
[----:B------:R-:W-:Y:S01]  /*112c0*/  @!P0 IADD3 R22, PT, PT, R9, R13, RZ ;  /* 0x0000000d09168210 */ /* 0x000fe20007ffe0ff */
[----:B------:R-:W-:Y:S04]  /*112d0*/  @P0 IMAD.WIDE.U32 R4, R2, R10, R4 ;  /* 0x0000000a02040225 */ /* 0x000fe800078e0004 */
[----:B------:R-:W-:Y:S04]  /*112e0*/  IMAD.WIDE.U32 R6, R47, R12, R6 ;  /* 0x0000000c2f067225 */ /* 0x000fe800078e0006 */
[----:B------:R-:W-:Y:S02]  /*112f0*/  IMAD R0, R0, R47, RZ ;  /* 0x0000002f00007224 */ /* 0x000fe400078e02ff */
[----:B------:R-:W-:Y:S02]  /*11300*/  @P0 IMAD R2, R2, R11, R3 ;  /* 0x0000000b02020224 */ /* 0x000fe400078e0203 */
[----:B------:R-:W-:Y:S01]  /*11310*/  @P0 IMAD.MOV.U32 R8, RZ, RZ, R4 ;  /* 0x000000ffff080224 */ /* 0x000fe200078e0004 */
[----:B------:R-:W-:Y:S01]  /*11320*/  IADD3 R0, PT, PT, R7, R0, RZ ;  /* 0x0000000007007210 */ /* 0x000fe20007ffe0ff */
[----:B------:R-:W-:Y:S01]  /*11330*/  @P0 IMAD.IADD R22, R5, 0x1, R2 ;  /* 0x0000000105160824 */ /* 0x000fe200078e0202 */
[----:B------:R-:W-:Y:S02]  /*11340*/  MOV R7, 0xffffffff ;  /* 0xffffffff00077802 */ /* 0x000fe40000000f00 */
[----:B------:R-:W-:Y:S01]  /*11350*/  IADD3 R23, P1, P0, R8, R6, R23 ;  /* 0x0000000608177210 */ /* 0x000fe2000783e017 */
[----:B------:R-:W-:Y:S01]  /*11360*/  IMAD.MOV.U32 R8, RZ, RZ, -0x1 ;  /* 0xffffffffff087424 */ /* 0x000fe200078e00ff */
[----:B------:R-:W-:Y:S02]  /*11370*/  MOV R5, 0xffffffff ;  /* 0xffffffff00057802 */ /* 0x000fe40000000f00 */
[----:B------:R-:W-:Y:S02]  /*11380*/  IADD3.X R22, PT, PT, R22, R0, R14, P1, P0 ;  /* 0x0000000016167210 */ /* 0x000fe40000fe040e */
[----:B------:R-:W-:Y:S04]  /*11390*/  ISETP.GE.U32.AND P0, PT, R23, R64, PT ;  /* 0x000000401700720c */ /* 0x000fe80003f06070 */
[----:B------:R-:W-:Y:S11]  /*113a0*/  ISETP.GE.U32.AND.EX P0, PT, R22, R68, PT, P0 ;  /* 0x000000441600720c */ /* 0x000ff60003f06100 */
[----:B------:R-:W-:Y:S02]  /*113b0*/  @!UPT UIADD3 URZ, UPT, UPT, URZ, URZ, URZ ;  /* 0x000000fffffff290 */ /* 0x000fe4000fffe0ff */
[----:B------:R-:W-:Y:S05]  /*113c0*/  @P0 BRA `(.L_x_315) ;  /* 0x0000001000c00947 */ /* 0x000fea0003800000 */
[----:B------:R-:W-:Y:S01]  /*113d0*/  IMAD.MOV.U32 R252, RZ, RZ, 0x1 ;  /* 0x00000001fffc7424 */ /* 0x000fe200078e00ff */
[C---:B------:R-:W-:Y:S01]  /*113e0*/  ISETP.GE.U32.AND P2, PT, R23.reuse, R62, PT ;  /* 0x0000003e1700720c */ /* 0x040fe20003f46070 */
[----:B------:R-:W-:Y:S03]  /*113f0*/  BSSY.RECONVERGENT B1, `(.L_x_316) ;  /* 0x00000ee000017945 */ /* 0x000fe60003800200 */
[----:B------:R-:W-:Y:S11]  /*11400*/  ISETP.GE.U32.AND.EX P2, PT, R22, R65, PT, P2 ;  /* 0x000000411600720c */ /* 0x000ff60003f46120 */
[----:B------:R-:W-:Y:S02]  /*11410*/  @!UPT UIADD3 URZ, UPT, UPT, URZ, URZ, URZ ;  /* 0x000000fffffff290 */ /* 0x000fe4000fffe0ff */
[----:B------:R-:W-:Y:S01]  /*11420*/  @P2 IMAD.MOV.U32 R250, RZ, RZ, RZ ;  /* 0x000000fffffa2224 */ /* 0x000fe200078e00ff */
[----:B------:R-:W1:Y:S01]  /*11430*/  @P2 LDC.64 R2, c[0x0][0xba0] ;  /* 0x0002e800ff022b82 */ /* 0x000e620000000a00 */
[----:B------:R-:W-:Y:S07]  /*11440*/  @P2 MOV R247, RZ ;  /* 0x000000ff00f72202 */ /* 0x000fee0000000f00 */
[----:B------:R-:W2:Y:S08]  /*11450*/  @P2 LDC.64 R14, c[0x0][0xc10] ;  /* 0x00030400ff0e2b82 */ /* 0x000eb00000000a00 */
[----:B------:R-:W3:Y:S02]  /*11460*/  @P2 LDC.64 R4, c[0x0][0xc08] ;  /* 0x00030200ff042b82 */ /* 0x000ee40000000a00 */
[----:B---3--:R-:W-:Y:S02]  /*11470*/  @P2 ISETP.NE.U32.AND P1, PT, R4, RZ, PT ;  /* 0x000000ff0400220c */ /* 0x008fe40003f25070 */
[----:B-1----:R-:W-:Y:S02]  /*11480*/  @P2 IADD3 R2, P0, PT, R23, -R2, RZ ;  /* 0x8000000217022210 */ /* 0x002fe40007f1e0ff */
[----:B------:R-:W-:Y:S03]  /*11490*/  @P2 ISETP.NE.AND.EX P1, PT, R5, RZ, PT, P1 ;  /* 0x000000ff0500220c */ /* 0x000fe60003f25310 */
[----:B------:R-:W-:Y:S05]  /*114a0*/  @P2 IMAD.X R0, R22, 0x1, ~R3, P0 ;  /* 0x0000000116002824 */ /* 0x000fea00000e0e03 */
[-CC-:B------:R-:W-:Y:S02]  /*114b0*/  @P2 SHF.R.U64 R240, R2, R40.reuse, R0.reuse ;  /* 0x0000002802f02219 */ /* 0x180fe40000001200 */
[----:B------:R-:W-:Y:S04]  /*114c0*/  @P2 SHF.R.U32.HI R0, RZ, R40, R0 ;  /* 0x00000028ff002219 */ /* 0x000fe80000011600 */
[-CC-:B------:R-:W-:Y:S02]  /*114d0*/  @P2 SHF.R.U64 R240, R240, R29.reuse, R0.reuse ;  /* 0x0000001df0f02219 */ /* 0x180fe40000001200 */
[----:B------:R-:W-:Y:S02]  /*114e0*/  @P2 SHF.R.U32.HI R11, RZ, R29, R0 ;  /* 0x0000001dff0b2219 */ /* 0x000fe40000011600 */
[----:B--2---:R-:W-:Y:S05]  /*114f0*/  @P2 IADD3 R0, P0, PT, R240, R15, RZ ;  /* 0x0000000ff0002210 */ /* 0x004fea0007f1e0ff */
[----:B------:R-:W-:Y:S02]  /*11500*/  @P2 IMAD.X R8, RZ, RZ, R11, P0 ;  /* 0x000000ffff082224 */ /* 0x000fe400000e060b */
[----:B------:R-:W-:Y:S01]  /*11510*/  @P2 IMAD.WIDE.U32 R12, R0, R4, RZ ;  /* 0x00000004000c2225 */ /* 0x000fe200078e00ff */
[----:B------:R-:W-:Y:S03]  /*11520*/  SHF.R.U64 R12, R23, R40, R22 ;  /* 0x00000028170c7219 */ /* 0x000fe60000001216 */
[----:B------:R-:W-:Y:S04]  /*11530*/  @P2 IMAD.WIDE.U32 R6, R8, R4, RZ ;  /* 0x0000000408062225 */ /* 0x000fe800078e00ff */
[----:B------:R-:W-:Y:S02]  /*11540*/  IMAD.MOV.U32 R4, RZ, RZ, R23 ;  /* 0x000000ffff047224 */ /* 0x000fe400078e0017 */
[-C--:B------:R-:W-:Y:S01]  /*11550*/  @P2 IMAD.WIDE.U32 R6, P0, R0, R5.reuse, R6 ;  /* 0x0000000500062225 */ /* 0x080fe20007800006 */
[----:B------:R-:W-:Y:S03]  /*11560*/  SHF.R.U32.HI R0, RZ, R40, R22 ;  /* 0x00000028ff007219 */ /* 0x000fe60000011616 */
[----:B------:R-:W-:Y:S01]  /*11570*/  @P2 IMAD.X R3, RZ, RZ, RZ, P0 ;  /* 0x000000ffff032224 */ /* 0x000fe200000e06ff */
[----:B------:R-:W-:Y:S01]  /*11580*/  @P2 IADD3 RZ, P0, PT, R13, R6, RZ ;  /* 0x000000060dff2210 */ /* 0x000fe20007f1e0ff */
[----:B------:R-:W-:Y:S01]  /*11590*/  @P2 IMAD.MOV.U32 R2, RZ, RZ, R7 ;  /* 0x000000ffff022224 */ /* 0x000fe200078e0007 */
[----:B------:R-:W1:Y:S03]  /*115a0*/  @P2 LDC R13, c[0x0][0xc00] ;  /* 0x00030000ff0d2b82 */ /* 0x000e660000000800 */
[----:B------:R-:W-:Y:S01]  /*115b0*/  @P2 IMAD.WIDE.U32.X R8, R8, R5, R2, P0 ;  /* 0x0000000508082225 */ /* 0x000fe200000e0402 */
[-CC-:B------:R-:W-:Y:S02]  /*115c0*/  SHF.R.U64 R2, R12, R29.reuse, R0.reuse ;  /* 0x0000001d0c027219 */ /* 0x180fe40000001200 */
[----:B------:R-:W-:Y:S01]  /*115d0*/  SHF.R.U32.HI R3, RZ, R29, R0 ;  /* 0x0000001dff037219 */ /* 0x000fe20000011600 */
[----:B------:R-:W-:Y:S01]  /*115e0*/  IMAD.MOV.U32 R5, RZ, RZ, R22 ;  /* 0x000000ffff057224 */ /* 0x000fe200078e0016 */
[----:B------:R-:W-:Y:S02]  /*115f0*/  IADD3 R6, P0, PT, RZ, -R2, RZ ;  /* 0x80000002ff067210 */ /* 0x000fe40007f1e0ff */
[----:B------:R-:W-:Y:S02]  /*11600*/  @P2 SEL R11, R11, R9, !P1 ;  /* 0x000000090b0b2207 */ /* 0x000fe40004800000 */
[----:B------:R-:W-:Y:S01]  /*11610*/  @P2 SEL R7, R240, R8, !P1 ;  /* 0x00000008f0072207 */ /* 0x000fe20004800000 */
[----:B------:R-:W-:Y:S03]  /*11620*/  IMAD.X R0, RZ, RZ, ~R3, P0 ;  /* 0x000000ffff007224 */ /* 0x000fe600000e0e03 */
[----:B------:R-:W-:Y:S01]  /*11630*/  @P2 SHF.R.U64 R7, R7, R14, R11 ;  /* 0x0000000e07072219 */ /* 0x000fe2000000120b */
[----:B------:R-:W-:Y:S02]  /*11640*/  IMAD R0, R0, R26, RZ ;  /* 0x0000001a00007224 */ /* 0x000fe400078e02ff */
[-C--:B------:R-:W-:Y:S01]  /*11650*/  IMAD.WIDE.U32 R14, R26, R6.reuse, R4 ;  /* 0x000000061a0e7225 */ /* 0x080fe200078e0004 */
[----:B------:R-:W-:Y:S03]  /*11660*/  @P2 IADD3 R8, PT, PT, -R7, RZ, RZ ;  /* 0x000000ff07082210 */ /* 0x000fe60007ffe1ff */
[----:B------:R-:W-:Y:S02]  /*11670*/  IMAD R18, R21, R6, R0 ;  /* 0x0000000615127224 */ /* 0x000fe400078e0200 */
[----:B-1----:R-:W-:Y:S02]  /*11680*/  @P2 IMAD R240, R8, R13, R240 ;  /* 0x0000000d08f02224 */ /* 0x002fe400078e02f0 */
[----:B------:R-:W-:Y:S01]  /*11690*/  @P2 IMAD R0, R7, R26, RZ ;  /* 0x0000001a07002224 */ /* 0x000fe200078e02ff */
[----:B------:R-:W-:Y:S06]  /*116a0*/  @P2 BRA `(.L_x_317) ;  /* 0x0000000c00082947 */ /* 0x000fec0003800000 */
[----:B------:R-:W-:Y:S02]  /*116b0*/  ISETP.NE.AND P1, PT, R41, 0x1, PT ;  /* 0x000000012900780c */ /* 0x000fe40003f25270 */
[----:B------:R-:W-:Y:S04]  /*116c0*/  ISETP.LT.U32.AND P0, PT, R23, R80, PT ;  /* 0x000000501700720c */ /* 0x000fe80003f01070 */
[----:B------:R-:W-:Y:S11]  /*116d0*/  ISETP.LT.U32.OR.EX P0, PT, R22, RZ, P1, P0 ;  /* 0x000000ff1600720c */ /* 0x000ff60000f01500 */
[----:B------:R-:W-:Y:S02]  /*116e0*/  @!UPT UIADD3 URZ, UPT, UPT, URZ, URZ, URZ ;  /* 0x000000fffffff290 */ /* 0x000fe4000fffe0ff */
[----:B------:R-:W1:Y:S01]  /*116f0*/  @!P0 LDC R247, c[0x0][0xba8] ;  /* 0x0002ea00fff78b82 */ /* 0x000e620000000800 */
[----:B------:R-:W-:Y:S01]  /*11700*/  @!P0 IMAD.IADD R0, R66, 0x1, R23 ;  /* 0x0000000142008824 */ /* 0x000fe200078e0217 */
[----:B------:R-:W-:Y:S01]  /*11710*/  @!P0 PRMT R252, RZ, 0x7610, R252 ;  /* 0x00007610fffc8816 */ /* 0x000fe200000000fc */
[----:B------:R-:W-:Y:S02]  /*11720*/  @!P0 IMAD.MOV.U32 R240, RZ, RZ, RZ ;  /* 0x000000fffff08224 */ /* 0x000fe400078e00ff */
[----:B-1----:R-:W-:Y:S01]  /*11730*/  @!P0 IMAD.MOV.U32 R250, RZ, RZ, R247 ;  /* 0x000000fffffa8224 */ /* 0x002fe200078e00f7 */
[----:B------:R-:W-:Y:S06]  /*11740*/  @!P0 BRA `(.L_x_317) ;  /* 0x0000000800e08947 */ /* 0x000fec0003800000 */
[----:B------:R-:W2:Y:S01]  /*11750*/  LDL R83, [R1+0x74] ;  /* 0x0000740001537983 */ /* 0x000ea20000100800 */
[----:B------:R-:W1:Y:S03]  /*11760*/  LDCU UR13, c[0x0][0xbcc] ;  /* 0x00017980ff0d77ac */ /* 0x000e660008000800 */
[----:B------:R-:W3:Y:S04]  /*11770*/  LDL R82, [R1+0x70] ;  /* 0x0000700001527983 */ /* 0x000ee80000100800 */
[----:B------:R-:W4:Y:S04]  /*11780*/  LDL R46, [R1+0x8c] ;  /* 0x00008c00012e7983 */ /* 0x000f280000100800 */
[----:B------:R-:W4:Y:S04]  /*11790*/  LDL R45, [R1+0x94] ;  /* 0x00009400012d7983 */ /* 0x000f280000100800 */
[----:B------:R-:W4:Y:S04]  /*117a0*/  LDL R44, [R1+0x90] ;  /* 0x00009000012c7983 */ /* 0x000f280000100800 */
[----:B------:R-:W4:Y:S04]  /*117b0*/  LDL R43, [R1+0x88] ;  /* 0x00008800012b7983 */ /* 0x000f280000100800 */
[----:B------:R-:W4:Y:S04]  /*117c0*/  LDL R42, [R1+0x6c] ;  /* 0x00006c00012a7983 */ /* 0x000f280000100800 */
[----:B------:R-:W2:Y:S02]  /*117d0*/  LDL R81, [R1+0x68] ;  /* 0x0000680001517983 */ /* 0x000ea40000100800 */
[----:B--2---:R-:W-:Y:S02]  /*117e0*/  R2UR UR8, R81 ;  /* 0x00000000510872ca */ /* 0x004fe400000e0000 */
[----:B------:R-:W-:Y:S02]  /*117f0*/  R2UR UR4, R83 ;  /* 0x00000000530472ca */ /* 0x000fe400000e0000 */
[----:B---3--:R-:W-:Y:S02]  /*11800*/  R2UR UR9, R82 ;  /* 0x00000000520972ca */ /* 0x008fe400000e0000 */
[----:B----4-:R-:W-:Y:S02]  /*11810*/  R2UR UR12, R46 ;  /* 0x000000002e0c72ca */ /* 0x010fe400000e0000 */
[----:B------:R-:W-:Y:S02]  /*11820*/  R2UR UR10, R44 ;  /* 0x000000002c0a72ca */ /* 0x000fe400000e0000 */
[----:B------:R-:W-:Y:S05]  /*11830*/  R2UR UR11, R45 ;  /* 0x000000002d0b72ca */ /* 0x000fea00000e0000 */
[----:B------:R-:W-:Y:S01]  /*11840*/  IADD3 R0, P0, PT, R2, UR4, RZ ;  /* 0x0000000402007c10 */ /* 0x000fe2000ff1e0ff */
[----:B------:R-:W2:Y:S04]  /*11850*/  LDCU.128 UR4, c[0x0][0xb60] ;  /* 0x00016c00ff0477ac */ /* 0x000ea80008000c00 */
[----:B------:R-:W-:Y:S02]  /*11860*/  IMAD.X R8, RZ, RZ, R3, P0 ;  /* 0x000000ffff087224 */ /* 0x000fe400000e0603 */
[-C--:B------:R-:W-:Y:S04]  /*11870*/  IMAD.WIDE.U32 R12, R0, R48.reuse, RZ ;  /* 0x00000030000c7225 */ /* 0x080fe800078e00ff */
[----:B------:R-:W-:Y:S04]  /*11880*/  IMAD.WIDE.U32 R6, R8, R48, RZ ;  /* 0x0000003008067225 */ /* 0x000fe800078e00ff */
[-C--:B------:R-:W-:Y:S04]  /*11890*/  IMAD.WIDE.U32 R6, P0, R0, R49.reuse, R6 ;  /* 0x0000003100067225 */ /* 0x080fe80007800006 */
[----:B------:R-:W-:Y:S01]  /*118a0*/  IMAD.X R5, RZ, RZ, RZ, P0 ;  /* 0x000000ffff057224 */ /* 0x000fe200000e06ff */
[----:B------:R-:W-:Y:S01]  /*118b0*/  IADD3 RZ, P1, PT, R13, R6, RZ ;  /* 0x000000060dff7210 */ /* 0x000fe20007f3e0ff */
[----:B------:R-:W-:Y:S01]  /*118c0*/  IMAD.MOV.U32 R4, RZ, RZ, R7 ;  /* 0x000000ffff047224 */ /* 0x000fe200078e0007 */
[----:B------:R-:W-:Y:S03]  /*118d0*/  ISETP.NE.U32.AND P0, PT, R48, RZ, PT ;  /* 0x000000ff3000720c */ /* 0x000fe60003f05070 */
[----:B------:R-:W-:Y:S01]  /*118e0*/  IMAD.WIDE.U32.X R4, R8, R49, R4, P1 ;  /* 0x0000003108047225 */ /* 0x000fe200008e0404 */
[----:B------:R-:W-:Y:S04]  /*118f0*/  ISETP.NE.AND.EX P0, PT, R49, RZ, PT, P0 ;  /* 0x000000ff3100720c */ /* 0x000fe80003f05300 */
[----:B------:R-:W-:Y:S02]  /*11900*/  SEL R4, R2, R4, !P0 ;  /* 0x0000000402047207 */ /* 0x000fe40004000000 */
[----:B------:R-:W-:Y:S04]  /*11910*/  SEL R5, R3, R5, !P0 ;  /* 0x0000000503057207 */ /* 0x000fe80004000000 */
[--C-:B------:R-:W-:Y:S02]  /*11920*/  SHF.R.U64 R4, R4, UR9, R5.reuse ;  /* 0x0000000904047c19 */ /* 0x100fe40008001205 */
[----:B------:R-:W-:Y:S02]  /*11930*/  SHF.R.U32.HI R5, RZ, UR9, R5 ;  /* 0x00000009ff057c19 */ /* 0x000fe40008011605 */
[----:B--2---:R-:W-:Y:S02]  /*11940*/  IADD3 R0, P0, PT, R4, UR7, RZ ;  /* 0x0000000704007c10 */ /* 0x004fe4000ff1e0ff */
[----:B------:R-:W-:Y:S02]  /*11950*/  R2UR UR9, R43 ;  /* 0x000000002b0972ca */ /* 0x000fe400000e0000 */
[----:B------:R-:W-:Y:S01]  /*11960*/  R2UR UR7, R42 ;  /* 0x000000002a0772ca */ /* 0x000fe200000e0000 */
[----:B------:R-:W-:Y:S01]  /*11970*/  IMAD.X R11, RZ, RZ, R5, P0 ;  /* 0x000000ffff0b7224 */ /* 0x000fe200000e0605 */
[----:B------:R-:W-:Y:S01]  /*11980*/  ISETP.NE.U32.AND P0, PT, RZ, UR4, PT ;  /* 0x00000004ff007c0c */ /* 0x000fe2000bf05070 */
[C---:B------:R-:W-:Y:S03]  /*11990*/  IMAD.WIDE.U32 R12, R0.reuse, UR4, RZ ;  /* 0x00000004000c7c25 */ /* 0x040fe6000f8e00ff */
[----:B------:R-:W-:Y:S01]  /*119a0*/  ISETP.NE.AND.EX P0, PT, RZ, UR5, PT, P0 ;  /* 0x00000005ff007c0c */ /* 0x000fe2000bf05300 */
[----:B------:R-:W-:Y:S04]  /*119b0*/  IMAD.WIDE.U32 R8, R11, UR4, RZ ;  /* 0x000000040b087c25 */ /* 0x000fe8000f8e00ff */
[----:B------:R-:W-:Y:S04]  /*119c0*/  IMAD.WIDE.U32 R8, P1, R0, UR5, R8 ;  /* 0x0000000500087c25 */ /* 0x000fe8000f820008 */
[----:B------:R-:W-:Y:S01]  /*119d0*/  IMAD.X R7, RZ, RZ, RZ, P1 ;  /* 0x000000ffff077224 */ /* 0x000fe200008e06ff */
[----:B------:R-:W-:Y:S01]  /*119e0*/  IADD3 RZ, P1, PT, R13, R8, RZ ;  /* 0x000000080dff7210 */ /* 0x000fe20007f3e0ff */
[----:B------:R-:W-:Y:S04]  /*119f0*/  IMAD.MOV.U32 R6, RZ, RZ, R9 ;  /* 0x000000ffff067224 */ /* 0x000fe800078e0009 */
[----:B------:R-:W-:Y:S01]  /*11a00*/  IMAD.WIDE.U32.X R6, R11, UR5, R6, P1 ;  /* 0x000000050b067c25 */ /* 0x000fe200088e0406 */
[----:B------:R-:W2:Y:S02]  /*11a10*/  LDCU.64 UR4, c[0x0][0xb58] ;  /* 0x00016b00ff0477ac */ /* 0x000ea40008000a00 */
[----:B------:R-:W-:Y:S02]  /*11a20*/  SEL R0, R4, R6, !P0 ;  /* 0x0000000604007207 */ /* 0x000fe40004000000 */
[----:B------:R-:W-:Y:S04]  /*11a30*/  SEL R6, R5, R7, !P0 ;  /* 0x0000000705067207 */ /* 0x000fe80004000000 */
[--C-:B------:R-:W-:Y:S02]  /*11a40*/  SHF.R.U64 R0, R0, UR6, R6.reuse ;  /* 0x0000000600007c19 */ /* 0x100fe40008001206 */
[----:B------:R-:W-:Y:S02]  /*11a50*/  SHF.R.U32.HI R36, RZ, UR6, R6 ;  /* 0x00000006ff247c19 */ /* 0x000fe40008011606 */
[----:B------:R-:W-:Y:S05]  /*11a60*/  IADD3 R11, P0, PT, RZ, -R0, RZ ;  /* 0x80000000ff0b7210 */ /* 0x000fea0007f1e0ff */
[----:B------:R-:W-:Y:S01]  /*11a70*/  IMAD.X R6, RZ, RZ, ~R36, P0 ;  /* 0x000000ffff067224 */ /* 0x000fe200000e0e24 */
[----:B------:R-:W-:Y:S01]  /*11a80*/  IADD3 R12, P0, PT, RZ, -R4, RZ ;  /* 0x80000004ff0c7210 */ /* 0x000fe20007f1e0ff */
[----:B--2---:R-:W-:Y:S04]  /*11a90*/  IMAD.WIDE.U32 R8, R11, UR4, R4 ;  /* 0x000000040b087c25 */ /* 0x004fe8000f8e0004 */
[----:B------:R-:W-:Y:S02]  /*11aa0*/  IMAD R46, R6, UR4, RZ ;  /* 0x00000004062e7c24 */ /* 0x000fe4000f8e02ff */
[----:B------:R-:W-:Y:S04]  /*11ab0*/  IMAD.X R6, RZ, RZ, ~R5, P0 ;  /* 0x000000ffff067224 */ /* 0x000fe800000e0e05 */
[-C--:B------:R-:W-:Y:S02]  /*11ac0*/  IMAD R13, R6, R34.reuse, RZ ;  /* 0x00000022060d7224 */ /* 0x080fe400078e02ff */
[C---:B------:R-:W-:Y:S04]  /*11ad0*/  IMAD.WIDE.U32 R6, R12.reuse, R34, R2 ;  /* 0x000000220c067225 */ /* 0x040fe800078e0002 */
[----:B------:R-:W-:Y:S01]  /*11ae0*/  IMAD R12, R12, R35, R13 ;  /* 0x000000230c0c7224 */ /* 0x000fe200078e020d */
[----:B-1----:R-:W-:Y:S03]  /*11af0*/  ISETP.GE.U32.AND P0, PT, R6, UR13, PT ;  /* 0x0000000d06007c0c */ /* 0x002fe6000bf06070 */
        /* <DEDUP_REMOVED lines=29> */
[----:B------:R-:W-:Y:S02]  /*11cd0*/  IMAD R7, R7, UR8, R37 ;  /* 0x0000000807077c24 */ /* 0x000fe4000f8e0225 */
[----:B------:R-:W-:Y:S01]  /*11ce0*/  IMAD R37, R11, UR5, R46 ;  /* 0x000000050b257c24 */ /* 0x000fe2000f8e022e */
[----:B------:R-:W-:Y:S01]  /*11cf0*/  SEL R11, R8, R0, !P0 ;  /* 0x00000000080b7207 */ /* 0x000fe20004000000 */
[----:B------:R-:W-:Y:S02]  /*11d00*/  IMAD.IADD R7, R13, 0x1, R7 ;  /* 0x000000010d077824 */ /* 0x000fe400078e0207 */
[----:B------:R-:W-:Y:S03]  /*11d10*/  @!P0 IMAD.IADD R36, R9, 0x1, R37 ;  /* 0x0000000109248824 */ /* 0x000fe600078e0225 */
[-CC-:B------:R-:W-:Y:S02]  /*11d20*/  SHF.R.U64 R12, R12, R40.reuse, R7.reuse ;  /* 0x000000280c0c7219 */ /* 0x180fe40000001207 */
[----:B------:R-:W-:Y:S02]  /*11d30*/  SHF.R.U32.HI R13, RZ, R40, R7 ;  /* 0x00000028ff0d7219 */ /* 0x000fe40000011607 */
[----:B------:R-:W-:Y:S02]  /*11d40*/  SEL R7, R6, R39, !P0 ;  /* 0x0000002706077207 */ /* 0x000fe40004000000 */
[-CC-:B------:R-:W-:Y:S01]  /*11d50*/  SHF.R.U64 R12, R12, R29.reuse, R13.reuse ;  /* 0x0000001d0c0c7219 */ /* 0x180fe2000000120d */
[----:B------:R-:W1:Y:S01]  /*11d60*/  @P0 LDC R6, c[0x0][0xbe0] ;  /* 0x0002f800ff060b82 */ /* 0x000e620000000800 */
[----:B------:R-:W-:Y:S04]  /*11d70*/  SHF.R.U32.HI R13, RZ, R29, R13 ;  /* 0x0000001dff0d7219 */ /* 0x000fe8000001160d */
[----:B------:R-:W-:Y:S03]  /*11d80*/  SEL R13, R13, RZ, !P0 ;  /* 0x000000ff0d0d7207 */ /* 0x000fe60004000000 */
[----:B------:R-:W2:Y:S01]  /*11d90*/  @P0 LDC R12, c[0x0][0xbc8] ;  /* 0x0002f200ff0c0b82 */ /* 0x000ea20000000800 */
[----:B------:R-:W-:Y:S01]  /*11da0*/  ISETP.GT.AND P0, PT, R41, 0x1, PT ;  /* 0x000000012900780c */ /* 0x000fe20003f04270 */
[----:B-1----:R-:W-:Y:S04]  /*11db0*/  IMAD R0, R6, R0, RZ ;  /* 0x0000000006007224 */ /* 0x002fe800078e02ff */
[----:B------:R-:W-:Y:S01]  /*11dc0*/  IMAD R0, R7, R8, R0 ;  /* 0x0000000807007224 */ /* 0x000fe200078e0200 */
[CC--:B--2---:R-:W-:Y:S02]  /*11dd0*/  ISETP.LT.U32.AND P1, PT, R11.reuse, R12.reuse, PT ;  /* 0x0000000c0b00720c */ /* 0x0c4fe40003f21070 */
[CC--:B------:R-:W-:Y:S02]  /*11de0*/  ISETP.GE.U32.AND P2, PT, R11.reuse, R12.reuse, PT ;  /* 0x0000000c0b00720c */ /* 0x0c0fe40003f46070 */
[CC--:B------:R-:W-:Y:S02]  /*11df0*/  ISETP.LT.U32.AND.EX P1, PT, R36.reuse, R13.reuse, PT, P1 ;  /* 0x0000000d2400720c */ /* 0x0c0fe40003f21110 */
[----:B------:R-:W-:Y:S02]  /*11e00*/  ISETP.GE.U32.AND.EX P2, PT, R36, R13, PT, P2 ;  /* 0x0000000d2400720c */ /* 0x000fe40003f46120 */
[----:B------:R-:W-:Y:S02]  /*11e10*/  SEL R11, R11, R12, P1 ;  /* 0x0000000c0b0b7207 */ /* 0x000fe40000800000 */
[----:B------:R-:W-:Y:S03]  /*11e20*/  SEL R7, RZ, 0x1, P2 ;  /* 0x00000001ff077807 */ /* 0x000fe60001000000 */
[----:B------:R-:W-:Y:S02]  /*11e30*/  IMAD.IADD R251, R0, 0x1, R11 ;  /* 0x0000000100fb7824 */ /* 0x000fe400078e020b */
[----:B------:R-:W-:Y:S02]  /*11e40*/  IMAD.IADD R6, R7, 0x1, R6 ;  /* 0x0000000107067824 */ /* 0x000fe400078e0206 */
[----:B------:R-:W-:Y:S01]  /*11e50*/  IMAD.IADD R0, R15, 0x1, R18 ;  /* 0x000000010f007824 */ /* 0x000fe200078e0212 */
[----:B------:R-:W-:Y:S06]  /*11e60*/  @P0 BRA `(.L_x_318) ;  /* 0x0000000000cc0947 */ /* 0x000fec0003800000 */
[----:B------:R-:W-:Y:S01]  /*11e70*/  ISETP.NE.AND P0, PT, R39, 0x1, PT ;  /* 0x000000012700780c */ /* 0x000fe20003f05270 */
[C---:B------:R-:W-:Y:S01]  /*11e80*/  IMAD.HI.U32 R7, R251.reuse, R79, RZ ;  /* 0x0000004ffb077227 */ /* 0x040fe200078e00ff */
[----:B------:R-:W-:Y:S04]  /*11e90*/  BSSY.RECONVERGENT B0, `(.L_x_319) ;  /* 0x0000018000007945 */ /* 0x000fe80003800200 */
[----:B------:R-:W-:Y:S04]  /*11ea0*/  SHF.R.U32.HI R7, RZ, R78, R7 ;  /* 0x0000004eff077219 */ /* 0x000fe80000011607 */
[----:B------:R-:W-:Y:S05]  /*11eb0*/  SEL R7, R251, R7, !P0 ;  /* 0x00000007fb077207 */ /* 0x000fea0004000000 */
        /* <DEDUP_REMOVED lines=21> */
.L_x_320:
[----:B------:R-:W-:Y:S05]  /*12010*/  BSYNC.RECONVERGENT B0 ;  /* 0x0000000000007941 */ /* 0x000fea0003800200 */
.L_x_319:
        /* <DEDUP_REMOVED lines=23> */
.L_x_321:
[----:B------:R-:W-:Y:S05]  /*12190*/  BSYNC.RECONVERGENT B0 ;  /* 0x0000000000007941 */ /* 0x000fea0003800200 */
.L_x_318:
[----:B------:R-:W-:Y:S01]  /*121a0*/  ISETP.NE.AND P0, PT, R39, 0x1, PT ;  /* 0x000000012700780c */ /* 0x000fe20003f05270 */
[----:B------:R-:W-:Y:S01]  /*121b0*/  IMAD.IADD R5, R251, 0x1, R6 ;  /* 0x00000001fb057824 */ /* 0x000fe200078e0206 */
[----:B------:R-:W-:Y:S01]  /*121c0*/  SHF.R.U64 R0, R14, R29, R0 ;  /* 0x0000001d0e007219 */ /* 0x000fe20000001200 */
[----:B------:R-:W1:Y:S01]  /*121d0*/  LDCU UR5, c[0x0][0xbac] ;  /* 0x00017580ff0577ac */ /* 0x000e620008000800 */
[----:B------:R-:W-:Y:S01]  /*121e0*/  MOV R250, R6 ;  /* 0x0000000600fa7202 */ /* 0x000fe20000000f00 */
[----:B------:R-:W-:Y:S01]  /*121f0*/  VIADD R3, R5, 0xffffffff ;  /* 0xffffffff05037836 */ /* 0x000fe20000000000 */
[----:B------:R-:W-:Y:S01]  /*12200*/  PRMT R252, RZ, 0x7610, R252 ;  /* 0x00007610fffc7816 */ /* 0x000fe200000000fc */
[----:B------:R-:W-:Y:S01]  /*12210*/  IMAD R0, R0, R10, RZ ;  /* 0x0000000a00007224 */ /* 0x000fe200078e02ff */
[----:B------:R-:W2:Y:S01]  /*12220*/  LDCU UR4, c[0x0][0xbb0] ;  /* 0x00017600ff0477ac */ /* 0x000ea20008000800 */
[----:B-1----:R-:W-:Y:S05]  /*12230*/  IMAD.HI.U32 R7, R3, UR5, RZ ;  /* 0x0000000503077c27 */ /* 0x002fea000f8e00ff */
[----:B--2---:R-:W-:Y:S04]  /*12240*/  @P0 SHF.R.U32.HI R3, RZ, UR4, R7 ;  /* 0x00000004ff030c19 */ /* 0x004fe80008011607 */
[C---:B------:R-:W-:Y:S01]  /*12250*/  IADD3 R4, PT, PT, R3.reuse, -R4, RZ ;  /* 0x8000000403047210 */ /* 0x040fe20007ffe0ff */
[-C--:B------:R-:W-:Y:S04]  /*12260*/  IMAD R240, R3, R39.reuse, RZ ;  /* 0x0000002703f07224 */ /* 0x080fe800078e02ff */
[----:B------:R-:W-:Y:S01]  /*12270*/  IMAD R2, R4, R34, R2 ;  /* 0x0000002204027224 */ /* 0x000fe200078e0202 */
[----:B------:R-:W-:Y:S02]  /*12280*/  VIMNMX.U32 R3, PT, PT, R251, R240, !PT ;  /* 0x000000f0fb037248 */ /* 0x000fe40007fe0000 */
[----:B------:R-:W-:Y:S01]  /*12290*/  VIADDMNMX.U32 R5, R240, R39, R5, PT ;  /* 0x00000027f0057246 */ /* 0x000fe20003800005 */
[----:B------:R-:W-:Y:S02]  /*122a0*/  IMAD R0, R26, R2, R0 ;  /* 0x000000021a007224 */ /* 0x000fe400078e0200 */
[C---:B------:R-:W-:Y:S01]  /*122b0*/  IMAD.IADD R240, R3.reuse, 0x1, -R240 ;  /* 0x0000000103f07824 */ /* 0x040fe200078e0af0 */
[----:B------:R-:W-:Y:S02]  /*122c0*/  IADD3 R247, PT, PT, -R3, R5, RZ ;  /* 0x0000000503f77210 */ /* 0x000fe40007ffe1ff */
.L_x_317:
[----:B------:R-:W-:Y:S05]  /*122d0*/  BSYNC.RECONVERGENT B1 ;  /* 0x0000000000017941 */ /* 0x000fea0003800200 */
.L_x_316:
[----:B------:R-:W2:Y:S04]  /*122e0*/  LDL R5, [R1+0x50] ;  /* 0x0000500001057983 */ /* 0x000ea80000100800 */
[----:B------:R-:W3:Y:S04]  /*122f0*/  LDL R4, [R1+0x58] ;  /* 0x0000580001047983 */ /* 0x000ee80000100800 */
[----:B------:R-:W4:Y:S04]  /*12300*/  LDL R2, [R1+0x4c] ;  /* 0x00004c0001027983 */ /* 0x000f280000100800 */
[----:B------:R-:W2:Y:S02]  /*12310*/  LDL R3, [R1+0x54] ;  /* 0x0000540001037983 */ /* 0x000ea40000100800 */
[----:B--2---:R-:W-:Y:S02]  /*12320*/  R2UR UR5, R3 ;  /* 0x00000000030572ca */ /* 0x004fe400000e0000 */
[----:B------:R-:W-:Y:S02]  /*12330*/  R2UR UR7, R5 ;  /* 0x00000000050772ca */ /* 0x000fe400000e0000 */
[----:B---3--:R-:W-:Y:S02]  /*12340*/  R2UR UR6, R4 ;  /* 0x00000000040672ca */ /* 0x008fe400000e0000 */
[----:B----4-:R-:W-:Y:S09]  /*12350*/  R2UR UR4, R2 ;  /* 0x00000000020472ca */ /* 0x010ff200000e0000 */
[----:B------:R-:W-:Y:S05]  /*12360*/  IADD3 R2, P0, PT, R0, UR7, RZ ;  /* 0x0000000700027c10 */ /* 0x000fea000ff1e0ff */
[----:B------:R-:W-:Y:S02]  /*12370*/  IMAD.X R8, RZ, RZ, RZ, P0 ;  /* 0x000000ffff087224 */ /* 0x000fe400000e06ff */
[----:B------:R-:W-:Y:S04]  /*12380*/  IMAD.WIDE.U32 R6, R2, UR6, RZ ;  /* 0x0000000602067c25 */ /* 0x000fe8000f8e00ff */
        /* <DEDUP_REMOVED lines=9> */
[----:B------:R-:W-:Y:S01]  /*12420*/  SEL R2, R3, RZ, P0 ;  /* 0x000000ff03027207 */ /* 0x000fe20000000000 */
[----:B------:R-:W-:Y:S03]  /*12430*/  IMAD.MOV.U32 R3, RZ, RZ, RZ ;  /* 0x000000ffff037224 */ /* 0x000fe600078e00ff */
[--C-:B------:R-:W-:Y:S02]  /*12440*/  SHF.R.U64 R5, R5, UR4, R2.reuse ;  /* 0x0000000405057c19 */ /* 0x100fe40008001202 */
[----:B------:R-:W-:Y:S02]  /*12450*/  SHF.R.U32.HI R2, RZ, UR4, R2 ;  /* 0x00000004ff027c19 */ /* 0x000fe40008011602 */
[----:B------:R-:W-:Y:S05]  /*12460*/  IADD3 R4, P0, PT, RZ, -R5, RZ ;  /* 0x80000005ff047210 */ /* 0x000fea0007f1e0ff */
[----:B------:R-:W-:Y:S04]  /*12470*/  IMAD.X R2, RZ, RZ, ~R2, P0 ;  /* 0x000000ffff027224 */ /* 0x000fe800000e0e02 */
[----:B------:R-:W-:Y:S02]  /*12480*/  IMAD R6, R2, UR40, RZ ;  /* 0x0000002802067c24 */ /* 0x000fe4000f8e02ff */
[----:B------:R-:W-:Y:S02]  /*12490*/  IMAD.MOV.U32 R2, RZ, RZ, R0 ;  /* 0x000000ffff027224 */ /* 0x000fe400078e0000 */
[C---:B------:R-:W-:Y:S02]  /*124a0*/  IMAD R0, R4.reuse, UR41, R6 ;  /* 0x0000002904007c24 */ /* 0x040fe4000f8e0206 */
[----:B------:R-:W-:Y:S04]  /*124b0*/  IMAD.WIDE.U32 R2, R4, UR40, R2 ;  /* 0x0000002804027c25 */ /* 0x000fe8000f8e0002 */
[----:B------:R-:W-:Y:S05]  /*124c0*/  IMAD.IADD R0, R3, 0x1, R0 ;  /* 0x0000000103007824 */ /* 0x000fea00078e0200 */
[-CC-:B------:R-:W-:Y:S02]  /*124d0*/  SHF.R.U64 R2, R2, R29.reuse, R0.reuse ;  /* 0x0000001d02027219 */ /* 0x180fe40000001200 */
[----:B------:R-:W-:Y:S04]  /*124e0*/  SHF.R.U32.HI R0, RZ, R29, R0 ;  /* 0x0000001dff007219 */ /* 0x000fe80000011600 */
[CCC-:B------:R-:W-:Y:S02]  /*124f0*/  SHF.R.U64 R12, R2.reuse, R40.reuse, R0.reuse ;  /* 0x00000028020c7219 */ /* 0x1c0fe40000001200 */
[----:B------:R-:W-:Y:S02]  /*12500*/  SHF.R.U32.HI R0, RZ, R40, R0 ;  /* 0x00000028ff007219 */ /* 0x000fe40000011600 */
[----:B------:R-:W-:Y:S02]  /*12510*/  LOP3.LUT R2, R2, R30, RZ, 0xc0, !PT ;  /* 0x0000001e02027212 */ /* 0x000fe400078ec0ff */
[--C-:B------:R-:W-:Y:S02]  /*12520*/  SHF.R.U64 R4, R12, UR53, R0.reuse ;  /* 0x000000350c047c19 */ /* 0x100fe40008001200 */
[----:B------:R-:W-:Y:S02]  /*12530*/  SHF.R.U32.HI R11, RZ, UR53, R0 ;  /* 0x00000035ff0b7c19 */ /* 0x000fe40008011600 */
[----:B------:R-:W-:Y:S02]  /*12540*/  IADD3 R0, P0, PT, R4, UR57, RZ ;  /* 0x0000003904007c10 */ /* 0x000fe4000ff1e0ff */
[----:B------:R-:W-:Y:S03]  /*12550*/  LOP3.LUT R12, R12, R38, RZ, 0xc0, !PT ;  /* 0x000000260c0c7212 */ /* 0x000fe600078ec0ff */
[----:B------:R-:W-:Y:S02]  /*12560*/  IMAD.X R3, RZ, RZ, R11, P0 ;  /* 0x000000ffff037224 */ /* 0x000fe400000e060b */
[C---:B------:R-:W-:Y:S04]  /*12570*/  IMAD.WIDE.U32 R36, R0.reuse, UR54, RZ ;  /* 0x0000003600247c25 */ /* 0x040fe8000f8e00ff */
        /* <DEDUP_REMOVED lines=9> */
[----:B------:R-:W-:Y:S02]  /*12610*/  SEL R0, R4, R6, !P0 ;  /* 0x0000000604007207 */ /* 0x000fe40004000000 */
[----:B------:R-:W-:Y:S02]  /*12620*/  ISETP.NE.AND P0, PT, R74, 0x1, PT ;  /* 0x000000014a00780c */ /* 0x000fe40003f05270 */
[----:B------:R-:W-:Y:S04]  /*12630*/  SHF.R.U64 R0, R0, UR56, R11 ;  /* 0x0000003800007c19 */ /* 0x000fe8000800120b */
[----:B------:R-:W-:Y:S01]  /*12640*/  SHF.L.U32 R3, R0, UR53, RZ ;  /* 0x0000003500037c19 */ /* 0x000fe200080006ff */
[----:B------:R-:W-:Y:S01]  /*12650*/  IMAD.MOV R6, RZ, RZ, -R0 ;  /* 0x000000ffff067224 */ /* 0x000fe200078e0a00 */
[----:B------:R-:W-:Y:S03]  /*12660*/  LOP3.LUT R0, R14, R31, RZ, 0xc0, !PT ;  /* 0x0000001f0e007212 */ /* 0x000fe600078ec0ff */
[----:B------:R-:W-:Y:S02]  /*12670*/  IMAD.IADD R3, R12, 0x1, R3 ;  /* 0x000000010c037824 */ /* 0x000fe400078e0203 */
[----:B------:R-:W-:Y:S02]  /*12680*/  IMAD R4, R6, UR60, R4 ;  /* 0x0000003c06047c24 */ /* 0x000fe4000f8e0204 */
[----:B------:R-:W-:Y:S02]  /*12690*/  IMAD R0, R3, R10, R0 ;  /* 0x0000000a03007224 */ /* 0x000fe400078e0200 */
[----:B------:R-:W-:Y:S05]  /*126a0*/  IMAD R2, R4, UR51, R2 ;  /* 0x0000003304027c24 */ /* 0x000fea000f8e0202 */
[----:B------:R-:W-:Y:S02]  /*126b0*/  SEL R8, R0, R2, !P0 ;  /* 0x0000000200087207 */ /* 0x000fe40004000000 */
[----:B------:R-:W-:Y:S02]  /*126c0*/  SEL R7, R2, R0, !P0 ;  /* 0x0000000002077207 */ /* 0x000fe40004000000 */
.L_x_315:
[----:B------:R-:W-:Y:S05]  /*126d0*/  BSYNC.RECONVERGENT B2 ;  /* 0x0000000000027941 */ /* 0x000fea0003800200 */
.L_x_314:
[----:B------:R-:W-:Y:S04]  /*126e0*/  PRMT R0, R252, 0x9910, RZ ;  /* 0x00009910fc007816 */ /* 0x000fe800000000ff */
[----:B------:R-:W-:Y:S04]  /*126f0*/  ISETP.NE.AND P0, PT, R0, RZ, PT ;  /* 0x000000ff0000720c */ /* 0x000fe80003f05270 */
[----:B------:R-:W-:Y:S11]  /*12700*/  ISETP.NE.OR P0, PT, R247, RZ, P0 ;  /* 0x000000fff700720c */ /* 0x000ff60000705670 */
[----:B------:R-:W-:Y:S02]  /*12710*/  @!UPT UIADD3 URZ, UPT, UPT, URZ, URZ, URZ ;  /* 0x000000fffffff290 */ /* 0x000fe4000fffe0ff */
[----:B------:R-:W-:Y:S05]  /*12720*/  @P0 BRA `(.L_x_312) ;  /* 0x0000000000c00947 */ /* 0x000fea0003800000 */
[----:B------:R-:W-:Y:S01]  /*12730*/  PRMT R252, RZ, 0x7610, R252 ;  /* 0x00007610fffc7816 */ /* 0x000fe200000000fc */
[----:B------:R-:W-:Y:S01]  /*12740*/  IMAD.MOV.U32 R5, RZ, RZ, R76 ;  /* 0x000000ffff057224 */ /* 0x000fe200078e004c */
[----:B------:R-:W-:Y:S01]  /*12750*/  MOV R8, R60 ;  /* 0x0000003c00087202 */ /* 0x000fe20000000f00 */
[----:B------:R-:W-:Y:S02]  /*12760*/  IMAD.MOV.U32 R240, RZ, RZ, RZ ;  /* 0x000000fffff07224 */ /* 0x000fe400078e00ff */
[----:B------:R-:W-:Y:S01]  /*12770*/  HFMA2 R247, -RZ, RZ, 0, 0 ;  /* 0x00000000fff77431 */ /* 0x000fe200000001ff */
[----:B------:R-:W-:Y:S01]  /*12780*/  MOV R250, RZ ;  /* 0x000000ff00fa7202 */ /* 0x000fe20000000f00 */
[----:B------:R-:W-:Y:S01]  /*12790*/  IMAD.MOV.U32 R7, RZ, RZ, R55 ;  /* 0x000000ffff077224 */ /* 0x000fe200078e0037 */
[----:B------:R-:W-:Y:S05]  /*127a0*/  BRA `(.L_x_312) ;  /* 0x0000000000a07947 */ /* 0x000fea0003800000 */
.L_x_313:
[----:B------:R-:W-:Y:S01]  /*127b0*/  MOV R8, R3 ;  /* 0x0000000300087202 */ /* 0x000fe20000000f00 */
[----:B------:R-:W1:Y:S01]  /*127c0*/  LDCU UR4, c[0x0][0xba8] ;  /* 0x00017500ff0477ac */ /* 0x000e620008000800 */
[----:B------:R-:W-:Y:S01]  /*127d0*/  MOV R7, R4 ;  /* 0x0000000400077202 */ /* 0x000fe20000000f00 */
[----:B------:R-:W-:Y:S01]  /*127e0*/  IMAD.MOV.U32 R5, RZ, RZ, R19 ;  /* 0x000000ffff057224 */ /* 0x000fe200078e0013 */
[----:B------:R-:W-:Y:S01]  /*127f0*/  UISETP.GE.AND UP0, UPT, UR43, 0x2, UPT ;  /* 0x000000022b00788c */ /* 0x000fe2000bf06270 */
[----:B-1----:R-:W-:Y:S01]  /*12800*/  MOV R247, UR4 ;  /* 0x0000000400f77c02 */ /* 0x002fe20008000f00 */
[----:B------:R-:W-:Y:S07]  /*12810*/  IMAD.U32 R250, RZ, RZ, UR4 ;  /* 0x00000004fffa7e24 */ /* 0x000fee000f8e00ff */
        /* <DEDUP_REMOVED lines=23> */
[C---:B------:R-:W-:Y:S04]  /*12990*/  LOP3.LUT R7, R0.reuse, 0x1, RZ, 0xc0, !PT ;  /* 0x0000000100077812 */ /* 0x040fe800078ec0ff */
[----:B------:R-:W-:Y:S11]  /*129a0*/  ISETP.NE.U32.AND P1, PT, R7, 0x1, PT ;  /* 0x000000010700780c */ /* 0x000ff60003f25070 */
[----:B------:R-:W-:Y:S02]  /*129b0*/  @!UPT UIADD3 URZ, UPT, UPT, URZ, URZ, URZ ;  /* 0x000000fffffff290 */ /* 0x000fe4000fffe0ff */
[----:B------:R-:W1:Y:S02]  /*129c0*/  @!P1 LDC R7, c[0x0][0xba8] ;  /* 0x0002ea00ff079b82 */ /* 0x000e640000000800 */
[----:B-1----:R-:W-:Y:S04]  /*129d0*/  @!P1 ISETP.GE.U32.AND P0, PT, R0, R7, PT ;  /* 0x000000070000920c */ /* 0x002fe80003f06070 */
[----:B------:R-:W-:Y:S09]  /*129e0*/  @!P1 SEL R6, RZ, 0x1, P0 ;  /* 0x00000001ff069807 */ /* 0x000ff20000000000 */
.L_x_322:
[----:B------:R-:W-:Y:S01]  /*129f0*/  MOV R7, R4 ;  /* 0x0000000400077202 */ /* 0x000fe20000000f00 */
[----:B------:R-:W-:Y:S02]  /*12a00*/  IMAD.IADD R247, R2, 0x1, R6 ;  /* 0x0000000102f77824 */ /* 0x000fe400078e0206 */
[----:B------:R-:W-:Y:S03]  /*12a10*/  IMAD.MOV.U32 R8, RZ, RZ, R3 ;  /* 0x000000ffff087224 */ /* 0x000fe600078e0003 */
[----:B------:R-:W-:Y:S02]  /*12a20*/  MOV R250, R247 ;  /* 0x000000f700fa7202 */ /* 0x000fe40000000f00 */
.L_x_312:
[----:B------:R-:W-:Y:S05]  /*12a30*/  BSYNC.RECONVERGENT B3 ;  /* 0x0000000000037941 */ /* 0x000fea0003800200 */
.L_x_311:
[----:B------:R-:W-:Y:S05]  /*12a40*/  VIADD R20, R20, 0x1 ;  /* 0x0000000114147836 */ /* 0x000fea0000000000 */
[C---:B------:R-:W-:Y:S04]  /*12a50*/  ISETP.NE.AND P0, PT, R20.reuse, 0x2, PT ;  /* 0x000000021400780c */ /* 0x040fe80003f05270 */
[----:B------:R-:W-:Y:S02]  /*12a60*/  SEL R0, RZ, 0x1, P0 ;  /* 0x00000001ff007807 */ /* 0x000fe40000000000 */
[----:B------:R-:W-:Y:S02]  /*12a70*/  SEL R20, R20, RZ, P0 ;  /* 0x000000ff14147207 */ /* 0x000fe40000000000 */
[----:B------:R-:W-:Y:S02]  /*12a80*/  LOP3.LUT R50, R50, R0, RZ, 0x3c, !PT ;  /* 0x0000000032327212 */ /* 0x000fe400078e3cff */
.L_x_307:
[----:B------:R-:W-:Y:S05]  /*12a90*/  BSYNC B4 ;  /* 0x0000000000047941 */ /* 0x000fea0003800000 */
.L_x_304:
[----:B------:R-:W-:Y:S04]  /*12aa0*/  BSSY B1, `(.L_x_323) ;  /* 0x00002f0000017945 */ /* 0x000fe80003800000 */
[----:B------:R-:W-:Y:S05]  /*12ab0*/  @P4 BRA `(.L_x_324) ;  /* 0x0000002c00b84947 */ /* 0x000fea0003800000 */
[----:B------:R-:W-:Y:S01]  /*12ac0*/  LOP3.LUT P0, RZ, R51, 0xff, RZ, 0xc0, !PT ;  /* 0x000000ff33ff7812 */ /* 0x000fe2000780c0ff */
[----:B------:R-:W-:Y:S11]  /*12ad0*/  BSSY B0, `(.L_x_325) ;  /* 0x0000009000007945 */ /* 0x000ff60003800000 */
[----:B------:R-:W-:Y:S01]  /*12ae0*/  @!UPT UIADD3 URZ, UPT, UPT, URZ, URZ, URZ ;  /* 0x000000fffffff290 */ /* 0x000fe2000fffe0ff */
[----:B------:R-:W-:Y:S05]  /*12af0*/  @!P0 BRA `(.L_x_326) ;  /* 0x0000000000188947 */ /* 0x000fea0003800000 */
[----:B------:R-:W1:Y:S01]  /*12b00*/  S2R R0, SR_CgaCtaId ;  /* 0x0000000000007919 */ /* 0x000e620000008800 */
[----:B------:R-:W-:Y:S02]  /*12b10*/  MOV R3, 0x400 ;  /* 0x0000040000037802 */ /* 0x000fe40000000f00 */
[----:B------:R-:W-:Y:S02]  /*12b20*/  SHF.L.U32 R2, R71, 0x1f, RZ ;  /* 0x0000001f47027819 */ /* 0x000fe400000006ff */
[----:B-1----:R-:W-:Y:S04]  /*12b30*/  LEA R0, R0, R3, 0x18 ;  /* 0x0000000300007211 */ /* 0x002fe800078ec0ff */
[----:B------:R-:W1:Y:S02]  /*12b40*/  SYNCS.PHASECHK.TRANS64.TRYWAIT P0, [R0+URZ+0xc8], R2 ;  /* 0x0000c802000075a7 */ /* 0x000e6400080011ff */
[----:B-1----:R-:W-:Y:S05]  /*12b50*/  @!P0 BRA `(.L_x_327) ;  /* 0x0000016400b88947 */ /* 0x002fea0003800000 */
.L_x_326:
[----:B------:R-:W-:Y:S05]  /*12b60*/  BSYNC B0 ;  /* 0x0000000000007941 */ /* 0x000fea0003800000 */
.L_x_325:
[----:B------:R2:W5:Y:S01]  /*12b70*/  LDL R11, [R1+0x48] ;  /* 0x00004800010b7983 */ /* 0x0005620000100800 */
[----:B------:R-:W3:Y:S03]  /*12b80*/  LDCU.64 UR4, c[0x0][0x890] ;  /* 0x00011200ff0477ac */ /* 0x000ee60008000a00 */
[----:B------:R2:W5:Y:S04]  /*12b90*/  LDL R10, [R1+0x44] ;  /* 0x00004400010a7983 */ /* 0x0005680000100800 */
[----:B------:R2:W5:Y:S01]  /*12ba0*/  LDL R4, [R1+0x60] ;  /* 0x0000600001047983 */ /* 0x0005620000100800 */
[----:B---3--:R-:W-:Y:S04]  /*12bb0*/  UISETP.NE.U32.AND UP0, UPT, UR4, URZ, UPT ;  /* 0x000000ff0400728c */ /* 0x008fe8000bf05070 */
[----:B------:R-:W-:Y:S09]  /*12bc0*/  UISETP.NE.AND.EX UP0, UPT, UR5, URZ, UPT, UP0 ;  /* 0x000000ff0500728c */ /* 0x000ff2000bf05300 */
[----:B--2---:R-:W-:Y:S05]  /*12bd0*/  BRA.U !UP0, `(.L_x_328) ;  /* 0x0000000108407547 */ /* 0x004fea000b800000 */
[----:B-----5:R-:W-:Y:S02]  /*12be0*/  R2UR UR7, R11 ;  /* 0x000000000b0772ca */ /* 0x020fe400000e0000 */
[----:B------:R-:W-:Y:S11]  /*12bf0*/  R2UR UR6, R10 ;  /* 0x000000000a0672ca */ /* 0x000ff600000e0000 */
[----:B------:R-:W-:Y:S04]  /*12c00*/  ISETP.NE.U32.AND P0, PT, RZ, UR7, PT ;  /* 0x00000007ff007c0c */ /* 0x000fe8000bf05070 */
[----:B------:R-:W-:Y:S01]  /*12c10*/  ISETP.NE.AND.EX P0, PT, RZ, UR6, PT, P0 ;  /* 0x00000006ff007c0c */ /* 0x000fe2000bf05300 */
[----:B------:R-:W2:Y:S11]  /*12c20*/  LDCU.64 UR6, c[0x0][0x358] ;  /* 0x00006b00ff0677ac */ /* 0x000eb60008000a00 */
[----:B------:R-:W-:Y:S01]  /*12c30*/  @!UPT UIADD3 URZ, UPT, UPT, URZ, URZ, URZ ;  /* 0x000000fffffff290 */ /* 0x000fe2000fffe0ff */
[----:B-1----:R-:W1:Y:S01]  /*12c40*/  @P0 LDC.64 R2, c[0x0][0x888] ;  /* 0x00022200ff020b82 */ /* 0x002e620000000a00 */
[----:B------:R-:W-:Y:S04]  /*12c50*/  @P0 IMAD R0, R153, UR4, RZ ;  /* 0x0000000499000c24 */ /* 0x000fe8000f8e02ff */
[----:B-1----:R-:W-:Y:S04]  /*12c60*/  @P0 IMAD.WIDE R2, R0, 0x4, R2 ;  /* 0x0000000400020825 */ /* 0x002fe800078e0202 */
[----:B------:R-:W-:Y:S01]  /*12c70*/  IMAD.MOV.U32 R0, RZ, RZ, 0x1 ;  /* 0x00000001ff007424 */ /* 0x000fe200078e00ff */
[----:B--2---:R1:W5:Y:S04]  /*12c80*/  @P0 LDG.E R245, desc[UR6][R2.64] ;  /* 0x0000000602f50981 */ /* 0x004368000c1e1900 */
[----:B------:R-:W-:Y:S01]  /*12c90*/  @P0 PRMT R4, R0, 0x7610, R4 ;  /* 0x0000761000040816 */ /* 0x000fe20000000004 */
[----:B-1----:R-:W-:Y:S05]  /*12ca0*/  IMAD.MOV.U32 R2, RZ, RZ, 0x1 ;  /* 0x00000001ff027424 */ /* 0x002fea00078e00ff */
[----:B------:R-:W-:Y:S05]  /*12cb0*/  @!P0 PRMT R4, R2, 0x7610, R4 ;  /* 0x0000761002048816 */ /* 0x000fea0000000004 */
[----:B------:R2:W-:Y:S02]  /*12cc0*/  STL.S16 [R1+0x60], R4 ;  /* 0x0000600401007387 */ /* 0x0005e40000100600 */
[----:B--2---:R-:W3:Y:S02]  /*12cd0*/  @!P0 LDC R245, c[0x0][0x880] ;  /* 0x00022000fff58b82 */ /* 0x004ee40000000800 */
.L_x_328:
[----:B------:R-:W-:Y:S01]  /*12ce0*/  ISETP.NE.U32.AND P1, PT, RZ, UR4, PT ;  /* 0x00000004ff007c0c */ /* 0x000fe2000bf25070 */
[----:B------:R-:W2:Y:S01]  /*12cf0*/  S2R R9, SR_CgaCtaId ;  /* 0x0000000000097919 */ /* 0x000ea20000008800 */
[----:B------:R-:W-:Y:S01]  /*12d00*/  MOV R6, 0x400 ;  /* 0x0000040000067802 */ /* 0x000fe20000000f00 */
[----:B------:R-:W-:Y:S01]  /*12d10*/  IMAD.MOV.U32 R18, RZ, RZ, 0x1 ;  /* 0x00000001ff127424 */ /* 0x000fe200078e00ff */
[----:B------:R-:W-:Y:S04]  /*12d20*/  ISETP.NE.AND.EX P1, PT, RZ, UR5, PT, P1 ;  /* 0x00000005ff007c0c */ /* 0x000fe8000bf25310 */
[----:B------:R-:W-:Y:S09]  /*12d30*/  SHF.L.U32 R18, R18, 0x1f, RZ ;  /* 0x0000001f12127819 */ /* 0x000ff200000006ff */
[----:B---3-5:R-:W-:Y:S02]  /*12d40*/  @!P1 FSETP.EQ.AND P0, PT, R245, RZ, PT ;  /* 0x000000fff500920b */ /* 0x028fe40003f02000 */
[----:B--2---:R-:W-:Y:S01]  /*12d50*/  LEA R6, R9, R6, 0x18 ;  /* 0x0000000609067211 */ /* 0x004fe200078ec0ff */
[----:B------:R-:W-:Y:S10]  /*12d60*/  @!P1 BRA `(.L_x_329) ;  /* 0x0000000000249947 */ /* 0x000ff40003800000 */
[----:B------:R-:W-:Y:S02]  /*12d70*/  R2UR UR5, R11 ;  /* 0x000000000b0572ca */ /* 0x000fe400000e0000 */
[----:B------:R-:W-:Y:S02]  /*12d80*/  R2UR UR4, R10 ;  /* 0x000000000a0472ca */ /* 0x000fe400000e0000 */
[----:B------:R-:W-:Y:S09]  /*12d90*/  LOP3.LUT P1, RZ, R4, 0xff, RZ, 0xc0, !PT ;  /* 0x000000ff04ff7812 */ /* 0x000ff2000782c0ff */
[----:B------:R-:W-:Y:S04]  /*12da0*/  UISETP.NE.U32.AND UP0, UPT, UR5, URZ, UPT ;  /* 0x000000ff0500728c */ /* 0x000fe8000bf05070 */
[----:B------:R-:W-:Y:S06]  /*12db0*/  UISETP.NE.AND.EX UP0, UPT, UR4, URZ, UPT, UP0 ;  /* 0x000000ff0400728c */ /* 0x000fec000bf05300 */
[----:B------:R-:W-:Y:S04]  /*12dc0*/  PLOP3.LUT P0, PT, PT, PT, UP0, 0x80, 0x8 ;  /* 0x000000000008781c */ /* 0x000fe80003f0f008 */
[----:B------:R-:W-:Y:S02]  /*12dd0*/  PLOP3.LUT P0, PT, P0, PT, PT, 0x8, 0x80 ;  /* 0x000000000080781c */ /* 0x000fe4000070e170 */
[----:B------:R-:W-:Y:S11]  /*12de0*/  @P1 FSETP.EQ.AND P0, PT, R245, RZ, PT ;  /* 0x000000fff500120b */ /* 0x000ff60003f02000 */
[----:B------:R-:W-:Y:S02]  /*12df0*/  @!UPT UIADD3 URZ, UPT, UPT, URZ, URZ, URZ ;  /* 0x000000fffffff290 */ /* 0x000fe4000fffe0ff */
.L_x_329:
[----:B------:R-:W2:Y:S01]  /*12e00*/  SYNCS.PHASECHK.TRANS64.TRYWAIT P1, [R6+URZ+0xa0], R18 ;  /* 0x0000a012060075a7 */ /* 0x000ea200080211ff */
[----:B------:R-:W-:Y:S04]  /*12e10*/  ELECT P2, URZ, PT ;  /* 0x0000000000ff782f */ /* 0x000fe80003840000 */
[----:B------:R-:W-:Y:S11]  /*12e20*/  PLOP3.LUT P2, PT, P0, P2, PT, 0xf2, 0x2f ;  /* 0x00000000002f781c */ /* 0x000ff60000745e72 */
[----:B------:R-:W-:Y:S02]  /*12e30*/  @!UPT UIADD3 URZ, UPT, UPT, URZ, URZ, URZ ;  /* 0x000000fffffff290 */ /* 0x000fe4000fffe0ff */
[----:B-1----:R-:W-:Y:S01]  /*12e40*/  @!P2 IADD3 R0, P0, PT, R72, 0x580, RZ ;  /* 0x000005804800a810 */ /* 0x002fe20007f1e0ff */
[----:B------:R-:W-:Y:S01]  /*12e50*/  @!UPT UIADD3 URZ, UPT, UPT, URZ, URZ, URZ ;  /* 0x000000fffffff290 */ /* 0x000fe2000fffe0ff */
[----:B--2---:R-:W-:Y:S11]  /*12e60*/  @!P1 BRA `(.L_x_330) ;  /* 0x0000016400089947 */ /* 0x004ff60003800000 */
.L_x_664:
[----:B------:R-:W-:Y:S01]  /*12e70*/  @!P2 R2UR UR4, R0 ;  /* 0x000000000004a2ca */ /* 0x000fe200000e0000 */
[----:B------:R-:W2:Y:S01]  /*12e80*/  LDL.LU R3, [R1+0x8] ;  /* 0x0000080001037983 */ /* 0x000ea20000300800 */
[C---:B------:R-:W-:Y:S01]  /*12e90*/  R2UR UR6, R6.reuse ;  /* 0x00000000060672ca */ /* 0x040fe200000e0000 */
[----:B------:R-:W-:Y:S01]  /*12ea0*/  @!P2 IMAD.X R0, RZ, RZ, R73, P0 ;  /* 0x000000ffff00a224 */ /* 0x000fe200000e0649 */
[----:B------:R-:W-:Y:S01]  /*12eb0*/  PLOP3.LUT P1, PT, PT, PT, PT, 0x8, 0x80 ;  /* 0x000000000080781c */ /* 0x000fe20003f2e170 */
[----:B------:R-:W3:Y:S01]  /*12ec0*/  LDL.LU R2, [R1+0x4] ;  /* 0x0000040001027983 */ /* 0x000ee20000300800 */
[----:B------:R-:W-:Y:S01]  /*12ed0*/  PLOP3.LUT P0, PT, P2, PT, PT, 0x8, 0x80 ;  /* 0x000000000080781c */ /* 0x000fe2000170e170 */
[----:B------:R-:W-:Y:S01]  /*12ee0*/  VIADD R15, R6, 0x80 ;  /* 0x00000080060f7836 */ /* 0x000fe20000000000 */
[----:B------:R-:W-:Y:S01]  /*12ef0*/  VOTEU.ALL UP1, P2 ;  /* 0x0000000000ff7886 */ /* 0x000fe20001020000 */
[----:B------:R-:W-:Y:S01]  /*12f00*/  VOTEU.ALL UP0, P2 ;  /* 0x0000000000ff7886 */ /* 0x000fe20001000000 */
[----:B------:R-:W-:Y:S01]  /*12f10*/  UMOV UR14, 0x0 ;  /* 0x00000000000e7882 */ /* 0x000fe20000000000 */
[----:B------:R-:W-:Y:S01]  /*12f20*/  UMOV UR15, 0x10000000 ;  /* 0x10000000000f7882 */ /* 0x000fe20000000000 */
[----:B------:R-:W-:Y:S01]  /*12f30*/  @!P2 R2UR UR9, R15 ;  /* 0x000000000f09a2ca */ /* 0x000fe200000e0000 */
[----:B------:R-:W-:Y:S01]  /*12f40*/  IMAD.U32 R10, RZ, RZ, UR4 ;  /* 0x00000004ff0a7e24 */ /* 0x000fe2000f8e00ff */
[----:B------:R-:W-:Y:S01]  /*12f50*/  @!P2 R2UR UR4, R0 ;  /* 0x000000000004a2ca */ /* 0x000fe200000e0000 */
[----:B------:R-:W-:Y:S11]  /*12f60*/  @!UP1 UIADD3 UR8, UPT, UPT, UR6, 0x200, URZ ;  /* 0x0000020006089890 */ /* 0x000ff6000fffe0ff */
[----:B------:R-:W-:Y:S01]  /*12f70*/  @!UPT UIADD3 URZ, UPT, UPT, URZ, URZ, URZ ;  /* 0x000000fffffff290 */ /* 0x000fe2000fffe0ff */
[----:B------:R-:W-:Y:S01]  /*12f80*/  IMAD.U32 R11, RZ, RZ, UR4 ;  /* 0x00000004ff0b7e24 */ /* 0x000fe2000f8e00ff */
[----:B------:R-:W-:Y:S04]  /*12f90*/  @!P2 R2UR UR4, R10 ;  /* 0x000000000a04a2ca */ /* 0x000fe800000e0000 */
[----:B------:R-:W-:Y:S01]  /*12fa0*/  @!P2 R2UR UR5, R11 ;  /* 0x000000000b05a2ca */ /* 0x000fe200000e0000 */
[----:B--2---:R-:W-:Y:S02]  /*12fb0*/  IMAD.SHL.U32 R0, R3, 0x80, RZ ;  /* 0x0000008003007824 */ /* 0x004fe400078e00ff */
[----:B---3--:R-:W-:Y:S11]  /*12fc0*/  IMAD.SHL.U32 R3, R2, 0x80, RZ ;  /* 0x0000008002037824 */ /* 0x008ff600078e00ff */
[----:B------:R-:W-:Y:S01]  /*12fd0*/  @!UPT UIADD3 URZ, UPT, UPT, URZ, URZ, URZ ;  /* 0x000000fffffff290 */ /* 0x000fe2000fffe0ff */
.L_x_331:
[----:B------:R-:W-:Y:S11]  /*12fe0*/  @P0 ELECT P1, URZ, PT ;  /* 0x0000000000ff082f */ /* 0x000ff60003820000 */
[----:B------:R-:W-:Y:S02]  /*12ff0*/  @!UPT UIADD3 URZ, UPT, UPT, URZ, URZ, URZ ;  /* 0x000000fffffff290 */ /* 0x000fe4000fffe0ff */
[----:B------:R-:W-:Y:S02]  /*13000*/  @P1 R2UR.BROADCAST UR12, R153 ;  /* 0x00000000990c12ca */ /* 0x000fe400008e0000 */
[----:B------:R-:W-:Y:S02]  /*13010*/  @P1 R2UR.BROADCAST UR11, R3 ;  /* 0x00000000030b12ca */ /* 0x000fe400008e0000 */
[----:B------:R-:W-:Y:S02]  /*13020*/  @P1 R2UR.BROADCAST UR10, R0 ;  /* 0x00000000000a12ca */ /* 0x000fe400008e0000 */
[----:B------:R-:W-:Y:S02]  /*13030*/  @P1 PLOP3.LUT P0, PT, P1, PT, PT, 0x8, 0x80 ;  /* 0x000000000080181c */ /* 0x000fe40000f0e170 */
[----:B------:R-:W-:Y:S09]  /*13040*/  PLOP3.LUT P1, PT, PT, PT, PT, 0x8, 0x80 ;  /* 0x000000000080781c */ /* 0x000ff20003f2e170 */
[----:B------:R2:W-:Y:S02]  /*13050*/  @!UP0 UTMALDG.3D [UR8], [UR4], desc[UR14] ;  /* 0x00000e08040085b4 */ /* 0x0005e40008011000 */
[----:B--2---:R-:W-:Y:S05]  /*13060*/  @P0 BRA.U.ANY `(.L_x_331) ;  /* 0xfffffffd00dc0947 */ /* 0x004fea000393ffff */
[----:B------:R-:W-:Y:S01]  /*13070*/  @!P2 R2UR UR9, R15 ;  /* 0x000000000f09a2ca */ /* 0x000fe200000e0000 */
[----:B------:R-:W-:Y:S01]  /*13080*/  @!UP1 UIADD3 UR8, UPT, UPT, UR6, 0xa00, URZ ;  /* 0x00000a0006089890 */ /* 0x000fe2000fffe0ff */
[----:B------:R-:W-:Y:S01]  /*13090*/  PLOP3.LUT P1, PT, PT, PT, PT, 0x8, 0x80 ;  /* 0x000000000080781c */ /* 0x000fe20003f2e170 */
[----:B------:R-:W-:Y:S01]  /*130a0*/  @!P2 VIADD R2, R0, 0x20 ;  /* 0x000000200002a836 */ /* 0x000fe20000000000 */
[----:B------:R-:W-:Y:S01]  /*130b0*/  PLOP3.LUT P0, PT, P2, PT, PT, 0x8, 0x80 ;  /* 0x000000000080781c */ /* 0x000fe2000170e170 */
[----:B------:R-:W-:Y:S01]  /*130c0*/  VOTEU.ALL UP0, P2 ;  /* 0x0000000000ff7886 */ /* 0x000fe20001000000 */
[----:B------:R-:W-:Y:S01]  /*130d0*/  UMOV UR14, 0x0 ;  /* 0x00000000000e7882 */ /* 0x000fe20000000000 */
[----:B------:R-:W-:Y:S10]  /*130e0*/  UMOV UR15, 0x10000000 ;  /* 0x10000000000f7882 */ /* 0x000ff40000000000 */
.L_x_332:
        /* <DEDUP_REMOVED lines=17> */
.L_x_333:
        /* <DEDUP_REMOVED lines=17> */
.L_x_334:
        /* <DEDUP_REMOVED lines=9> */
[----:B------:R-:W-:Y:S01]  /*133a0*/  @!P2 IMAD.MOV.U32 R2, RZ, RZ, 0x2000 ;  /* 0x00002000ff02a424 */ /* 0x000fe200078e00ff */
[----:B------:R-:W-:Y:S03]  /*133b0*/  PRMT R14, R9, 0x654, R15 ;  /* 0x00000654090e7816 */ /* 0x000fe6000000000f */
[----:B------:R2:W-:Y:S01]  /*133c0*/  @!P2 SYNCS.ARRIVE.TRANS64.RED.A0TR RZ, [R6+URZ+0x80], R2 ;  /* 0x0000800206ffa9a7 */ /* 0x0005e200083004ff */
[----:B------:R3:W-:Y:S01]  /*133d0*/  SYNCS.ARRIVE.TRANS64.RED.A1T0 RZ, [R14+URZ], RZ ;  /* 0x000000ff0eff79a7 */ /* 0x0007e200081004ff */
[----:B------:R-:W4:Y:S01]  /*133e0*/  SYNCS.PHASECHK.TRANS64.TRYWAIT P1, [R6+URZ+0xa8], R18 ;  /* 0x0000a812060075a7 */ /* 0x000f2200080211ff */
[----:B--2---:R-:W-:Y:S01]  /*133f0*/  @!P2 IADD3 R2, P0, PT, R72, 0x580, RZ ;  /* 0x000005804802a810 */ /* 0x004fe20007f1e0ff */
[----:B------:R-:W-:Y:S01]  /*13400*/  @!UPT UIADD3 URZ, UPT, UPT, URZ, URZ, URZ ;  /* 0x000000fffffff290 */ /* 0x000fe2000fffe0ff */
[----:B---34-:R-:W-:Y:S11]  /*13410*/  @!P1 BRA `(.L_x_335) ;  /* 0x0000015c00b09947 */ /* 0x018ff60003800000 */
.L_x_665:
[----:B------:R-:W-:Y:S01]  /*13420*/  @!P2 R2UR UR4, R2 ;  /* 0x000000000204a2ca */ /* 0x000fe200000e0000 */
[----:B------:R-:W-:Y:S01]  /*13430*/  @!P2 IMAD.X R2, RZ, RZ, R73, P0 ;  /* 0x000000ffff02a224 */ /* 0x000fe200000e0649 */
[C---:B------:R-:W-:Y:S01]  /*13440*/  R2UR UR6, R6.reuse ;  /* 0x00000000060672ca */ /* 0x040fe200000e0000 */
[----:B------:R-:W-:Y:S01]  /*13450*/  VIADD R37, R6, 0x88 ;  /* 0x0000008806257836 */ /* 0x000fe20000000000 */
[----:B------:R-:W-:Y:S01]  /*13460*/  PLOP3.LUT P1, PT, PT, PT, PT, 0x8, 0x80 ;  /* 0x000000000080781c */ /* 0x000fe20003f2e170 */
[----:B------:R-:W-:Y:S01]  /*13470*/  VOTEU.ALL UP1, P2 ;  /* 0x0000000000ff7886 */ /* 0x000fe20001020000 */
[----:B------:R-:W-:Y:S01]  /*13480*/  PLOP3.LUT P0, PT, P2, PT, PT, 0x8, 0x80 ;  /* 0x000000000080781c */ /* 0x000fe2000170e170 */
[----:B------:R-:W-:Y:S01]  /*13490*/  VOTEU.ALL UP0, P2 ;  /* 0x0000000000ff7886 */ /* 0x000fe20001000000 */
[----:B------:R-:W-:Y:S01]  /*134a0*/  @!P2 R2UR UR9, R37 ;  /* 0x000000002509a2ca */ /* 0x000fe200000e0000 */
[----:B------:R-:W-:Y:S01]  /*134b0*/  UMOV UR14, 0x0 ;  /* 0x00000000000e7882 */ /* 0x000fe20000000000 */
[----:B------:R-:W-:Y:S03]  /*134c0*/  UMOV UR15, 0x10000000 ;  /* 0x10000000000f7882 */ /* 0x000fe60000000000 */
[----:B------:R-:W-:Y:S01]  /*134d0*/  IMAD.U32 R10, RZ, RZ, UR4 ;  /* 0x00000004ff0a7e24 */ /* 0x000fe2000f8e00ff */
[----:B------:R-:W-:Y:S01]  /*134e0*/  @!P2 R2UR UR4, R2 ;  /* 0x000000000204a2ca */ /* 0x000fe200000e0000 */
[----:B------:R-:W-:Y:S01]  /*134f0*/  @!P2 VIADD R2, R3, 0x10 ;  /* 0x000000100302a836 */ /* 0x000fe20000000000 */
[----:B------:R-:W-:Y:S11]  /*13500*/  @!UP1 UIADD3 UR8, UPT, UPT, UR6, 0x2200, URZ ;  /* 0x0000220006089890 */ /* 0x000ff6000fffe0ff */
[----:B------:R-:W-:Y:S01]  /*13510*/  IMAD.U32 R11, RZ, RZ, UR4 ;  /* 0x00000004ff0b7e24 */ /* 0x000fe2000f8e00ff */
[----:B------:R-:W-:Y:S04]  /*13520*/  @!P2 R2UR UR4, R10 ;  /* 0x000000000a04a2ca */ /* 0x000fe800000e0000 */
[----:B------:R-:W-:Y:S11]  /*13530*/  @!P2 R2UR UR5, R11 ;  /* 0x000000000b05a2ca */ /* 0x000ff600000e0000 */
[----:B------:R-:W-:Y:S04]  /*13540*/  @!UPT UIADD3 URZ, UPT, UPT, URZ, URZ, URZ ;  /* 0x000000fffffff290 */ /* 0x000fe8000fffe0ff */
.L_x_336:
        /* <DEDUP_REMOVED lines=8> */
[----:B---3--:R-:W-:Y:S05]  /*135d0*/  @P0 BRA.U.ANY `(.L_x_336) ;  /* 0xfffffffd00dc0947 */ /* 0x008fea000393ffff */
        /* <DEDUP_REMOVED lines=8> */
.L_x_337:
        /* <DEDUP_REMOVED lines=17> */
.L_x_338:
        /* <DEDUP_REMOVED lines=17> */
.L_x_339:
        /* <DEDUP_REMOVED lines=9> */
[----:B------:R-:W-:Y:S01]  /*13910*/  @!P2 IMAD.MOV.U32 R2, RZ, RZ, 0x2000 ;  /* 0x00002000ff02a424 */ /* 0x000fe200078e00ff */
[----:B------:R-:W-:Y:S03]  /*13920*/  PRMT R13, R9, 0x654, R37 ;  /* 0x00000654090d7816 */ /* 0x000fe60000000025 */
[----:B------:R3:W-:Y:S01]  /*13930*/  @!P2 SYNCS.ARRIVE.TRANS64.RED.A0TR RZ, [R6+URZ+0x88], R2 ;  /* 0x0000880206ffa9a7 */ /* 0x0007e200083004ff */
[----:B------:R4:W-:Y:S01]  /*13940*/  SYNCS.ARRIVE.TRANS64.RED.A1T0 RZ, [R13+URZ], RZ ;  /* 0x000000ff0dff79a7 */ /* 0x0009e200081004ff */
[----:B------:R-:W5:Y:S01]  /*13950*/  SYNCS.PHASECHK.TRANS64.TRYWAIT P1, [R6+URZ+0xb0], R18 ;  /* 0x0000b012060075a7 */ /* 0x000f6200080211ff */
[----:B---3--:R-:W-:Y:S01]  /*13960*/  @!P2 IADD3 R2, P0, PT, R72, 0x580, RZ ;  /* 0x000005804802a810 */ /* 0x008fe20007f1e0ff */
[----:B------:R-:W-:Y:S01]  /*13970*/  @!UPT UIADD3 URZ, UPT, UPT, URZ, URZ, URZ ;  /* 0x000000fffffff290 */ /* 0x000fe2000fffe0ff */
[----:B----45:R-:W-:Y:S11]  /*13980*/  @!P1 BRA `(.L_x_340) ;  /* 0x0000015800689947 */ /* 0x030ff60003800000 */
.L_x_666:
        /* <DEDUP_REMOVED lines=19> */
.L_x_341:
        /* <DEDUP_REMOVED lines=8> */
[----:B----4-:R-:W-:Y:S05]  /*13b40*/  @P0 BRA.U.ANY `(.L_x_341) ;  /* 0xfffffffd00dc0947 */ /* 0x010fea000393ffff */
        /* <DEDUP_REMOVED lines=8> */
.L_x_342:
        /* <DEDUP_REMOVED lines=17> */
.L_x_343:
        /* <DEDUP_REMOVED lines=17> */
.L_x_344:
        /* <DEDUP_REMOVED lines=9> */
[----:B------:R-:W-:Y:S01]  /*13e80*/  @!P2 IMAD.MOV.U32 R2, RZ, RZ, 0x2000 ;  /* 0x00002000ff02a424 */ /* 0x000fe200078e00ff */
[----:B------:R-:W-:Y:S03]  /*13e90*/  PRMT R12, R9, 0x654, R36 ;  /* 0x00000654090c7816 */ /* 0x000fe60000000024 */
[----:B------:R4:W-:Y:S01]  /*13ea0*/  @!P2 SYNCS.ARRIVE.TRANS64.RED.A0TR RZ, [R6+URZ+0x90], R2 ;  /* 0x0000900206ffa9a7 */ /* 0x0009e200083004ff */
[----:B------:R1:W-:Y:S01]  /*13eb0*/  SYNCS.ARRIVE.TRANS64.RED.A1T0 RZ, [R12+URZ], RZ ;  /* 0x000000ff0cff79a7 */ /* 0x0003e200081004ff */
[----:B------:R-:W5:Y:S01]  /*13ec0*/  SYNCS.PHASECHK.TRANS64.TRYWAIT P1, [R6+URZ+0xb8], R18 ;  /* 0x0000b812060075a7 */ /* 0x000f6200080211ff */
[----:B----4-:R-:W-:Y:S01]  /*13ed0*/  @!P2 IADD3 R2, P0, PT, R72, 0x580, RZ ;  /* 0x000005804802a810 */ /* 0x010fe20007f1e0ff */
[----:B------:R-:W-:Y:S01]  /*13ee0*/  @!UPT UIADD3 URZ, UPT, UPT, URZ, URZ, URZ ;  /* 0x000000fffffff290 */ /* 0x000fe2000fffe0ff */
[----:B-1---5:R-:W-:Y:S11]  /*13ef0*/  @!P1 BRA `(.L_x_345) ;  /* 0x0000015400209947 */ /* 0x022ff60003800000 */
.L_x_667:
[----:B------:R-:W-:Y:S01]  /*13f00*/  @!P2 R2UR UR4, R2 ;  /* 0x000000000204a2ca */ /* 0x000fe200000e0000 */
[----:B------:R-:W-:Y:S01]  /*13f10*/  @!P2 IMAD.X R2, RZ, RZ, R73, P0 ;  /* 0x000000ffff02a224 */ /* 0x000fe200000e0649 */
[C---:B------:R-:W-:Y:S01]  /*13f20*/  R2UR UR6, R6.reuse ;  /* 0x00000000060672ca */ /* 0x040fe200000e0000 */
[----:B-123--:R-:W-:Y:S01]  /*13f30*/  VIADD R18, R6, 0x98 ;  /* 0x0000009806127836 */ /* 0x00efe20000000000 */
        /* <DEDUP_REMOVED lines=15> */
.L_x_346:
        /* <DEDUP_REMOVED lines=8> */
[----:B-1----:R-:W-:Y:S05]  /*140b0*/  @P0 BRA.U.ANY `(.L_x_346) ;  /* 0xfffffffd00dc0947 */ /* 0x002fea000393ffff */
        /* <DEDUP_REMOVED lines=8> */
.L_x_347:
        /* <DEDUP_REMOVED lines=17> */
.L_x_348:
        /* <DEDUP_REMOVED lines=17> */
.L_x_349:
        /* <DEDUP_REMOVED lines=9> */
[----:B------:R-:W-:Y:S01]  /*143f0*/  @!P2 IMAD.MOV.U32 R2, RZ, RZ, 0x2000 ;  /* 0x00002000ff02a424 */ /* 0x000fe200078e00ff */
[----:B------:R-:W-:Y:S02]  /*14400*/  SHF.L.U32 R42, RZ, 0x1f, RZ ;  /* 0x0000001fff2a7819 */ /* 0x000fe400000006ff */
[----:B------:R-:W-:Y:S01]  /*14410*/  PRMT R9, R9, 0x654, R18 ;  /* 0x0000065409097816 */ /* 0x000fe20000000012 */
[----:B------:R1:W-:Y:S03]  /*14420*/  @!P2 SYNCS.ARRIVE.TRANS64.RED.A0TR RZ, [R6+URZ+0x98], R2 ;  /* 0x0000980206ffa9a7 */ /* 0x0003e600083004ff */
[----:B------:R2:W-:Y:S01]  /*14430*/  SYNCS.ARRIVE.TRANS64.RED.A1T0 RZ, [R9+URZ], RZ ;  /* 0x000000ff09ff79a7 */ /* 0x0005e200081004ff */
[----:B------:R-:W3:Y:S01]  /*14440*/  SYNCS.PHASECHK.TRANS64.TRYWAIT P1, [R6+URZ+0xa0], R42 ;  /* 0x0000a02a060075a7 */ /* 0x000ee200080211ff */
[----:B-1----:R-:W-:Y:S01]  /*14450*/  @!P2 IADD3 R2, P0, PT, R72, 0x580, RZ ;  /* 0x000005804802a810 */ /* 0x002fe20007f1e0ff */
[----:B------:R-:W-:Y:S01]  /*14460*/  @!UPT UIADD3 URZ, UPT, UPT, URZ, URZ, URZ ;  /* 0x000000fffffff290 */ /* 0x000fe2000fffe0ff */
[----:B--23--:R-:W-:Y:S11]  /*14470*/  @!P1 BRA `(.L_x_350) ;  /* 0x0000014c00d49947 */ /* 0x00cff60003800000 */
.L_x_668:
[----:B------:R-:W-:Y:S01]  /*14480*/  @!P2 R2UR UR4, R2 ;  /* 0x000000000204a2ca */ /* 0x000fe200000e0000 */
[----:B------:R-:W-:Y:S01]  /*14490*/  @!P2 IMAD.X R2, RZ, RZ, R73, P0 ;  /* 0x000000ffff02a224 */ /* 0x000fe200000e0649 */
[----:B------:R-:W-:Y:S01]  /*144a0*/  R2UR UR6, R6 ;  /* 0x00000000060672ca */ /* 0x000fe200000e0000 */
[----:B------:R-:W-:Y:S01]  /*144b0*/  VOTEU.ALL UP1, P2 ;  /* 0x0000000000ff7886 */ /* 0x000fe20001020000 */
[----:B------:R-:W-:Y:S01]  /*144c0*/  @!P2 R2UR UR9, R15 ;  /* 0x000000000f09a2ca */ /* 0x000fe200000e0000 */
[----:B------:R-:W-:Y:S01]  /*144d0*/  VOTEU.ALL UP0, P2 ;  /* 0x0000000000ff7886 */ /* 0x000fe20001000000 */
[----:B------:R-:W-:Y:S01]  /*144e0*/  PLOP3.LUT P1, PT, PT, PT, PT, 0x8, 0x80 ;  /* 0x000000000080781c */ /* 0x000fe20003f2e170 */
[----:B------:R-:W-:Y:S01]  /*144f0*/  UMOV UR14, 0x0 ;  /* 0x00000000000e7882 */ /* 0x000fe20000000000 */
[----:B------:R-:W-:Y:S01]  /*14500*/  PLOP3.LUT P0, PT, P2, PT, PT, 0x8, 0x80 ;  /* 0x000000000080781c */ /* 0x000fe2000170e170 */
[----:B------:R-:W-:Y:S04]  /*14510*/  UMOV UR15, 0x10000000 ;  /* 0x10000000000f7882 */ /* 0x000fe80000000000 */
        /* <DEDUP_REMOVED lines=8> */
.L_x_351:
        /* <DEDUP_REMOVED lines=17> */
.L_x_352:
        /* <DEDUP_REMOVED lines=17> */
.L_x_353:
        /* <DEDUP_REMOVED lines=17> */
.L_x_354:
        /* <DEDUP_REMOVED lines=9> */
[----:B------:R-:W-:Y:S04]  /*14960*/  @!P2 MOV R2, 0x2000 ;  /* 0x000020000002a802 */ /* 0x000fe80000000f00 */
[----:B------:R2:W-:Y:S01]  /*14970*/  @!P2 SYNCS.ARRIVE.TRANS64.RED.A0TR RZ, [R6+URZ+0x80], R2 ;  /* 0x0000800206ffa9a7 */ /* 0x0005e200083004ff */
[----:B------:R3:W-:Y:S01]  /*14980*/  SYNCS.ARRIVE.TRANS64.RED.A1T0 RZ, [R14+URZ], RZ ;  /* 0x000000ff0eff79a7 */ /* 0x0007e200081004ff */
[----:B------:R-:W4:Y:S01]  /*14990*/  SYNCS.PHASECHK.TRANS64.TRYWAIT P1, [R6+URZ+0xa8], R42 ;  /* 0x0000a82a060075a7 */ /* 0x000f2200080211ff */
[----:B--2---:R-:W-:Y:S01]  /*149a0*/  @!P2 IADD3 R2, P0, PT, R72, 0x580, RZ ;  /* 0x000005804802a810 */ /* 0x004fe20007f1e0ff */
[----:B------:R-:W-:Y:S01]  /*149b0*/  @!UPT UIADD3 URZ, UPT, UPT, URZ, URZ, URZ ;  /* 0x000000fffffff290 */ /* 0x000fe2000fffe0ff */
[----:B---34-:R-:W-:Y:S11]  /*149c0*/  @!P1 BRA `(.L_x_355) ;  /* 0x0000014800949947 */ /* 0x018ff60003800000 */
.L_x_669:
        /* <DEDUP_REMOVED lines=18> */
.L_x_356:
        /* <DEDUP_REMOVED lines=17> */
.L_x_357:
        /* <DEDUP_REMOVED lines=17> */
.L_x_358:
        /* <DEDUP_REMOVED lines=17> */
.L_x_359:
        /* <DEDUP_REMOVED lines=9> */
[----:B------:R-:W-:Y:S04]  /*14eb0*/  @!P2 MOV R2, 0x2000 ;  /* 0x000020000002a802 */ /* 0x000fe80000000f00 */
[----:B------:R3:W-:Y:S01]  /*14ec0*/  @!P2 SYNCS.ARRIVE.TRANS64.RED.A0TR RZ, [R6+URZ+0x88], R2 ;  /* 0x0000880206ffa9a7 */ /* 0x0007e200083004ff */
[----:B------:R4:W-:Y:S01]  /*14ed0*/  SYNCS.ARRIVE.TRANS64.RED.A1T0 RZ, [R13+URZ], RZ ;  /* 0x000000ff0dff79a7 */ /* 0x0009e200081004ff */
[----:B------:R-:W5:Y:S01]  /*14ee0*/  SYNCS.PHASECHK.TRANS64.TRYWAIT P1, [R6+URZ+0xb0], R42 ;  /* 0x0000b02a060075a7 */ /* 0x000f6200080211ff */
[----:B---3--:R-:W-:Y:S01]  /*14ef0*/  @!P2 IADD3 R2, P0, PT, R72, 0x580, RZ ;  /* 0x000005804802a810 */ /* 0x008fe20007f1e0ff */
[----:B------:R-:W-:Y:S01]  /*14f00*/  @!UPT UIADD3 URZ, UPT, UPT, URZ, URZ, URZ ;  /* 0x000000fffffff290 */ /* 0x000fe2000fffe0ff */
[----:B----45:R-:W-:Y:S11]  /*14f10*/  @!P1 BRA `(.L_x_360) ;  /* 0x0000014400549947 */ /* 0x030ff60003800000 */
.L_x_670:
        /* <DEDUP_REMOVED lines=18> */
.L_x_361:
        /* <DEDUP_REMOVED lines=17> */
.L_x_362:
        /* <DEDUP_REMOVED lines=17> */
.L_x_363:
        /* <DEDUP_REMOVED lines=17> */
.L_x_364:
        /* <DEDUP_REMOVED lines=9> */
[----:B------:R-:W-:Y:S04]  /*15400*/  @!P2 MOV R2, 0x2000 ;  /* 0x000020000002a802 */ /* 0x000fe80000000f00 */
[----:B------:R4:W-:Y:S01]  /*15410*/  @!P2 SYNCS.ARRIVE.TRANS64.RED.A0TR RZ, [R6+URZ+0x90], R2 ;  /* 0x0000900206ffa9a7 */ /* 0x0009e200083004ff */
[----:B------:R1:W-:Y:S01]  /*15420*/  SYNCS.ARRIVE.TRANS64.RED.A1T0 RZ, [R12+URZ], RZ ;  /* 0x000000ff0cff79a7 */ /* 0x0003e200081004ff */
[----:B------:R-:W5:Y:S01]  /*15430*/  SYNCS.PHASECHK.TRANS64.TRYWAIT P1, [R6+URZ+0xb8], R42 ;  /* 0x0000b82a060075a7 */ /* 0x000f6200080211ff */
[----:B----4-:R-:W-:Y:S01]  /*15440*/  @!P2 IADD3 R2, P0, PT, R72, 0x580, RZ ;  /* 0x000005804802a810 */ /* 0x010fe20007f1e0ff */
[----:B------:R-:W-:Y:S01]  /*15450*/  @!UPT UIADD3 URZ, UPT, UPT, URZ, URZ, URZ ;  /* 0x000000fffffff290 */ /* 0x000fe2000fffe0ff */
[----:B-1---5:R-:W-:Y:S11]  /*15460*/  @!P1 BRA `(.L_x_365) ;  /* 0x0000014000149947 */ /* 0x022ff60003800000 */
.L_x_671:
        /* <DEDUP_REMOVED lines=18> */
.L_x_366:
        /* <DEDUP_REMOVED lines=17> */
.L_x_367:
        /* <DEDUP_REMOVED lines=17> */
.L_x_368:
        /* <DEDUP_REMOVED lines=17> */
.L_x_369:
        /* <DEDUP_REMOVED lines=9> */
[----:B------:R-:W-:Y:S02]  /*15950*/  @!P2 IMAD.MOV.U32 R0, RZ, RZ, 0x2000 ;  /* 0x00002000ff00a424 */ /* 0x000fe400078e00ff */
[----:B------:R-:W-:Y:S01]  /*15960*/  HFMA2 R61, -RZ, RZ, 0, 5.9604644775390625e-08 ;  /* 0x00000001ff3d7431 */ /* 0x000fe200000001ff */
[----:B------:R-:W-:Y:S01]  /*15970*/  PRMT R51, RZ, 0x7610, R51 ;  /* 0x00007610ff337816 */ /* 0x000fe20000000033 */
[----:B------:R4:W-:Y:S01]  /*15980*/  @!P2 SYNCS.ARRIVE.TRANS64.RED.A0TR RZ, [R6+URZ+0x98], R0 ;  /* 0x0000980006ffa9a7 */ /* 0x0009e200083004ff */
[----:B------:R4:W-:Y:S05]  /*15990*/  SYNCS.ARRIVE.TRANS64.RED.A1T0 RZ, [R9+URZ], RZ ;  /* 0x000000ff09ff79a7 */ /* 0x0009ea00081004ff */
.L_x_324:
[----:B------:R-:W-:Y:S05]  /*159a0*/  BSYNC B1 ;  /* 0x0000000000017941 */ /* 0x000fea0003800000 */
.L_x_323:
[----:B------:R1:W-:Y:S01]  /*159b0*/  STL [R1+0x4], R7 ;  /* 0x0000040701007387 */ /* 0x0003e20000100800 */
[----:B------:R-:W-:Y:S01]  /*159c0*/  LOP3.LUT P0, RZ, R252, 0xff, RZ, 0xc0, !PT ;  /* 0x000000fffcff7812 */ /* 0x000fe2000780c0ff */
[----:B------:R-:W-:Y:S02]  /*159d0*/  IMAD.MOV.U32 R153, RZ, RZ, R5 ;  /* 0x000000ffff997224 */ /* 0x000fe400078e0005 */
[----:B------:R1:W-:Y:S01]  /*159e0*/  STL [R1+0x8], R8 ;  /* 0x0000080801007387 */ /* 0x0003e20000100800 */
[----:B------:R-:W-:Y:S11]  /*159f0*/  ISETP.NE.OR P0, PT, R247, RZ, P0 ;  /* 0x000000fff700720c */ /* 0x000ff60000705670 */
[----:B------:R-:W-:Y:S02]  /*15a00*/  @!UPT UIADD3 URZ, UPT, UPT, URZ, URZ, URZ ;  /* 0x000000fffffff290 */ /* 0x000fe4000fffe0ff */
[----:B------:R-:W-:Y:S05]  /*15a10*/  @P0 BRA `(.L_x_370) ;  /* 0xffffffa400780947 */ /* 0x000fea000383ffff */
[----:B------:R-:W-:Y:S05]  /*15a20*/  BSYNC B5 ;  /* 0x0000000000057941 */ /* 0x000fea0003800000 */
.L_x_300:
[----:B------:R-:W-:-:S13]  /*15a30*/  LOP3.LUT P0, RZ, R61, 0xff, RZ, 0xc0, !PT ;  /* 0x000000ff3dff7812 */ /* 0x000fda000780c0ff */
[----:B------:R-:W-:Y:S05]  /*15a40*/  @!P0 EXIT ;  /* 0x000000000000894d */ /* 0x000fea0003800000 */
[----:B----4-:R-:W4:Y:S01]  /*15a50*/  S2R R0, SR_CgaCtaId ;  /* 0x0000000000007919 */ /* 0x010f220000008800 */
[----:B------:R-:W-:Y:S01]  /*15a60*/  MOV R2, 0x400 ;  /* 0x0000040000027802 */ /* 0x000fe20000000f00 */
[----:B------:R-:W-:-:S03]  /*15a70*/  IMAD.MOV.U32 R3, RZ, RZ, 0x1 ;  /* 0x00000001ff037424 */ /* 0x000fc600078e00ff */
[----:B----4-:R-:W-:Y:S02]  /*15a80*/  LEA R0, R0, R2, 0x18 ;  /* 0x0000000200007211 */ /* 0x010fe400078ec0ff */
[----:B------:R-:W-:-:S04]  /*15a90*/  SHF.L.U32 R2, R3, 0x1f, RZ ;  /* 0x0000001f03027819 */ /* 0x000fc800000006ff */
[----:B------:R-:W4:Y:S02]  /*15aa0*/  SYNCS.PHASECHK.TRANS64.TRYWAIT P0, [R0+URZ+0xa0], R2 ;  /* 0x0000a002000075a7 */ /* 0x000f2400080011ff */
[----:B----4-:R-:W-:Y:S05]  /*15ab0*/  @!P0 BRA `(.L_x_371) ;  /* 0x0000013800948947 */ /* 0x010fea0003800000 */
.L_x_672:
[----:B------:R-:W1:Y:S02]  /*15ac0*/  SYNCS.PHASECHK.TRANS64.TRYWAIT P0, [R0+URZ+0xa8], R2 ;  /* 0x0000a802000075a7 */ /* 0x000e6400080011ff */
[----:B-1----:R-:W-:Y:S05]  /*15ad0*/  @!P0 BRA `(.L_x_372) ;  /* 0x0000013800a08947 */ /* 0x002fea0003800000 */
.L_x_673:
[----:B------:R-:W1:Y:S01]  /*15ae0*/  SYNCS.PHASECHK.TRANS64.TRYWAIT P0, [R0+URZ+0xb0], R2 ;  /* 0x0000b002000075a7 */ /* 0x000e6200080011ff */
[----:B------:R-:W-:Y:S01]  /*15af0*/  MOV R3, 0x1 ;  /* 0x0000000100037802 */ /* 0x000fe20000000f00 */
[----:B-1----:R-:W-:Y:S06]  /*15b00*/  @!P0 BRA `(.L_x_373) ;  /* 0x0000013800a88947 */ /* 0x002fec0003800000 */
.L_x_674:
[----:B----4-:R-:W-:-:S07]  /*15b10*/  SHF.L.U32 R2, R3, 0x1f, RZ ;  /* 0x0000001f03027819 */ /* 0x010fce00000006ff */
.L_x_374:
[----:B-1----:R1:W4:Y:S02]  /*15b20*/  SYNCS.PHASECHK.TRANS64.TRYWAIT P0, [R0+URZ+0xb8], R2 ;  /* 0x0000b802000075a7 */ /* 0x00232400080011ff */
[----:B----4-:R-:W-:Y:S05]  /*15b30*/  @!P0 NANOSLEEP.SYNCS 0x989680 ;  /* 0x009896800000895d */ /* 0x010fea0003900000 */
[----:B------:R-:W4:Y:S02]  /*15b40*/  @!P0 SYNCS.PHASECHK.TRANS64 P0, [R0+URZ+0xb8], R2 ;  /* 0x0000b802000085a7 */ /* 0x000f2400080010ff */
[----:B----4-:R-:W-:Y:S05]  /*15b50*/  @P0 EXIT ;  /* 0x000000000000094d */ /* 0x010fea0003800000 */
[----:B------:R-:W-:Y:S05]  /*15b60*/  BRA `(.L_x_374) ;  /* 0xfffffffc00ec7947 */ /* 0x000fea000383ffff */
.L_x_299:
[----:B------:R-:W-:-:S13]  /*15b70*/  ISETP.GE.AND P0, PT, R43, 0x4, PT ;  /* 0x000000042b00780c */ /* 0x000fda0003f06270 */
[----:B------:R-:W-:Y:S05]  /*15b80*/  @!P0 EXIT ;  /* 0x000000000000894d */ /* 0x000fea0003800000 */
[----:B------:R-:W2:Y:S01]  /*15b90*/  LDL.LU R3, [R1+0x38] ;  /* 0x0000380001037983 */ /* 0x000ea20000300800 */
[----:B------:R-:W1:Y:S01]  /*15ba0*/  LDCU UR4, c[0x0][0xc18] ;  /* 0x00018300ff0477ac */ /* 0x000e620008000800 */
[----:B------:R-:W-:Y:S01]  /*15bb0*/  PRMT R2, RZ, 0x7610, R2 ;  /* 0x00007610ff027816 */ /* 0x000fe20000000002 */
[----:B------:R-:W-:Y:S01]  /*15bc0*/  BSSY B8, `(.L_x_375) ;  /* 0x0001243000087945 */ /* 0x000fe20003800000 */
[----:B------:R-:W-:Y:S01]  /*15bd0*/  UMOV UR5, 0x400 ;  /* 0x0000040000057882 */ /* 0x000fe20000000000 */
[----:B------:R-:W-:Y:S01]  /*15be0*/  BAR.SYNC.DEFER_BLOCKING 0x6, 0xa0 ;  /* 0x0182800000007b1d */ /* 0x000fe20000010000 */
[----:B-1----:R-:W-:-:S07]  /*15bf0*/  ISETP.NE.AND P0, PT, RZ, UR4, PT ;  /* 0x00000004ff007c0c */ /* 0x002fce000bf05270 */
[----:B------:R-:W1:Y:S01]  /*15c00*/  S2UR UR4, SR_CgaCtaId ;  /* 0x00000000000479c3 */ /* 0x000e620000008800 */
[----:B------:R-:W-:Y:S01]  /*15c10*/  ISETP.GT.OR P0, PT, R56, 0x1, !P0 ;  /* 0x000000013800780c */ /* 0x000fe20004704670 */
[----:B-1----:R-:W-:Y:S01]  /*15c20*/  ULEA UR4, UR4, UR5, 0x18 ;  /* 0x0000000504047291 */ /* 0x002fe2000f8ec0ff */
[----:B--2---:R-:W-:-:S11]  /*15c30*/  LOP3.LUT R3, R3, 0xfffffffb, RZ, 0xc0, !PT ;  /* 0xfffffffb03037812 */ /* 0x004fd600078ec0ff */
[----:B------:R-:W-:-:S05]  /*15c40*/  @P0 LOP3.LUT R3, R3, 0x4, RZ, 0xfc, !PT ;  /* 0x0000000403030812 */ /* 0x000fca00078efcff */
[----:B------:R-:W-:Y:S04]  /*15c50*/  STL [R1+0x38], R3 ;  /* 0x0000380301007387 */ /* 0x000fe80000100800 */
[----:B------:R-:W1:Y:S04]  /*15c60*/  LDS R3, [UR4+0x180] ;  /* 0x00018004ff037984 */ /* 0x000e680008000800 */
[----:B-1----:R1:W-:Y:S04]  /*15c70*/  STL [R1+0xc8], R3 ;  /* 0x0000c80301007387 */ /* 0x0023e80000100800 */
[----:B------:R1:W-:Y:S04]  /*15c80*/  STL [R1+0x20], RZ ;  /* 0x000020ff01007387 */ /* 0x0003e80000100800 */
[----:B------:R1:W-:Y:S04]  /*15c90*/  STL.S16 [R1+0xc4], R2 ;  /* 0x0000c40201007387 */ /* 0x0003e80000100600 */
[----:B------:R1:W-:Y:S04]  /*15ca0*/  STL [R1+0x34], RZ ;  /* 0x000034ff01007387 */ /* 0x0003e80000100800 */
[----:B------:R1:W-:Y:S04]  /*15cb0*/  STL [R1], RZ ;  /* 0x000000ff01007387 */ /* 0x0003e80000100800 */
[----:B------:R1:W-:Y:S04]  /*15cc0*/  STL [R1+0x30], RZ ;  /* 0x000030ff01007387 */ /* 0x0003e80000100800 */
[----:B------:R1:W-:Y:S04]  /*15cd0*/  STL [R1+0xc0], RZ ;  /* 0x0000c0ff01007387 */ /* 0x0003e80000100800 */
[----:B------:R1:W-:Y:S02]  /*15ce0*/  STL [R1+0xbc], RZ ;  /* 0x0000bcff01007387 */ /* 0x0003e40000100800 */
.L_x_590:
[----:B-1----:R-:W2:Y:S01]  /*15cf0*/  LDL.LU R2, [R1+0x4] ;  /* 0x0000040001027983 */ /* 0x002ea20000300800 */
[----:B------:R-:W1:Y:S03]  /*15d00*/  LDC.64 R26, c[0x0][0xb18] ;  /* 0x0002c600ff1a7b82 */ /* 0x000e660000000a00 */
[----:B---3--:R-:W3:Y:S01]  /*15d10*/  LDL.LU R0, [R1+0x8] ;  /* 0x0000080001007983 */ /* 0x008ee20000300800 */
[----:B------:R-:W-:Y:S01]  /*15d20*/  PRMT R3, R252, 0x7610, R3 ;  /* 0x00007610fc037816 */ /* 0x000fe20000000003 */
[----:B------:R-:W-:Y:S01]  /*15d30*/  IMAD.IADD R9, R250, 0x1, -R247 ;  /* 0x00000001fa097824 */ /* 0x000fe200078e0af7 */
[----:B------:R-:W-:Y:S04]  /*15d40*/  BSSY B4, `(.L_x_376) ;  /* 0x00002eb000047945 */ /* 0x000fe80003800000 */
[----:B------:R-:W-:Y:S01]  /*15d50*/  BSSY.RELIABLE B7, `(.L_x_377) ;  /* 0x0000089000077945 */ /* 0x000fe20003800100 */
[----:B------:R-:W4:Y:S01]  /*15d60*/  LDC.64 R28, c[0x0][0xb08] ;  /* 0x0002c200ff1c7b82 */ /* 0x000f220000000a00 */
[----:B------:R-:W-:Y:S01]  /*15d70*/  IMAD.MOV.U32 R249, RZ, RZ, R240 ;  /* 0x000000fffff97224 */ /* 0x000fe200078e00f0 */
[----:B------:R-:W-:-:S02]  /*15d80*/  ISETP.NE.AND P0, PT, R9, RZ, PT ;  /* 0x000000ff0900720c */ /* 0x000fc40003f05270 */
[----:B------:R-:W-:-:S04]  /*15d90*/  MOV R152, R153 ;  /* 0x0000009900987202 */ /* 0x000fc80000000f00 */
[----:B------:R-:W3:Y:S01]  /*15da0*/  LDC R42, c[0x0][0xbb4] ;  /* 0x0002ed00ff2a7b82 */ /* 0x000ee20000000800 */
[C---:B-1----:R-:W-:Y:S02]  /*15db0*/  VIADD R38, R26.reuse, 0xffffffff ;  /* 0xffffffff1a267836 */ /* 0x042fe40000000000 */
[----:B----4-:R-:W-:Y:S01]  /*15dc0*/  IMAD.WIDE.U32 R36, R26, R28, RZ ;  /* 0x0000001c1a247225 */ /* 0x010fe200078e00ff */
[----:B------:R-:W-:-:S03]  /*15dd0*/  IADD3 R39, PT, PT, R28, -0x1, RZ ;  /* 0xffffffff1c277810 */ /* 0x000fc60007ffe0ff */
[----:B--2---:R-:W-:Y:S01]  /*15de0*/  IMAD.MOV.U32 R6, RZ, RZ, R2 ;  /* 0x000000ffff067224 */ /* 0x004fe200078e0002 */
[----:B------:R-:W-:Y:S02]  /*15df0*/  MOV R2, 0xffffffff ;  /* 0xffffffff00027802 */ /* 0x000fe40000000f00 */
[----:B---3--:R-:W-:Y:S02]  /*15e00*/  MOV R4, R0 ;  /* 0x0000000000047202 */ /* 0x008fe40000000f00 */
[----:B------:R1:W-:Y:S01]  /*15e10*/  STL [R1+0x18], R6 ;  /* 0x0000180601007387 */ /* 0x0003e20000100800 */
[----:B------:R-:W-:Y:S01]  /*15e20*/  IMAD R0, R27, R28, RZ ;  /* 0x0000001c1b007224 */ /* 0x000fe200078e02ff */
[----:B------:R-:W-:Y:S02]  /*15e30*/  SHF.L.U32 R2, R2, R42, RZ ;  /* 0x0000002a02027219 */ /* 0x000fe400000006ff */
[----:B------:R1:W-:Y:S01]  /*15e40*/  STL [R1+0x10], R4 ;  /* 0x0000100401007387 */ /* 0x0003e20000100800 */
[----:B------:R-:W-:Y:S01]  /*15e50*/  IMAD R0, R26, R29, R0 ;  /* 0x0000001d1a007224 */ /* 0x000fe200078e0200 */
[----:B------:R-:W-:-:S02]  /*15e60*/  LOP3.LUT R35, RZ, R2, RZ, 0x33, !PT ;  /* 0x00000002ff237212 */ /* 0x000fc400078e33ff */
[----:B------:R1:W-:Y:S01]  /*15e70*/  STL [R1+0xc], R247 ;  /* 0x00000cf701007387 */ /* 0x0003e20000100800 */
[----:B------:R-:W-:-:S03]  /*15e80*/  IMAD.IADD R32, R37, 0x1, R0 ;  /* 0x0000000125207824 */ /* 0x000fc600078e0200 */
[----:B------:R1:W-:Y:S01]  /*15e90*/  STL.S16 [R1+0x40], R3 ;  /* 0x0000400301007387 */ /* 0x0003e20000100600 */
[----:B-----5:R-:W-:Y:S05]  /*15ea0*/  @!P0 BRA `(.L_x_378) ;  /* 0x0000000400cc8947 */ /* 0x020fea0003800000 */
[----:B------:R-:W2:Y:S01]  /*15eb0*/  LDCU UR9, c[0x0][0xb10] ;  /* 0x00016200ff0977ac */ /* 0x000ea20008000800 */
[----:B------:R-:W3:Y:S01]  /*15ec0*/  LDC.64 R14, c[0x0][0xba8] ;  /* 0x0002ea00ff0e7b82 */ /* 0x000ee20000000a00 */
[----:B------:R-:W-:Y:S01]  /*15ed0*/  IMAD.MOV.U32 R250, RZ, RZ, R9 ;  /* 0x000000fffffa7224 */ /* 0x000fe200078e0009 */
[----:B------:R-:W4:Y:S03]  /*15ee0*/  LDCU UR8, c[0x0][0xb20] ;  /* 0x00016400ff0877ac */ /* 0x000f260008000800 */
[----:B------:R-:W-:Y:S01]  /*15ef0*/  IMAD.IADD R18, R251, 0x1, R250 ;  /* 0x00000001fb127824 */ /* 0x000fe200078e02fa */
[----:B------:R-:W1:Y:S01]  /*15f00*/  LDCU.64 UR6, c[0x0][0xb80] ;  /* 0x00017000ff0677ac */ /* 0x000e620008000a00 */
[----:B------:R-:W1:Y:S01]  /*15f10*/  LDCU.64 UR4, c[0x0][0xb78] ;  /* 0x00016f00ff0477ac */ /* 0x000e620008000a00 */
[--C-:B--2---:R-:W-:Y:S02]  /*15f20*/  SHF.R.U64 R0, R23, UR9, R22.reuse ;  /* 0x0000000917007c19 */ /* 0x104fe40008001216 */
[----:B------:R-:W-:-:S04]  /*15f30*/  SHF.R.U32.HI R2, RZ, UR9, R22 ;  /* 0x00000009ff027c19 */ /* 0x000fc80008011616 */
[--C-:B----4-:R-:W-:Y:S02]  /*15f40*/  SHF.R.U64 R7, R0, UR8, R2.reuse ;  /* 0x0000000800077c19 */ /* 0x110fe40008001202 */
[----:B------:R-:W-:Y:S02]  /*15f50*/  SHF.R.U32.HI R8, RZ, UR8, R2 ;  /* 0x00000008ff087c19 */ /* 0x000fe40008011602 */
[----:B-1----:R-:W-:Y:S02]  /*15f60*/  IADD3 R0, P0, PT, R7, UR7, RZ ;  /* 0x0000000707007c10 */ /* 0x002fe4000ff1e0ff */
[----:B------:R-:W-:-:S03]  /*15f70*/  ISETP.NE.U32.AND P1, PT, RZ, UR4, PT ;  /* 0x00000004ff007c0c */ /* 0x000fc6000bf25070 */
[----:B------:R-:W-:Y:S01]  /*15f80*/  IMAD.X R6, RZ, RZ, R8, P0 ;  /* 0x000000ffff067224 */ /* 0x000fe200000e0608 */
[----:B------:R-:W-:Y:S01]  /*15f90*/  ISETP.NE.AND.EX P1, PT, RZ, UR5, PT, P1 ;  /* 0x00000005ff007c0c */ /* 0x000fe2000bf25310 */
[----:B------:R-:W-:-:S04]  /*15fa0*/  IMAD.WIDE.U32 R10, R0, UR4, RZ ;  /* 0x00000004000a7c25 */ /* 0x000fc8000f8e00ff */
[----:B------:R-:W-:Y:S01]  /*15fb0*/  IMAD.WIDE.U32 R4, R6, UR4, RZ ;  /* 0x0000000406047c25 */ /* 0x000fe2000f8e00ff */
[----:B------:R-:W1:Y:S03]  /*15fc0*/  LDCU UR4, c[0x0][0xbb0] ;  /* 0x00017600ff0477ac */ /* 0x000e660008000800 */
[----:B------:R-:W-:-:S04]  /*15fd0*/  IMAD.WIDE.U32 R4, P0, R0, UR5, R4 ;  /* 0x0000000500047c25 */ /* 0x000fc8000f800004 */
[----:B------:R-:W-:Y:S01]  /*15fe0*/  IMAD.X R3, RZ, RZ, RZ, P0 ;  /* 0x000000ffff037224 */ /* 0x000fe200000e06ff */
[----:B------:R-:W-:Y:S01]  /*15ff0*/  IADD3 RZ, P0, PT, R11, R4, RZ ;  /* 0x000000040bff7210 */ /* 0x000fe20007f1e0ff */
[----:B------:R-:W-:Y:S02]  /*16000*/  IMAD.MOV.U32 R2, RZ, RZ, R5 ;  /* 0x000000ffff027224 */ /* 0x000fe400078e0005 */
[----:B------:R-:W-:Y:S02]  /*16010*/  VIADD R11, R18, 0xffffffff ;  /* 0xffffffff120b7836 */ /* 0x000fe40000000000 */
[----:B------:R-:W-:Y:S01]  /*16020*/  IMAD.WIDE.U32.X R2, R6, UR5, R2, P0 ;  /* 0x0000000506027c25 */ /* 0x000fe200080e0402 */
[----:B---3--:R-:W-:-:S03]  /*16030*/  ISETP.NE.AND P0, PT, R14, 0x1, PT ;  /* 0x000000010e00780c */ /* 0x008fc60003f05270 */
[----:B------:R-:W-:Y:S01]  /*16040*/  IMAD.HI.U32 R0, R11, R15, RZ ;  /* 0x0000000f0b007227 */ /* 0x000fe200078e00ff */
[----:B------:R-:W-:-:S09]  /*16050*/  SEL R2, R7, R2, !P1 ;  /* 0x0000000207027207 */ /* 0x000fd20004800000 */
[----:B-1----:R-:W-:Y:S01]  /*16060*/  @P0 SHF.R.U32.HI R11, RZ, UR4, R0 ;  /* 0x00000004ff0b0c19 */ /* 0x002fe20008011600 */
[----:B------:R-:W1:Y:S01]  /*16070*/  LDCU UR4, c[0x0][0xb70] ;  /* 0x00016e00ff0477ac */ /* 0x000e620008000800 */
[----:B------:R-:W-:Y:S01]  /*16080*/  SEL R0, R8, R3, !P1 ;  /* 0x0000000308007207 */ /* 0x000fe20004800000 */
[----:B------:R-:W-:-:S03]  /*16090*/  IMAD.MOV.U32 R3, RZ, RZ, R22 ;  /* 0x000000ffff037224 */ /* 0x000fc600078e0016 */
[----:B------:R-:W-:-:S05]  /*160a0*/  SHF.R.U64 R0, R2, UR6, R0 ;  /* 0x0000000602007c19 */ /* 0x000fca0008001200 */
[----:B------:R-:W-:-:S04]  /*160b0*/  IMAD.IADD R0, R11, 0x1, -R0 ;  /* 0x000000010b007824 */ /* 0x000fc800078e0a00 */
[----:B-1----:R-:W-:Y:S01]  /*160c0*/  IMAD R5, R0, UR4, R7 ;  /* 0x0000000400057c24 */ /* 0x002fe2000f8e0207 */
[----:B------:R-:W-:Y:S01]  /*160d0*/  IADD3 R0, P0, PT, RZ, -R7, RZ ;  /* 0x80000007ff007210 */ /* 0x000fe20007f1e0ff */
[----:B------:R-:W1:Y:S04]  /*160e0*/  LDCU.128 UR4, c[0x0][0xb30] ;  /* 0x00016600ff0477ac */ /* 0x000e680008000c00 */
[----:B------:R-:W-:-:S04]  /*160f0*/  IMAD.X R2, RZ, RZ, ~R8, P0 ;  /* 0x000000ffff027224 */ /* 0x000fc800000e0e08 */
[----:B------:R-:W-:Y:S02]  /*16100*/  IMAD R4, R2, R36, RZ ;  /* 0x0000002402047224 */ /* 0x000fe400078e02ff */
[----:B------:R-:W-:-:S04]  /*16110*/  IMAD.MOV.U32 R2, RZ, RZ, R23 ;  /* 0x000000ffff027224 */ /* 0x000fc800078e0017 */
[----:B------:R-:W-:-:S04]  /*16120*/  IMAD.WIDE.U32 R12, R36, R0, R2 ;  /* 0x00000000240c7225 */ /* 0x000fc800078e0002 */
[----:B------:R-:W-:Y:S01]  /*16130*/  IMAD R0, R32, R0, R4 ;  /* 0x0000000020007224 */ /* 0x000fe200078e0204 */
[----:B-1----:R-:W-:Y:S01]  /*16140*/  ISETP.NE.U32.AND P1, PT, RZ, UR4, PT ;  /* 0x00000004ff007c0c */ /* 0x002fe2000bf25070 */
[----:B------:R-:W-:Y:S02]  /*16150*/  IMAD R2, R5, R36, RZ ;  /* 0x0000002405027224 */ /* 0x000fe400078e02ff */
[----:B------:R-:W-:Y:S01]  /*16160*/  IMAD.IADD R0, R13, 0x1, R0 ;  /* 0x000000010d007824 */ /* 0x000fe200078e0200 */
[----:B------:R-:W-:Y:S01]  /*16170*/  ISETP.NE.AND.EX P1, PT, RZ, UR5, PT, P1 ;  /* 0x00000005ff007c0c */ /* 0x000fe2000bf25310 */
[----:B------:R-:W1:Y:S03]  /*16180*/  LDC R13, c[0x0][0xbb8] ;  /* 0x0002ee00ff0d7b82 */ /* 0x000e660000000800 */
[----:B------:R-:W-:-:S05]  /*16190*/  SHF.R.U64 R0, R12, UR8, R0 ;  /* 0x000000080c007c19 */ /* 0x000fca0008001200 */
[----:B------:R-:W-:-:S05]  /*161a0*/  IMAD R2, R0, R26, R2 ;  /* 0x0000001a00027224 */ /* 0x000fca00078e0202 */
[----:B------:R-:W-:-:S05]  /*161b0*/  IADD3 R6, P0, PT, R2, UR7, RZ ;  /* 0x0000000702067c10 */ /* 0x000fca000ff1e0ff */
[----:B------:R-:W-:Y:S02]  /*161c0*/  IMAD.X R0, RZ, RZ, RZ, P0 ;  /* 0x000000ffff007224 */ /* 0x000fe400000e06ff */
[----:B------:R-:W-:-:S04]  /*161d0*/  IMAD.WIDE.U32 R8, R6, UR4, RZ ;  /* 0x0000000406087c25 */ /* 0x000fc8000f8e00ff */
[----:B------:R-:W-:-:S04]  /*161e0*/  IMAD.WIDE.U32 R4, R0, UR4, RZ ;  /* 0x0000000400047c25 */ /* 0x000fc8000f8e00ff */
[----:B------:R-:W-:-:S04]  /*161f0*/  IMAD.WIDE.U32 R6, P0, R6, UR5, R4 ;  /* 0x0000000506067c25 */ /* 0x000fc8000f800004 */
[----:B------:R-:W-:Y:S01]  /*16200*/  IMAD.MOV.U32 R4, RZ, RZ, R7 ;  /* 0x000000ffff047224 */ /* 0x000fe200078e0007 */
[----:B------:R-:W-:Y:S02]  /*16210*/  IADD3.X R5, PT, PT, RZ, RZ, RZ, P0, !PT ;  /* 0x000000ffff057210 */ /* 0x000fe400007fe4ff */
[----:B------:R-:W-:-:S05]  /*16220*/  IADD3 RZ, P0, PT, R9, R6, RZ ;  /* 0x0000000609ff7210 */ /* 0x000fca0007f1e0ff */
[----:B------:R-:W-:Y:S01]  /*16230*/  IMAD.WIDE.U32.X R4, R0, UR5, R4, P0 ;  /* 0x0000000500047c25 */ /* 0x000fe200080e0404 */
[----:B------:R-:W2:Y:S02]  /*16240*/  LDCU.64 UR4, c[0x0][0xb28] ;  /* 0x00016500ff0477ac */ /* 0x000ea40008000a00 */
[----:B------:R-:W-:Y:S02]  /*16250*/  SEL R153, R2, R4, !P1 ;  /* 0x0000000402997207 */ /* 0x000fe40004800000 */
[----:B------:R-:W-:-:S04]  /*16260*/  SEL R4, R5, RZ, P1 ;  /* 0x000000ff05047207 */ /* 0x000fc80000800000 */
[--C-:B------:R-:W-:Y:S02]  /*16270*/  SHF.R.U64 R153, R153, UR6, R4.reuse ;  /* 0x0000000699997c19 */ /* 0x100fe40008001204 */
[----:B------:R-:W-:Y:S01]  /*16280*/  SHF.R.U32.HI R3, RZ, UR6, R4 ;  /* 0x00000006ff037c19 */ /* 0x000fe20008011604 */
[----:B------:R-:W3:Y:S01]  /*16290*/  LDCU.64 UR6, c[0x0][0xb50] ;  /* 0x00016a00ff0677ac */ /* 0x000ee20008000a00 */
[----:B------:R-:W-:-:S05]  /*162a0*/  IADD3 R0, P0, PT, RZ, -R153, RZ ;  /* 0x80000099ff007210 */ /* 0x000fca0007f1e0ff */
[----:B------:R-:W-:-:S04]  /*162b0*/  IMAD.X R3, RZ, RZ, ~R3, P0 ;  /* 0x000000ffff037224 */ /* 0x000fc800000e0e03 */
[----:B--2---:R-:W-:Y:S02]  /*162c0*/  IMAD R4, R3, UR4, RZ ;  /* 0x0000000403047c24 */ /* 0x004fe4000f8e02ff */
[----:B------:R-:W-:Y:S02]  /*162d0*/  IMAD.MOV.U32 R3, RZ, RZ, RZ ;  /* 0x000000ffff037224 */ /* 0x000fe400078e00ff */
[----:B------:R-:W-:-:S04]  /*162e0*/  IMAD.WIDE.U32 R2, R0, UR4, R2 ;  /* 0x0000000400027c25 */ /* 0x000fc8000f8e0002 */
[----:B------:R-:W-:Y:S01]  /*162f0*/  IMAD R0, R0, UR5, R4 ;  /* 0x0000000500007c24 */ /* 0x000fe2000f8e0204 */
[----:B------:R-:W2:Y:S03]  /*16300*/  LDCU.64 UR4, c[0x0][0xb48] ;  /* 0x00016900ff0477ac */ /* 0x000ea60008000a00 */
[----:B------:R-:W-:-:S05]  /*16310*/  IMAD.IADD R0, R3, 0x1, R0 ;  /* 0x0000000103007824 */ /* 0x000fca00078e0200 */
[--C-:B------:R-:W-:Y:S02]  /*16320*/  SHF.R.U64 R10, R2, UR8, R0.reuse ;  /* 0x00000008020a7c19 */ /* 0x100fe40008001200 */
[----:B------:R-:W-:-:S04]  /*16330*/  SHF.R.U32.HI R0, RZ, UR8, R0 ;  /* 0x00000008ff007c19 */ /* 0x000fc80008011600 */
[--C-:B------:R-:W-:Y:S02]  /*16340*/  SHF.R.U64 R9, R10, UR9, R0.reuse ;  /* 0x000000090a097c19 */ /* 0x100fe40008001200 */
[----:B------:R-:W-:Y:S02]  /*16350*/  SHF.R.U32.HI R2, RZ, UR9, R0 ;  /* 0x00000009ff027c19 */ /* 0x000fe40008011600 */
[----:B--2---:R-:W-:Y:S02]  /*16360*/  ISETP.NE.U32.AND P1, PT, RZ, UR4, PT ;  /* 0x00000004ff007c0c */ /* 0x004fe4000bf25070 */
[-CC-:B------:R-:W-:Y:S02]  /*16370*/  SHF.R.U64 R7, R9, R42.reuse, R2.reuse ;  /* 0x0000002a09077219 */ /* 0x180fe40000001202 */
[----:B------:R-:W-:Y:S02]  /*16380*/  SHF.R.U32.HI R8, RZ, R42, R2 ;  /* 0x0000002aff087219 */ /* 0x000fe40000011602 */
[----:B---3--:R-:W-:-:S02]  /*16390*/  IADD3 R0, P0, PT, R7, UR7, RZ ;  /* 0x0000000707007c10 */ /* 0x008fc4000ff1e0ff */
[----:B------:R-:W-:-:S03]  /*163a0*/  ISETP.NE.AND.EX P1, PT, RZ, UR5, PT, P1 ;  /* 0x00000005ff007c0c */ /* 0x000fc6000bf25310 */
[----:B------:R-:W-:Y:S02]  /*163b0*/  IMAD.X R6, RZ, RZ, R8, P0 ;  /* 0x000000ffff067224 */ /* 0x000fe400000e0608 */
[----:B------:R-:W-:-:S04]  /*163c0*/  IMAD.WIDE.U32 R16, R0, UR4, RZ ;  /* 0x0000000400107c25 */ /* 0x000fc8000f8e00ff */
[----:B------:R-:W-:Y:S01]  /*163d0*/  IMAD.WIDE.U32 R4, R6, UR4, RZ ;  /* 0x0000000406047c25 */ /* 0x000fe2000f8e00ff */
[----:B------:R-:W2:Y:S03]  /*163e0*/  LDCU UR4, c[0x0][0xb40] ;  /* 0x00016800ff0477ac */ /* 0x000ea60008000800 */
[----:B------:R-:W-:-:S04]  /*163f0*/  IMAD.WIDE.U32 R4, P0, R0, UR5, R4 ;  /* 0x0000000500047c25 */ /* 0x000fc8000f800004 */
[----:B------:R-:W-:Y:S01]  /*16400*/  IMAD.X R3, RZ, RZ, RZ, P0 ;  /* 0x000000ffff037224 */ /* 0x000fe200000e06ff */
[----:B------:R-:W-:Y:S02]  /*16410*/  IADD3 RZ, P0, PT, R17, R4, RZ ;  /* 0x0000000411ff7210 */ /* 0x000fe40007f1e0ff */
[----:B------:R-:W-:Y:S01]  /*16420*/  MOV R2, R5 ;  /* 0x0000000500027202 */ /* 0x000fe20000000f00 */
[----:B------:R-:W-:Y:S01]  /*16430*/  IMAD R5, R11, R14, RZ ;  /* 0x0000000e0b057224 */ /* 0x000fe200078e02ff */
[----:B------:R-:W-:-:S03]  /*16440*/  LOP3.LUT R4, R10, R39, RZ, 0xc0, !PT ;  /* 0x000000270a047212 */ /* 0x000fc600078ec0ff */
[----:B------:R-:W-:Y:S01]  /*16450*/  IMAD.WIDE.U32.X R2, R6, UR5, R2, P0 ;  /* 0x0000000506027c25 */ /* 0x000fe200080e0402 */
[----:B------:R-:W-:Y:S02]  /*16460*/  LOP3.LUT R6, R12, R38, RZ, 0xc0, !PT ;  /* 0x000000260c067212 */ /* 0x000fe400078ec0ff */
[----:B------:R-:W-:Y:S02]  /*16470*/  LOP3.LUT P0, RZ, R252, 0xff, RZ, 0xc0, !PT ;  /* 0x000000fffcff7812 */ /* 0x000fe4000780c0ff */
[----:B------:R-:W-:Y:S02]  /*16480*/  SEL R3, R8, R3, !P1 ;  /* 0x0000000308037207 */ /* 0x000fe40004800000 */
[----:B------:R-:W-:Y:S02]  /*16490*/  SEL R0, R7, R2, !P1 ;  /* 0x0000000207007207 */ /* 0x000fe40004800000 */
[----:B-1----:R-:W-:Y:S02]  /*164a0*/  ISETP.NE.AND P1, PT, R13, 0x1, PT ;  /* 0x000000010d00780c */ /* 0x002fe40003f25270 */
[----:B------:R-:W-:-:S02]  /*164b0*/  SHF.R.U64 R0, R0, UR6, R3 ;  /* 0x0000000600007c19 */ /* 0x000fc40008001203 */
[----:B------:R-:W-:-:S03]  /*164c0*/  VIMNMX.U32 R3, PT, PT, R251, R5, !PT ;  /* 0x00000005fb037248 */ /* 0x000fc60007fe0000 */
[----:B------:R-:W-:Y:S01]  /*164d0*/  IMAD.MOV R2, RZ, RZ, -R0 ;  /* 0x000000ffff027224 */ /* 0x000fe200078e0a00 */
[----:B------:R-:W-:Y:S01]  /*164e0*/  SHF.L.U32 R0, R0, R42, RZ ;  /* 0x0000002a00007219 */ /* 0x000fe200000006ff */
[----:B------:R-:W-:Y:S02]  /*164f0*/  IMAD.IADD R240, R3, 0x1, -R5 ;  /* 0x0000000103f07824 */ /* 0x000fe400078e0a05 */
[----:B--2---:R-:W-:Y:S01]  /*16500*/  IMAD R8, R2, UR4, R7 ;  /* 0x0000000402087c24 */ /* 0x004fe2000f8e0207 */
[----:B------:R-:W-:Y:S02]  /*16510*/  LOP3.LUT R2, R9, R35, RZ, 0xc0, !PT ;  /* 0x0000002309027212 */ /* 0x000fe400078ec0ff */
[----:B------:R-:W-:-:S03]  /*16520*/  VIADDMNMX.U32 R7, R5, R14, R18, PT ;  /* 0x0000000e05077246 */ /* 0x000fc60003800012 */
[----:B------:R-:W-:Y:S02]  /*16530*/  IMAD.IADD R0, R2, 0x1, R0 ;  /* 0x0000000102007824 */ /* 0x000fe400078e0200 */
[----:B------:R-:W-:Y:S02]  /*16540*/  IMAD.IADD R247, R7, 0x1, -R3 ;  /* 0x0000000107f77824 */ /* 0x000fe400078e0a03 */
[----:B------:R-:W-:Y:S02]  /*16550*/  IMAD R2, R0, R26, R6 ;  /* 0x0000001a00027224 */ /* 0x000fe400078e0206 */
[----:B------:R-:W-:Y:S01]  /*16560*/  IMAD R0, R8, R28, R4 ;  /* 0x0000001c08007224 */ /* 0x000fe200078e0204 */
[----:B------:R-:W-:-:S04]  /*16570*/  ISETP.NE.OR P0, PT, R247, RZ, P0 ;  /* 0x000000fff700720c */ /* 0x000fc80000705670 */
[----:B------:R-:W-:Y:S02]  /*16580*/  SEL R3, R2, R0, !P1 ;  /* 0x0000000002037207 */ /* 0x000fe40004800000 */
[----:B------:R-:W-:-:S05]  /*16590*/  SEL R0, R0, R2, !P1 ;  /* 0x0000000200007207 */ /* 0x000fca0004800000 */
[----:B------:R2:W-:Y:S02]  /*165a0*/  STL [R1+0x4], R0 ;  /* 0x0000040001007387 */ /* 0x0005e40000100800 */
[----:B------:R-:W-:Y:S05]  /*165b0*/  @P0 BREAK.RELIABLE B7 ;  /* 0x0000000000070942 */ /* 0x000fea0003800100 */
[----:B------:R2:W-:Y:S01]  /*165c0*/  STL [R1+0x8], R3 ;  /* 0x0000080301007387 */ /* 0x0005e20000100800 */
[----:B------:R-:W-:Y:S05]  /*165d0*/  @P0 BRA `(.L_x_379) ;  /* 0x0000002400840947 */ /* 0x000fea0003800000 */
.L_x_378:
[----:B------:R-:W-:Y:S05]  /*165e0*/  BSYNC.RELIABLE B7 ;  /* 0x0000000000077941 */ /* 0x000fea0003800100 */
.L_x_377:
[----:B------:R-:W3:Y:S04]  /*165f0*/  LDL R2, [R1+0xc0] ;  /* 0x0000c00001027983 */ /* 0x000ee80000100800 */
[----:B-1----:R-:W4:Y:S01]  /*16600*/  LDL R4, [R1+0xbc] ;  /* 0x0000bc0001047983 */ /* 0x002f220000100800 */
[----:B--2---:R-:W-:Y:S01]  /*16610*/  MOV R0, 0x400 ;  /* 0x0000040000007802 */ /* 0x004fe20000000f00 */
[----:B------:R-:W-:Y:S01]  /*16620*/  BSSY B0, `(.L_x_380) ;  /* 0x0000008000007945 */ /* 0x000fe20003800000 */
[----:B------:R-:W1:Y:S02]  /*16630*/  S2R R3, SR_CgaCtaId ;  /* 0x0000000000037919 */ /* 0x000e640000008800 */
[----:B-1----:R-:W-:Y:S02]  /*16640*/  LEA R3, R3, R0, 0x18 ;  /* 0x0000000003037211 */ /* 0x002fe400078ec0ff */
[----:B---3--:R-:W-:-:S03]  /*16650*/  SHF.L.U32 R2, R2, 0x1f, RZ ;  /* 0x0000001f02027819 */ /* 0x008fc600000006ff */
[C-C-:B----4-:R-:W-:Y:S02]  /*16660*/  IMAD R0, R4.reuse, 0x8, R3.reuse ;  /* 0x0000000804007824 */ /* 0x150fe400078e0203 */
[----:B------:R-:W-:Y:S02]  /*16670*/  IMAD R3, R4, 0x10, R3 ;  /* 0x0000001004037824 */ /* 0x000fe400078e0203 */
[----:B------:R-:W1:Y:S02]  /*16680*/  SYNCS.PHASECHK.TRANS64.TRYWAIT P0, [R0+URZ+0xd0], R2 ;  /* 0x0000d002000075a7 */ /* 0x000e6400080011ff */
[----:B-1----:R-:W-:Y:S05]  /*16690*/  @!P0 BRA `(.L_x_381) ;  /* 0x0000012c00d88947 */ /* 0x002fea0003800000 */
.L_x_675:
[----:B------:R-:W-:Y:S05]  /*166a0*/  BSYNC B0 ;  /* 0x0000000000007941 */ /* 0x000fea0003800000 */
.L_x_380:
[----:B------:R2:W3:Y:S01]  /*166b0*/  LDL R4, [R1+0x2c] ;  /* 0x00002c0001047983 */ /* 0x0004e20000100800 */
[----:B------:R-:W4:Y:S03]  /*166c0*/  LDC R10, c[0x0][0xc44] ;  /* 0x00031100ff0a7b82 */ /* 0x000f260000000800 */
[----:B------:R2:W2:Y:S01]  /*166d0*/  LDL R19, [R1+0x28] ;  /* 0x0000280001137983 */ /* 0x0004a20000100800 */
[----:B-1----:R-:W-:-:S03]  /*166e0*/  VIADD R0, R0, 0xe0 ;  /* 0x000000e000007836 */ /* 0x002fc60000000000 */
[----:B------:R-:W1:Y:S01]  /*166f0*/  LDS.128 R12, [R3+0x160] ;  /* 0x00016000030c7984 */ /* 0x000e620000000c00 */
[----:B------:R-:W2:Y:S01]  /*16700*/  LDC R17, c[0x0][0x370] ;  /* 0x0000dc00ff117b82 */ /* 0x000ea20000000800 */
[----:B------:R-:W-:Y:S01]  /*16710*/  PRMT R0, RZ, 0x654, R0 ;  /* 0x00000654ff007816 */ /* 0x000fe20000000000 */
[----:B------:R-:W-:Y:S01]  /*16720*/  @!PT LDS RZ, [RZ] ;  /* 0x00000000fffff984 */ /* 0x000fe20000000800 */
[----:B------:R-:W-:Y:S01]  /*16730*/  @!PT LDS RZ, [RZ] ;  /* 0x00000000fffff984 */ /* 0x000fe20000000800 */
[----:B------:R-:W-:Y:S01]  /*16740*/  @!PT LDS RZ, [RZ] ;  /* 0x00000000fffff984 */ /* 0x000fe20000000800 */
[----:B------:R-:W-:Y:S01]  /*16750*/  @!PT LDS RZ, [RZ] ;  /* 0x00000000fffff984 */ /* 0x000fe20000000800 */
[----:B------:R1:W-:Y:S06]  /*16760*/  MEMBAR.ALL.CTA ;  /* 0x0000000000007992 */ /* 0x0003ec0000008000 */
[----:B-1----:R-:W1:Y:S01]  /*16770*/  FENCE.VIEW.ASYNC.S ;  /* 0x00000000000073c6 */ /* 0x002e620000000000 */
[----:B------:R-:W2:Y:S01]  /*16780*/  LDC R16, c[0x0][0x374] ;  /* 0x0000dd00ff107b82 */ /* 0x000ea20000000800 */
[----:B----4-:R-:W-:Y:S01]  /*16790*/  ISETP.GE.AND P0, PT, R10, 0x1, PT ;  /* 0x000000010a00780c */ /* 0x010fe20003f06270 */
[----:B-1----:R1:W-:Y:S01]  /*167a0*/  SYNCS.ARRIVE.TRANS64.RED.A1T0 RZ, [R0+URZ], RZ ;  /* 0x000000ff00ff79a7 */ /* 0x0023e200081004ff */
[----:B------:R-:W-:-:S13]  /*167b0*/  LOP3.LUT P3, RZ, R14, 0x1, RZ, 0xc0, !PT ;  /* 0x000000010eff7812 */ /* 0x000fda000786c0ff */
[----:B---3--:R-:W-:Y:S02]  /*167c0*/  @P3 MOV R4, R12 ;  /* 0x0000000c00043202 */ /* 0x008fe40000000f00 */
[----:B--2---:R-:W-:-:S03]  /*167d0*/  @P3 LOP3.LUT R19, R13, 0xffff, RZ, 0xc0, !PT ;  /* 0x0000ffff0d133812 */ /* 0x004fc600078ec0ff */
[----:B------:R1:W-:Y:S01]  /*167e0*/  @P3 STL [R1+0x2c], R4 ;  /* 0x00002c0401003387 */ /* 0x0003e20000100800 */
[----:B------:R-:W-:-:S03]  /*167f0*/  IMAD.MOV.U32 R18, RZ, RZ, R4 ;  /* 0x000000ffff127224 */ /* 0x000fc600078e0004 */
[----:B------:R1:W-:Y:S01]  /*16800*/  @P3 STL [R1+0x28], R19 ;  /* 0x0000281301003387 */ /* 0x0003e20000100800 */
[----:B------:R-:W-:Y:S05]  /*16810*/  @!P0 BRA `(.L_x_382) ;  /* 0x0000000000c08947 */ /* 0x000fea0003800000 */
[----:B------:R-:W2:Y:S01]  /*16820*/  LDC.64 R6, c[0x0][0xc38] ;  /* 0x00030e00ff067b82 */ /* 0x000ea20000000a00 */
[----:B------:R-:W3:Y:S01]  /*16830*/  LDCU UR4, c[0x0][0xc40] ;  /* 0x00018800ff0477ac */ /* 0x000ee20008000800 */
[----:B------:R-:W-:-:S06]  /*16840*/  ISETP.NE.AND P0, PT, R10, 0x1, PT ;  /* 0x000000010a00780c */ /* 0x000fcc0003f05270 */
[----:B-1----:R-:W1:Y:S08]  /*16850*/  LDC.64 R4, c[0x0][0xc30] ;  /* 0x00030c00ff047b82 */ /* 0x002e700000000a00 */
[----:B------:R-:W4:Y:S01]  /*16860*/  LDC R11, c[0x0][0xc2c] ;  /* 0x00030b00ff0b7b82 */ /* 0x000f220000000800 */
[----:B--2---:R-:W-:Y:S01]  /*16870*/  IMAD.HI.U32 R2, R19, R7, RZ ;  /* 0x0000000713027227 */ /* 0x004fe200078e00ff */
[----:B------:R-:W-:-:S03]  /*16880*/  ISETP.NE.AND P1, PT, R6, 0x1, PT ;  /* 0x000000010600780c */ /* 0x000fc60003f25270 */
[----:B------:R-:W-:Y:S01]  /*16890*/  IMAD.HI.U32 R0, R16, R7, RZ ;  /* 0x0000000710007227 */ /* 0x000fe200078e00ff */
[----:B---3--:R-:W-:-:S03]  /*168a0*/  SHF.R.U32.HI R8, RZ, UR4, R2 ;  /* 0x00000004ff087c19 */ /* 0x008fc60008011602 */
[-C--:B-1----:R-:W-:Y:S01]  /*168b0*/  IMAD.HI.U32 R3, R17, R4.reuse, RZ ;  /* 0x0000000411037227 */ /* 0x082fe200078e00ff */
[----:B------:R-:W-:Y:S01]  /*168c0*/  SHF.R.U32.HI R0, RZ, UR4, R0 ;  /* 0x00000004ff007c19 */ /* 0x000fe20008011600 */
[----:B------:R-:W1:Y:S02]  /*168d0*/  LDCU.64 UR4, c[0x0][0xc48] ;  /* 0x00018900ff0477ac */ /* 0x000e640008000a00 */
[----:B------:R-:W-:Y:S01]  /*168e0*/  IMAD.HI.U32 R4, R18, R4, RZ ;  /* 0x0000000412047227 */ /* 0x000fe200078e00ff */
[-C--:B------:R-:W-:Y:S02]  /*168f0*/  SHF.R.U32.HI R3, RZ, R5.reuse, R3 ;  /* 0x00000005ff037219 */ /* 0x080fe40000011603 */
[----:B------:R-:W-:Y:S02]  /*16900*/  SEL R0, R16, R0, !P1 ;  /* 0x0000000010007207 */ /* 0x000fe40004800000 */
[----:B----4-:R-:W-:Y:S02]  /*16910*/  ISETP.NE.AND P2, PT, R11, 0x1, PT ;  /* 0x000000010b00780c */ /* 0x010fe40003f45270 */
[----:B------:R-:W-:-:S02]  /*16920*/  SHF.R.U32.HI R5, RZ, R5, R4 ;  /* 0x00000005ff057219 */ /* 0x000fc40000011604 */
[----:B------:R-:W-:Y:S01]  /*16930*/  SEL R3, R17, R3, !P2 ;  /* 0x0000000311037207 */ /* 0x000fe20005000000 */
[----:B-1----:R-:W-:-:S04]  /*16940*/  IMAD.HI.U32 R7, R0, UR4, RZ ;  /* 0x0000000400077c27 */ /* 0x002fc8000f8e00ff */
[----:B------:R-:W-:Y:S01]  /*16950*/  IMAD.HI.U32 R2, R3, UR4, RZ ;  /* 0x0000000403027c27 */ /* 0x000fe2000f8e00ff */
[----:B------:R-:W-:-:S04]  /*16960*/  @P0 SHF.R.U32.HI R0, RZ, UR5, R7 ;  /* 0x00000005ff000c19 */ /* 0x000fc80008011607 */
[----:B------:R-:W-:Y:S01]  /*16970*/  @P0 SHF.R.U32.HI R3, RZ, UR5, R2 ;  /* 0x00000005ff030c19 */ /* 0x000fe20008011602 */
[----:B------:R-:W-:Y:S01]  /*16980*/  IMAD R4, R0, R10, RZ ;  /* 0x0000000a00047224 */ /* 0x000fe200078e02ff */
[----:B------:R-:W-:Y:S02]  /*16990*/  SEL R0, R19, R8, !P1 ;  /* 0x0000000813007207 */ /* 0x000fe40004800000 */
[----:B------:R-:W-:Y:S01]  /*169a0*/  SEL R2, R18, R5, !P2 ;  /* 0x0000000512027207 */ /* 0x000fe20005000000 */
[----:B------:R-:W-:Y:S01]  /*169b0*/  IMAD R5, R3, R10, RZ ;  /* 0x0000000a03057224 */ /* 0x000fe200078e02ff */
[C---:B------:R-:W-:Y:S02]  /*169c0*/  ISETP.GE.AND P1, PT, R0.reuse, R4, PT ;  /* 0x000000040000720c */ /* 0x040fe40003f26270 */
[----:B------:R-:W-:Y:S02]  /*169d0*/  IADD3 R8, PT, PT, -R0, RZ, RZ ;  /* 0x000000ff00087210 */ /* 0x000fe40007ffe1ff */
[----:B------:R-:W-:Y:S01]  /*169e0*/  ISETP.GE.OR P1, PT, R2, R5, P1 ;  /* 0x000000050200720c */ /* 0x000fe20000f26670 */
[----:B------:R-:W-:-:S05]  /*169f0*/  IMAD.HI.U32 R5, R0, UR4, RZ ;  /* 0x0000000400057c27 */ /* 0x000fca000f8e00ff */
[----:B------:R-:W-:-:S07]  /*16a00*/  SHF.R.U32.HI R7, RZ, UR5, R5 ;  /* 0x00000005ff077c19 */ /* 0x000fce0008011605 */
[----:B------:R-:W-:-:S05]  /*16a10*/  @!P1 IMAD.HI.U32 R4, R2, UR4, RZ ;  /* 0x0000000402049c27 */ /* 0x000fca000f8e00ff */
[----:B------:R-:W-:Y:S02]  /*16a20*/  @!P1 SHF.R.U32.HI R5, RZ, UR5, R4 ;  /* 0x00000005ff059c19 */ /* 0x000fe40008011604 */
[----:B------:R-:W-:Y:S02]  /*16a30*/  SEL R4, R0, R7, !P0 ;  /* 0x0000000700047207 */ /* 0x000fe40004000000 */
[----:B------:R-:W-:-:S03]  /*16a40*/  @!P1 SEL R5, R2, R5, !P0 ;  /* 0x0000000502059207 */ /* 0x000fc60004000000 */
[----:B------:R-:W-:Y:S02]  /*16a50*/  @!P1 IMAD.MOV R7, RZ, RZ, -R4 ;  /* 0x000000ffff079224 */ /* 0x000fe400078e0a04 */
[--C-:B------:R-:W-:Y:S02]  /*16a60*/  @!P1 IMAD.IADD R9, R4, 0x1, -R5.reuse ;  /* 0x0000000104099824 */ /* 0x100fe400078e0a05 */
[----:B------:R-:W-:Y:S02]  /*16a70*/  @!P1 IMAD R7, R10, R7, R0 ;  /* 0x000000070a079224 */ /* 0x000fe400078e0200 */
[----:B------:R-:W-:Y:S02]  /*16a80*/  @!P1 IMAD R0, R9, R10, R2 ;  /* 0x0000000a09009224 */ /* 0x000fe400078e0202 */
[----:B------:R-:W-:Y:S01]  /*16a90*/  @!P1 IMAD R5, R3, R7, R5 ;  /* 0x0000000703059224 */ /* 0x000fe200078e0205 */
[----:B------:R-:W-:Y:S01]  /*16aa0*/  IADD3 R3, PT, PT, -R2, RZ, RZ ;  /* 0x000000ff02037210 */ /* 0x000fe20007ffe1ff */
[----:B------:R-:W-:-:S02]  /*16ab0*/  IMAD R4, R6, R8, R19 ;  /* 0x0000000806047224 */ /* 0x000fc400078e0213 */
[----:B------:R-:W-:Y:S02]  /*16ac0*/  @!P1 IMAD.MOV.U32 R2, RZ, RZ, R5 ;  /* 0x000000ffff029224 */ /* 0x000fe400078e0005 */
[----:B------:R-:W-:Y:S02]  /*16ad0*/  IMAD R3, R11, R3, R18 ;  /* 0x000000030b037224 */ /* 0x000fe400078e0212 */
[----:B------:R-:W-:Y:S02]  /*16ae0*/  IMAD R0, R0, R6, R4 ;  /* 0x0000000600007224 */ /* 0x000fe400078e0204 */
[----:B------:R-:W-:-:S05]  /*16af0*/  IMAD R18, R2, R11, R3 ;  /* 0x0000000b02127224 */ /* 0x000fca00078e0203 */
[----:B------:R2:W-:Y:S04]  /*16b00*/  STL [R1+0x2c], R18 ;  /* 0x00002c1201007387 */ /* 0x0005e80000100800 */
[----:B------:R2:W-:Y:S02]  /*16b10*/  STL [R1+0x28], R0 ;  /* 0x0000280001007387 */ /* 0x0005e40000100800 */
.L_x_382:
[----:B------:R3:W5:Y:S01]  /*16b20*/  LDL R7, [R1+0x28] ;  /* 0x0000280001077983 */ /* 0x0007620000100800 */
[----:B------:R-:W4:Y:S01]  /*16b30*/  LDCU UR4, c[0x0][0xc50] ;  /* 0x00018a00ff0477ac */ /* 0x000f220008000800 */
[----:B------:R-:W1:Y:S01]  /*16b40*/  LDC R34, c[0x0][0xc38] ;  /* 0x00030e00ff227b82 */ /* 0x000e620000000800 */
[----:B------:R-:W-:Y:S01]  /*16b50*/  MOV R8, R18 ;  /* 0x0000001200087202 */ /* 0x000fe20000000f00 */
[----:B----4-:R-:W-:-:S09]  /*16b60*/  UISETP.NE.AND UP0, UPT, UR4, 0x1, UPT ;  /* 0x000000010400788c */ /* 0x010fd2000bf05270 */
[----:B---3--:R-:W-:Y:S05]  /*16b70*/  BRA.U UP0, `(.L_x_383) ;  /* 0x0000000100487547 */ /* 0x008fea000b800000 */
[----:B-1----:R-:W2:Y:S01]  /*16b80*/  LDC.64 R4, c[0x0][0xc38] ;  /* 0x00030e00ff047b82 */ /* 0x002ea20000000a00 */
[----:B------:R-:W1:Y:S07]  /*16b90*/  LDCU UR4, c[0x0][0xc40] ;  /* 0x00018800ff0477ac */ /* 0x000e6e0008000800 */
[----:B------:R-:W3:Y:S08]  /*16ba0*/  LDC.64 R2, c[0x0][0xc30] ;  /* 0x00030c00ff027b82 */ /* 0x000ef00000000a00 */
[----:B------:R-:W4:Y:S01]  /*16bb0*/  LDC R6, c[0x0][0xc2c] ;  /* 0x00030b00ff067b82 */ /* 0x000f220000000800 */
[----:B--2--5:R-:W-:Y:S01]  /*16bc0*/  IMAD.HI.U32 R0, R7, R5, RZ ;  /* 0x0000000507007227 */ /* 0x024fe200078e00ff */
[----:B------:R-:W-:-:S04]  /*16bd0*/  ISETP.NE.AND P0, PT, R4, 0x1, PT ;  /* 0x000000010400780c */ /* 0x000fc80003f05270 */
[----:B-1----:R-:W-:Y:S01]  /*16be0*/  SHF.R.U32.HI R5, RZ, UR4, R0 ;  /* 0x00000004ff057c19 */ /* 0x002fe20008011600 */
[----:B---3--:R-:W-:-:S05]  /*16bf0*/  IMAD.HI.U32 R0, R8, R2, RZ ;  /* 0x0000000208007227 */ /* 0x008fca00078e00ff */
[----:B------:R-:W-:Y:S02]  /*16c00*/  SHF.R.U32.HI R0, RZ, R3, R0 ;  /* 0x00000003ff007219 */ /* 0x000fe40000011600 */
[----:B----4-:R-:W-:-:S04]  /*16c10*/  ISETP.NE.AND P1, PT, R6, 0x1, PT ;  /* 0x000000010600780c */ /* 0x010fc80003f25270 */
[----:B------:R-:W-:Y:S02]  /*16c20*/  SEL R2, R8, R0, !P1 ;  /* 0x0000000008027207 */ /* 0x000fe40004800000 */
[----:B------:R-:W-:-:S05]  /*16c30*/  SEL R0, R7, R5, !P0 ;  /* 0x0000000507007207 */ /* 0x000fca0004000000 */
[----:B------:R-:W-:Y:S02]  /*16c40*/  IMAD.IADD R3, R0, 0x1, -R2 ;  /* 0x0000000100037824 */ /* 0x000fe400078e0a02 */
[----:B------:R-:W-:Y:S02]  /*16c50*/  IMAD.IADD R0, R2, 0x1, -R0 ;  /* 0x0000000102007824 */ /* 0x000fe400078e0a00 */
[----:B------:R-:W-:Y:S02]  /*16c60*/  IMAD R8, R3, R6, R8 ;  /* 0x0000000603087224 */ /* 0x000fe400078e0208 */
[----:B------:R-:W-:-:S05]  /*16c70*/  IMAD R7, R0, R4, R7 ;  /* 0x0000000400077224 */ /* 0x000fca00078e0207 */
[----:B------:R3:W-:Y:S04]  /*16c80*/  STL [R1+0x28], R7 ;  /* 0x0000280701007387 */ /* 0x0007e80000100800 */
[----:B------:R3:W-:Y:S02]  /*16c90*/  STL [R1+0x2c], R8 ;  /* 0x00002c0801007387 */ /* 0x0007e40000100800 */
.L_x_383:
[----:B------:R4:W2:Y:S01]  /*16ca0*/  LDL R45, [R1+0x3c] ;  /* 0x00003c00012d7983 */ /* 0x0008a20000100800 */
[----:B------:R-:W4:Y:S01]  /*16cb0*/  LDC R33, c[0x0][0xc2c] ;  /* 0x00030b00ff217b82 */ /* 0x000f220000000800 */
[----:B------:R-:W1:Y:S01]  /*16cc0*/  LDCU.64 UR4, c[0x0][0xc20] ;  /* 0x00018400ff0477ac */ /* 0x000e620008000a00 */
[----:B------:R-:W-:Y:S01]  /*16cd0*/  BSSY.RECONVERGENT B3, `(.L_x_384) ;  /* 0x00001e8000037945 */ /* 0x000fe20003800200 */
[----:B------:R-:W-:Y:S01]  /*16ce0*/  HFMA2 R250, -RZ, RZ, 0, 0 ;  /* 0x00000000fffa7431 */ /* 0x000fe200000001ff */
[----:B------:R-:W-:Y:S01]  /*16cf0*/  PRMT R252, RZ, 0x7610, R252 ;  /* 0x00007610fffc7816 */ /* 0x000fe200000000fc */
[----:B------:R-:W-:Y:S02]  /*16d00*/  IMAD.MOV.U32 R240, RZ, RZ, RZ ;  /* 0x000000fffff07224 */ /* 0x000fe400078e00ff */
[----:B------:R-:W-:Y:S01]  /*16d10*/  IMAD.MOV.U32 R247, RZ, RZ, RZ ;  /* 0x000000fffff77224 */ /* 0x000fe200078e00ff */
[----:B------:R-:W3:Y:S01]  /*16d20*/  LDC R44, c[0x0][0xc28] ;  /* 0x00030a00ff2c7b82 */ /* 0x000ee20000000800 */
[----:B-1----:R-:W-:-:S02]  /*16d30*/  IMAD R34, R34, UR5, RZ ;  /* 0x0000000522227c24 */ /* 0x002fc4000f8e02ff */
[----:B----4-:R-:W-:Y:S01]  /*16d40*/  IMAD R33, R33, UR4, RZ ;  /* 0x0000000421217c24 */ /* 0x010fe2000f8e02ff */
[----:B---3--:R-:W-:Y:S02]  /*16d50*/  MOV R153, R44 ;  /* 0x0000002c00997202 */ /* 0x008fe40000000f00 */
[----:B--2---:R-:W-:-:S05]  /*16d60*/  @P3 SHF.R.U32.HI R45, RZ, 0x10, R13 ;  /* 0x00000010ff2d3819 */ /* 0x004fca000001160d */
[----:B------:R1:W-:Y:S04]  /*16d70*/  @P3 STL [R1+0x3c], R45 ;  /* 0x00003c2d01003387 */ /* 0x0003e80000100800 */
[----:B------:R1:W-:Y:S04]  /*16d80*/  STL [R1+0x4], R34 ;  /* 0x0000042201007387 */ /* 0x0003e80000100800 */
[----:B------:R1:W-:Y:S01]  /*16d90*/  STL [R1+0x8], R33 ;  /* 0x0000082101007387 */ /* 0x0003e20000100800 */
[----:B------:R-:W-:Y:S05]  /*16da0*/  @!P3 BRA `(.L_x_385) ;  /* 0x0000001c0068b947 */ /* 0x000fea0003800000 */
[----:B------:R-:W2:Y:S01]  /*16db0*/  S2UR UR6, SR_CTAID.X ;  /* 0x00000000000679c3 */ /* 0x000ea20000002500 */
[----:B------:R-:W-:-:S05]  /*16dc0*/  CS2R.32 R21, SR_CgaSize ;  /* 0x0000000000157805 */ /* 0x000fca0000008a00 */
[----:B------:R-:W-:-:S05]  /*16dd0*/  IMAD R21, R21, -0xa0, RZ ;  /* 0xffffff6015157824 */ /* 0x000fca00078e02ff */
[----:B------:R-:W-:-:S14]  /*16de0*/  R2UR UR4, R21 ;  /* 0x00000000150472ca */ /* 0x000fdc00000e0000 */
[----:B------:R-:W3:Y:S01]  /*16df0*/  LDCU UR4, c[0x0][UR4+0x2b0] ;  /* 0x00005600040477ac */ /* 0x000ee20008000800 */
[----:B-----5:R-:W-:Y:S01]  /*16e00*/  VIADD R9, R7, UR61 ;  /* 0x0000003d07097c36 */ /* 0x020fe20008000000 */
[----:B------:R-:W-:-:S05]  /*16e10*/  CS2R.32 R21, SR_CgaSize ;  /* 0x0000000000157805 */ /* 0x000fca0000008a00 */
[----:B------:R-:W-:-:S05]  /*16e20*/  IMAD R21, R21, -0xa0, RZ ;  /* 0xffffff6015157824 */ /* 0x000fca00078e02ff */
[----:B------:R-:W-:-:S14]  /*16e30*/  R2UR UR5, R21 ;  /* 0x00000000150572ca */ /* 0x000fdc00000e0000 */
[----:B------:R-:W4:Y:S01]  /*16e40*/  LDCU UR5, c[0x0][UR5+0x2a0] ;  /* 0x00005400050577ac */ /* 0x000f220008000800 */
[----:B------:R-:W1:Y:S01]  /*16e50*/  LDC R21, c[0x0][0xbdc] ;  /* 0x0002f700ff157b82 */ /* 0x000e620000000800 */
[----:B--2---:R-:W-:-:S05]  /*16e60*/  I2FP.F32.U32 R0, UR6 ;  /* 0x0000000600007c45 */ /* 0x004fca0008201000 */
[----:B---3--:R-:W-:Y:S01]  /*16e70*/  FMUL R0, R0, UR4 ;  /* 0x0000000400007c20 */ /* 0x008fe20008400000 */
[----:B-1----:R-:W-:-:S05]  /*16e80*/  ISETP.NE.AND P0, PT, R21, RZ, PT ;  /* 0x000000ff1500720c */ /* 0x002fca0003f05270 */
[----:B------:R-:W1:Y:S02]  /*16e90*/  F2I.U32.TRUNC.NTZ R0, R0 ;  /* 0x0000000000007305 */ /* 0x000e64000020f000 */
[----:B-1----:R-:W-:-:S13]  /*16ea0*/  R2UR UR4, R0 ;  /* 0x00000000000472ca */ /* 0x002fda00000e0000 */
[----:B------:R-:W-:-:S04]  /*16eb0*/  UIADD3 UR4, UPT, UPT, -UR4, URZ, URZ ;  /* 0x000000ff04047290 */ /* 0x000fc8000fffe1ff */
[----:B----4-:R-:W-:-:S06]  /*16ec0*/  UIMAD UR4, UR5, UR4, UR6 ;  /* 0x00000004050472a4 */ /* 0x010fcc000f8e0206 */
[----:B------:R-:W-:Y:S01]  /*16ed0*/  VIADD R10, R8, UR4 ;  /* 0x00000004080a7c36 */ /* 0x000fe20008000000 */
[----:B------:R-:W-:Y:S06]  /*16ee0*/  @!P0 BRA `(.L_x_386) ;  /* 0x00000018006c8947 */ /* 0x000fec0003800000 */
[----:B------:R-:W1:Y:S01]  /*16ef0*/  LDC R43, c[0x0][0xbb8] ;  /* 0x0002ee00ff2b7b82 */ /* 0x000e620000000800 */
[----:B------:R-:W-:Y:S02]  /*16f00*/  SHF.R.S32.HI R8, RZ, 0x1f, R10 ;  /* 0x0000001fff087819 */ /* 0x000fe4000001140a */
[----:B-1----:R-:W-:-:S13]  /*16f10*/  ISETP.NE.AND P1, PT, R43, 0x1, PT ;  /* 0x000000012b00780c */ /* 0x002fda0003f25270 */
[----:B------:R-:W-:Y:S05]  /*16f20*/  @P1 BRA `(.L_x_387) ;  /* 0x0000000000241947 */ /* 0x000fea0003800000 */
[----:B------:R-:W1:Y:S02]  /*16f30*/  LDCU UR4, c[0x0][0xb20] ;  /* 0x00016400ff0477ac */ /* 0x000e640008000800 */
[--C-:B-1----:R-:W-:Y:S02]  /*16f40*/  SHF.R.U32.HI R0, RZ, UR4, R8.reuse ;  /* 0x00000004ff007c19 */ /* 0x102fe40008011608 */
[----:B------:R-:W-:-:S03]  /*16f50*/  SHF.R.U64 R4, R10, UR4, R8 ;  /* 0x000000040a047c19 */ /* 0x000fc60008001208 */
[-C--:B------:R-:W-:Y:S02]  /*16f60*/  IMAD R0, R0, R26.reuse, RZ ;  /* 0x0000001a00007224 */ /* 0x080fe400078e02ff */
[----:B------:R-:W-:-:S04]  /*16f70*/  IMAD.WIDE.U32 R2, R4, R26, RZ ;  /* 0x0000001a04027225 */ /* 0x000fc800078e00ff */
[----:B------:R-:W-:Y:S01]  /*16f80*/  IMAD R4, R4, R27, R0 ;  /* 0x0000001b04047224 */ /* 0x000fe200078e0200 */
[----:B------:R-:W-:-:S04]  /*16f90*/  MOV R13, R2 ;  /* 0x00000002000d7202 */ /* 0x000fc80000000f00 */
[----:B------:R-:W-:Y:S01]  /*16fa0*/  IADD3 R22, PT, PT, R3, R4, RZ ;  /* 0x0000000403167210 */ /* 0x000fe20007ffe0ff */
[----:B------:R-:W-:Y:S05]  /*16fb0*/  BRA `(.L_x_388) ;  /* 0x0000000000207947 */ /* 0x000fea0003800000 */
.L_x_387:
[----:B------:R-:W1:Y:S02]  /*16fc0*/  LDCU UR4, c[0x0][0xb10] ;  /* 0x00016200ff0477ac */ /* 0x000e640008000800 */
[--C-:B-1----:R-:W-:Y:S02]  /*16fd0*/  SHF.R.U32.HI R0, RZ, UR4, R8.reuse ;  /* 0x00000004ff007c19 */ /* 0x102fe40008011608 */
[----:B------:R-:W-:-:S03]  /*16fe0*/  SHF.R.U64 R4, R10, UR4, R8 ;  /* 0x000000040a047c19 */ /* 0x000fc60008001208 */
[-C--:B------:R-:W-:Y:S02]  /*16ff0*/  IMAD R0, R0, R28.reuse, RZ ;  /* 0x0000001c00007224 */ /* 0x080fe400078e02ff */
[----:B------:R-:W-:-:S04]  /*17000*/  IMAD.WIDE.U32 R2, R4, R28, RZ ;  /* 0x0000001c04027225 */ /* 0x000fc800078e00ff */
[----:B------:R-:W-:Y:S01]  /*17010*/  IMAD R4, R4, R29, R0 ;  /* 0x0000001d04047224 */ /* 0x000fe200078e0200 */
[----:B------:R-:W-:-:S04]  /*17020*/  MOV R13, R2 ;  /* 0x00000002000d7202 */ /* 0x000fc80000000f00 */
[----:B------:R-:W-:Y:S02]  /*17030*/  IADD3 R22, PT, PT, R3, R4, RZ ;  /* 0x0000000403167210 */ /* 0x000fe40007ffe0ff */
.L_x_388:
[----:B------:R-:W-:Y:S02]  /*17040*/  ISETP.NE.AND P0, PT, R43, RZ, PT ;  /* 0x000000ff2b00720c */ /* 0x000fe40003f05270 */
[----:B------:R-:W-:-:S11]  /*17050*/  SHF.R.S32.HI R5, RZ, 0x1f, R9 ;  /* 0x0000001fff057819 */ /* 0x000fd60000011409 */
        /* <DEDUP_REMOVED lines=9> */
[----:B------:R-:W-:Y:S06]  /*170f0*/  BRA `(.L_x_390) ;  /* 0x0000000000207947 */ /* 0x000fec0003800000 */
.L_x_389:
[----:B------:R-:W1:Y:S02]  /*17100*/  LDCU UR4, c[0x0][0xb10] ;  /* 0x00016200ff0477ac */ /* 0x000e640008000800 */
[--C-:B-1----:R-:W-:Y:S02]  /*17110*/  SHF.R.U32.HI R0, RZ, UR4, R5.reuse ;  /* 0x00000004ff007c19 */ /* 0x102fe40008011605 */
[----:B------:R-:W-:-:S03]  /*17120*/  SHF.R.U64 R4, R9, UR4, R5 ;  /* 0x0000000409047c19 */ /* 0x000fc60008001205 */
[-C--:B------:R-:W-:Y:S02]  /*17130*/  IMAD R0, R0, R28.reuse, RZ ;  /* 0x0000001c00007224 */ /* 0x080fe400078e02ff */
[----:B------:R-:W-:-:S04]  /*17140*/  IMAD.WIDE.U32 R2, R4, R28, RZ ;  /* 0x0000001c04027225 */ /* 0x000fc800078e00ff */
[----:B------:R-:W-:Y:S01]  /*17150*/  IMAD R4, R4, R29, R0 ;  /* 0x0000001d04047224 */ /* 0x000fe200078e0200 */
[----:B------:R-:W-:-:S04]  /*17160*/  MOV R23, R2 ;  /* 0x0000000200177202 */ /* 0x000fc80000000f00 */
[----:B------:R-:W-:-:S07]  /*17170*/  IADD3 R11, PT, PT, R3, R4, RZ ;  /* 0x00000004030b7210 */ /* 0x000fce0007ffe0ff */
.L_x_390:
[----:B------:R-:W1:Y:S01]  /*17180*/  LDC R29, c[0x0][0xbbc] ;  /* 0x0002ef00ff1d7b82 */ /* 0x000e620000000800 */
[----:B------:R-:W-:Y:S01]  /*17190*/  SHF.R.S32.HI R0, RZ, 0x1f, R45 ;  /* 0x0000001fff007819 */ /* 0x000fe2000001142d */
[----:B------:R-:W-:Y:S01]  /*171a0*/  IMAD R6, R17, R16, RZ ;  /* 0x0000001011067224 */ /* 0x000fe200078e02ff */
[----:B------:R-:W-:Y:S01]  /*171b0*/  IADD3 R2, P2, PT, R9, -R23, RZ ;  /* 0x8000001709027210 */ /* 0x000fe20007f5e0ff */
[----:B------:R-:W2:Y:S01]  /*171c0*/  LDCU UR4, c[0x0][0xc18] ;  /* 0x00018300ff0477ac */ /* 0x000ea20008000800 */
[----:B------:R-:W-:Y:S01]  /*171d0*/  IADD3 R4, P3, PT, R10, -R13, RZ ;  /* 0x8000000d0a047210 */ /* 0x000fe20007f7e0ff */
[-C--:B------:R-:W-:Y:S01]  /*171e0*/  IMAD R0, R0, R6.reuse, RZ ;  /* 0x0000000600007224 */ /* 0x080fe200078e02ff */
[----:B------:R-:W-:Y:S01]  /*171f0*/  IADD3.X R3, PT, PT, R5, ~R11, RZ, P2, !PT ;  /* 0x8000000b05037210 */ /* 0x000fe200017fe4ff */
[----:B------:R-:W3:Y:S01]  /*17200*/  LDC.64 R14, c[0x0][0xba0] ;  /* 0x0002e800ff0e7b82 */ /* 0x000ee20000000a00 */
[----:B------:R-:W-:Y:S01]  /*17210*/  IMAD.WIDE.U32 R6, R45, R6, RZ ;  /* 0x000000062d067225 */ /* 0x000fe200078e00ff */
[----:B------:R-:W-:Y:S03]  /*17220*/  BSSY.RECONVERGENT B2, `(.L_x_391) ;  /* 0x000015b000027945 */ /* 0x000fe60003800200 */
[----:B------:R-:W-:Y:S01]  /*17230*/  HFMA2 R250, -RZ, RZ, 0, 0 ;  /* 0x00000000fffa7431 */ /* 0x000fe200000001ff */
[----:B------:R-:W-:Y:S01]  /*17240*/  PRMT R252, RZ, 0x7610, R252 ;  /* 0x00007610fffc7816 */ /* 0x000fe200000000fc */
[----:B------:R-:W-:Y:S01]  /*17250*/  IMAD.X R5, R8, 0x1, ~R22, P3 ;  /* 0x0000000108057824 */ /* 0x000fe200018e0e16 */
[----:B------:R-:W-:Y:S01]  /*17260*/  IADD3 R7, PT, PT, R7, R0, RZ ;  /* 0x0000000007077210 */ /* 0x000fe20007ffe0ff */
[-C--:B------:R-:W-:Y:S01]  /*17270*/  @!P1 IMAD R10, R3, R26.reuse, RZ ;  /* 0x0000001a030a9224 */ /* 0x080fe200078e02ff */
[----:B------:R-:W-:Y:S01]  /*17280*/  MOV R153, 0xffffffff ;  /* 0xffffffff00997802 */ /* 0x000fe20000000f00 */
[----:B------:R-:W-:-:S02]  /*17290*/  @P1 IMAD R0, R5, R26, RZ ;  /* 0x0000001a05001224 */ /* 0x000fc400078e02ff */
[----:B------:R-:W-:-:S04]  /*172a0*/  @!P1 IMAD.WIDE.U32 R8, R2, R26, R4 ;  /* 0x0000001a02089225 */ /* 0x000fc800078e0004 */
[C---:B------:R-:W-:Y:S01]  /*172b0*/  @P1 IMAD R12, R4.reuse, R27, R0 ;  /* 0x0000001b040c1224 */ /* 0x040fe200078e0200 */
[----:B-1----:R-:W-:Y:S01]  /*172c0*/  SHF.R.S32.HI R17, RZ, 0x1f, R29 ;  /* 0x0000001fff117819 */ /* 0x002fe2000001141d */
[----:B------:R-:W-:-:S04]  /*172d0*/  @P1 IMAD.WIDE.U32 R4, R4, R26, R2 ;  /* 0x0000001a04041225 */ /* 0x000fc800078e0002 */
[----:B------:R-:W-:Y:S02]  /*172e0*/  @!P1 IMAD R10, R2, R27, R10 ;  /* 0x0000001b020a9224 */ /* 0x000fe400078e020a */
[----:B------:R-:W-:Y:S02]  /*172f0*/  IMAD R22, R22, R16, RZ ;  /* 0x0000001016167224 */ /* 0x000fe400078e02ff */
[----:B---3--:R-:W-:Y:S01]  /*17300*/  IMAD R0, R17, R14, RZ ;  /* 0x0000000e11007224 */ /* 0x008fe200078e02ff */
[----:B------:R-:W-:Y:S01]  /*17310*/  @!P1 IADD3 R9, PT, PT, R9, R10, RZ ;  /* 0x0000000a09099210 */ /* 0x000fe20007ffe0ff */
[----:B------:R-:W-:Y:S01]  /*17320*/  IMAD.WIDE.U32 R18, R29, R14, RZ ;  /* 0x0000000e1d127225 */ /* 0x000fe200078e00ff */
[----:B------:R-:W-:-:S03]  /*17330*/  @P1 IADD3 R9, PT, PT, R5, R12, RZ ;  /* 0x0000000c05091210 */ /* 0x000fc60007ffe0ff */
[----:B------:R-:W-:Y:S01]  /*17340*/  IMAD R0, R29, R15, R0 ;  /* 0x0000000f1d007224 */ /* 0x000fe200078e0200 */
[----:B--2---:R-:W-:Y:S01]  /*17350*/  IADD3 R20, P0, PT, R18, UR4, RZ ;  /* 0x0000000412147c10 */ /* 0x004fe2000ff1e0ff */
[----:B------:R-:W-:-:S04]  /*17360*/  IMAD.WIDE.U32 R2, R16, R13, R6 ;  /* 0x0000000d10027225 */ /* 0x000fc800078e0006 */
[----:B------:R-:W-:Y:S01]  /*17370*/  @P1 IMAD.MOV.U32 R8, RZ, RZ, R4 ;  /* 0x000000ffff081224 */ /* 0x000fe200078e0004 */
[----:B------:R-:W-:Y:S01]  /*17380*/  IADD3 R22, PT, PT, R3, R22, RZ ;  /* 0x0000001603167210 */ /* 0x000fe20007ffe0ff */
[----:B------:R-:W-:Y:S02]  /*17390*/  IMAD.IADD R4, R19, 0x1, R0 ;  /* 0x0000000113047824 */ /* 0x000fe400078e0200 */
[----:B------:R-:W-:Y:S01]  /*173a0*/  IMAD.MOV.U32 R247, RZ, RZ, RZ ;  /* 0x000000fffff77224 */ /* 0x000fe200078e00ff */
[----:B------:R-:W-:Y:S01]  /*173b0*/  IADD3 R23, P2, P1, R8, R2, R23 ;  /* 0x0000000208177210 */ /* 0x000fe2000795e017 */
[----:B------:R-:W-:Y:S01]  /*173c0*/  IMAD.MOV.U32 R240, RZ, RZ, -0x1 ;  /* 0xfffffffffff07424 */ /* 0x000fe200078e00ff */
[----:B------:R-:W-:Y:S02]  /*173d0*/  IADD3.X R0, PT, PT, RZ, R4, RZ, P0, !PT ;  /* 0x00000004ff007210 */ /* 0x000fe400007fe4ff */
[----:B------:R-:W-:Y:S02]  /*173e0*/  IADD3.X R22, PT, PT, R9, R22, R11, P2, P1 ;  /* 0x0000001609167210 */ /* 0x000fe400017e240b */
[----:B------:R-:W-:-:S02]  /*173f0*/  ISETP.GE.U32.AND P0, PT, R23, R20, PT ;  /* 0x000000141700720c */ /* 0x000fc40003f06070 */
[----:B------:R-:W-:Y:S02]  /*17400*/  MOV R2, 0xffffffff ;  /* 0xffffffff00027802 */ /* 0x000fe40000000f00 */
[----:B------:R-:W-:Y:S02]  /*17410*/  ISETP.GE.U32.AND.EX P0, PT, R22, R0, PT, P0 ;  /* 0x000000001600720c */ /* 0x000fe40003f06100 */
[----:B------:R-:W-:Y:S01]  /*17420*/  MOV R0, 0xffffffff ;  /* 0xffffffff00007802 */ /* 0x000fe20000000f00 */
[----:B------:R1:W-:Y:S04]  /*17430*/  STL [R1+0x8], R2 ;  /* 0x0000080201007387 */ /* 0x0003e80000100800 */
[----:B------:R1:W-:Y:S06]  /*17440*/  STL [R1+0x4], R0 ;  /* 0x0000040001007387 */ /* 0x0003ec0000100800 */
[----:B------:R-:W-:Y:S05]  /*17450*/  @P0 BRA `(.L_x_392) ;  /* 0x0000001000dc0947 */ /* 0x000fea0003800000 */
[----:B------:R-:W1:Y:S01]  /*17460*/  LDC R40, c[0x0][0xb10] ;  /* 0x0002c400ff287b82 */ /* 0x000e620000000800 */
[--C-:B------:R-:W-:Y:S01]  /*17470*/  IMAD.MOV.U32 R3, RZ, RZ, R22.reuse ;  /* 0x000000ffff037224 */ /* 0x100fe200078e0016 */
[----:B------:R-:W-:Y:S06]  /*17480*/  BSSY.RECONVERGENT B1, `(.L_x_393) ;  /* 0x00000f7000017945 */ /* 0x000fec0003800200 */
[----:B------:R-:W2:Y:S01]  /*17490*/  LDC R41, c[0x0][0xb20] ;  /* 0x0002c800ff297b82 */ /* 0x000ea20000000800 */
[-CC-:B-1----:R-:W-:Y:S02]  /*174a0*/  SHF.R.U64 R2, R23, R40.reuse, R22.reuse ;  /* 0x0000002817027219 */ /* 0x182fe40000001216 */
[----:B------:R-:W-:-:S04]  /*174b0*/  SHF.R.U32.HI R0, RZ, R40, R22 ;  /* 0x00000028ff007219 */ /* 0x000fc80000011616 */
[-CC-:B--2---:R-:W-:Y:S02]  /*174c0*/  SHF.R.U64 R16, R2, R41.reuse, R0.reuse ;  /* 0x0000002902107219 */ /* 0x184fe40000001200 */
        /* <DEDUP_REMOVED lines=11> */
[----:B------:R-:W-:Y:S01]  /*17580*/  IADD3 R2, P0, PT, R23, -R14, RZ ;  /* 0x8000000e17027210 */ /* 0x000fe20007f1e0ff */
[----:B------:R-:W1:Y:S01]  /*17590*/  LDCU.64 UR6, c[0x0][0xc10] ;  /* 0x00018200ff0677ac */ /* 0x000e620008000a00 */
[----:B------:R-:W-:Y:S01]  /*175a0*/  IMAD.MOV.U32 R252, RZ, RZ, 0x1 ;  /* 0x00000001fffc7424 */ /* 0x000fe200078e00ff */
[----:B------:R-:W-:Y:S01]  /*175b0*/  MOV R250, RZ ;  /* 0x000000ff00fa7202 */ /* 0x000fe20000000f00 */
[----:B------:R-:W-:Y:S01]  /*175c0*/  IMAD.MOV.U32 R247, RZ, RZ, RZ ;  /* 0x000000fffff77224 */ /* 0x000fe200078e00ff */
[----:B------:R-:W2:Y:S01]  /*175d0*/  LDCU.64 UR4, c[0x0][0xc08] ;  /* 0x00018100ff0477ac */ /* 0x000ea20008000a00 */
[----:B------:R-:W-:-:S05]  /*175e0*/  IMAD.X R0, R22, 0x1, ~R15, P0 ;  /* 0x0000000116007824 */ /* 0x000fca00000e0e0f */
[-CC-:B------:R-:W-:Y:S02]  /*175f0*/  SHF.R.U64 R3, R2, R40.reuse, R0.reuse ;  /* 0x0000002802037219 */ /* 0x180fe40000001200 */
[----:B------:R-:W-:-:S04]  /*17600*/  SHF.R.U32.HI R2, RZ, R40, R0 ;  /* 0x00000028ff027219 */ /* 0x000fc80000011600 */
[-CC-:B------:R-:W-:Y:S02]  /*17610*/  SHF.R.U64 R8, R3, R41.reuse, R2.reuse ;  /* 0x0000002903087219 */ /* 0x180fe40000001202 */
[----:B------:R-:W-:Y:S02]  /*17620*/  SHF.R.U32.HI R7, RZ, R41, R2 ;  /* 0x00000029ff077219 */ /* 0x000fe40000011602 */
[----:B-1----:R-:W-:Y:S02]  /*17630*/  IADD3 R0, P0, PT, R8, UR7, RZ ;  /* 0x0000000708007c10 */ /* 0x002fe4000ff1e0ff */
[----:B--2---:R-:W-:-:S03]  /*17640*/  ISETP.NE.U32.AND P1, PT, RZ, UR4, PT ;  /* 0x00000004ff007c0c */ /* 0x004fc6000bf25070 */
        /* <DEDUP_REMOVED lines=8> */
[----:B------:R-:W-:-:S04]  /*176d0*/  IMAD.MOV.U32 R2, RZ, RZ, R5 ;  /* 0x000000ffff027224 */ /* 0x000fc800078e0005 */
[----:B------:R-:W-:-:S05]  /*176e0*/  IMAD.WIDE.U32.X R2, R6, UR5, R2, P0 ;  /* 0x0000000506027c25 */ /* 0x000fca00080e0402 */
[----:B------:R-:W-:Y:S02]  /*176f0*/  SEL R3, R7, R3, !P1 ;  /* 0x0000000307037207 */ /* 0x000fe40004800000 */
[----:B------:R-:W-:-:S04]  /*17700*/  SEL R0, R8, R2, !P1 ;  /* 0x0000000208007207 */ /* 0x000fc80004800000 */
[----:B------:R-:W-:-:S04]  /*17710*/  SHF.R.U64 R0, R0, UR6, R3 ;  /* 0x0000000600007c19 */ /* 0x000fc80008001203 */
[C---:B------:R-:W-:Y:S01]  /*17720*/  IADD3 R2, PT, PT, -R0.reuse, RZ, RZ ;  /* 0x000000ff00027210 */ /* 0x040fe20007ffe1ff */
[----:B------:R-:W-:-:S04]  /*17730*/  IMAD R6, R0, R36, RZ ;  /* 0x0000002400067224 */ /* 0x000fc800078e02ff */
[----:B-1----:R-:W-:Y:S01]  /*17740*/  IMAD R240, R2, UR4, R8 ;  /* 0x0000000402f07c24 */ /* 0x002fe2000f8e0208 */
[----:B------:R-:W-:Y:S05]  /*17750*/  BRA `(.L_x_395) ;  /* 0x0000000c00247947 */ /* 0x000fea0003800000 */
.L_x_394:
[----:B------:R-:W-:Y:S02]  /*17760*/  ISETP.NE.AND P1, PT, R29, 0x1, PT ;  /* 0x000000011d00780c */ /* 0x000fe40003f25270 */
[----:B------:R-:W-:-:S04]  /*17770*/  ISETP.LT.U32.AND P0, PT, R23, R21, PT ;  /* 0x000000151700720c */ /* 0x000fc80003f01070 */
[----:B------:R-:W-:-:S13]  /*17780*/  ISETP.LT.U32.OR.EX P0, PT, R22, RZ, P1, P0 ;  /* 0x000000ff1600720c */ /* 0x000fda0000f01500 */
[----:B------:R-:W1:Y:S01]  /*17790*/  @!P0 LDC R0, c[0x0][0xbd8] ;  /* 0x0002f600ff008b82 */ /* 0x000e620000000800 */
[----:B------:R-:W-:Y:S01]  /*177a0*/  @!P0 PRMT R252, RZ, 0x7610, R252 ;  /* 0x00007610fffc8816 */ /* 0x000fe200000000fc */
[----:B------:R-:W-:-:S06]  /*177b0*/  @!P0 IMAD.MOV.U32 R240, RZ, RZ, RZ ;  /* 0x000000fffff08224 */ /* 0x000fcc00078e00ff */
[----:B------:R-:W2:Y:S01]  /*177c0*/  @!P0 LDC R247, c[0x0][0xba8] ;  /* 0x0002ea00fff78b82 */ /* 0x000ea20000000800 */
[----:B-1----:R-:W-:Y:S01]  /*177d0*/  @!P0 IADD3 R6, PT, PT, R23, R0, -R21 ;  /* 0x0000000017068210 */ /* 0x002fe20007ffe815 */
[----:B--2---:R-:W-:Y:S01]  /*177e0*/  @!P0 IMAD.MOV.U32 R250, RZ, RZ, R247 ;  /* 0x000000fffffa8224 */ /* 0x004fe200078e00f7 */
[----:B------:R-:W-:Y:S06]  /*177f0*/  @!P0 BRA `(.L_x_395) ;  /* 0x0000000800fc8947 */ /* 0x000fec0003800000 */
[----:B------:R-:W1:Y:S01]  /*17800*/  LDC.64 R18, c[0x0][0xb80] ;  /* 0x0002e000ff127b82 */ /* 0x000e620000000a00 */
[----:B------:R-:W2:Y:S07]  /*17810*/  LDCU.128 UR4, c[0x0][0xb60] ;  /* 0x00016c00ff0477ac */ /* 0x000eae0008000c00 */
[----:B------:R-:W3:Y:S08]  /*17820*/  LDC.64 R12, c[0x0][0xb78] ;  /* 0x0002de00ff0c7b82 */ /* 0x000ef00000000a00 */
[----:B------:R-:W4:Y:S01]  /*17830*/  LDC R10, c[0x0][0xbd8] ;  /* 0x0002f600ff0a7b82 */ /* 0x000f220000000800 */
[----:B-1----:R-:W-:-:S07]  /*17840*/  IADD3 R0, P0, PT, R16, R19, RZ ;  /* 0x0000001310007210 */ /* 0x002fce0007f1e0ff */
[----:B------:R-:W1:Y:S01]  /*17850*/  LDC.64 R24, c[0x0][0xb70] ;  /* 0x0002dc00ff187b82 */ /* 0x000e620000000a00 */
[----:B------:R-:W-:Y:S02]  /*17860*/  IMAD.X R6, RZ, RZ, R17, P0 ;  /* 0x000000ffff067224 */ /* 0x000fe400000e0611 */
[----:B---3--:R-:W-:Y:S01]  /*17870*/  IMAD.WIDE.U32 R8, R0, R12, RZ ;  /* 0x0000000c00087225 */ /* 0x008fe200078e00ff */
[----:B------:R-:W-:-:S03]  /*17880*/  ISETP.NE.U32.AND P1, PT, R12, RZ, PT ;  /* 0x000000ff0c00720c */ /* 0x000fc60003f25070 */
[----:B------:R-:W-:Y:S01]  /*17890*/  IMAD.WIDE.U32 R4, R6, R12, RZ ;  /* 0x0000000c06047225 */ /* 0x000fe200078e00ff */
[----:B------:R-:W-:Y:S02]  /*178a0*/  ISETP.NE.AND.EX P1, PT, R13, RZ, PT, P1 ;  /* 0x000000ff0d00720c */ /* 0x000fe40003f25310 */
[----:B----4-:R-:W-:Y:S01]  /*178b0*/  SHF.R.U64 R10, R10, R40, RZ ;  /* 0x000000280a0a7219 */ /* 0x010fe200000012ff */
[----:B------:R-:W-:-:S03]  /*178c0*/  IMAD.WIDE.U32 R4, P0, R0, R13, R4 ;  /* 0x0000000d00047225 */ /* 0x000fc60007800004 */
[----:B------:R-:W-:Y:S01]  /*178d0*/  SHF.R.U64 R10, R10, R41, RZ ;  /* 0x000000290a0a7219 */ /* 0x000fe200000012ff */
[----:B------:R-:W-:Y:S01]  /*178e0*/  IMAD.X R3, RZ, RZ, RZ, P0 ;  /* 0x000000ffff037224 */ /* 0x000fe200000e06ff */
[----:B------:R-:W-:Y:S01]  /*178f0*/  IADD3 RZ, P0, PT, R9, R4, RZ ;  /* 0x0000000409ff7210 */ /* 0x000fe20007f1e0ff */
[----:B------:R-:W-:-:S04]  /*17900*/  IMAD.MOV.U32 R2, RZ, RZ, R5 ;  /* 0x000000ffff027224 */ /* 0x000fc800078e0005 */
[----:B------:R-:W-:-:S03]  /*17910*/  IMAD.WIDE.U32.X R2, R6, R13, R2, P0 ;  /* 0x0000000d06027225 */ /* 0x000fc600000e0402 */
[----:B------:R-:W-:Y:S02]  /*17920*/  SEL R0, R16, R2, !P1 ;  /* 0x0000000210007207 */ /* 0x000fe40004800000 */
[----:B------:R-:W-:-:S04]  /*17930*/  SEL R2, R17, R3, !P1 ;  /* 0x0000000311027207 */ /* 0x000fc80004800000 */
[-CC-:B------:R-:W-:Y:S02]  /*17940*/  SHF.R.U64 R14, R0, R18.reuse, R2.reuse ;  /* 0x00000012000e7219 */ /* 0x180fe40000001202 */
[----:B------:R-:W-:Y:S02]  /*17950*/  SHF.R.U32.HI R15, RZ, R18, R2 ;  /* 0x00000012ff0f7219 */ /* 0x000fe40000011602 */
[----:B--2---:R-:W-:Y:S02]  /*17960*/  IADD3 R4, P0, PT, R14, UR7, RZ ;  /* 0x000000070e047c10 */ /* 0x004fe4000ff1e0ff */
[----:B------:R-:W-:-:S03]  /*17970*/  IADD3 R11, P3, PT, RZ, -R14, RZ ;  /* 0x8000000eff0b7210 */ /* 0x000fc60007f7e0ff */
[----:B------:R-:W-:Y:S01]  /*17980*/  IMAD.X R0, RZ, RZ, R15, P0 ;  /* 0x000000ffff007224 */ /* 0x000fe200000e060f */
[----:B------:R-:W-:Y:S01]  /*17990*/  ISETP.NE.U32.AND P0, PT, RZ, UR4, PT ;  /* 0x00000004ff007c0c */ /* 0x000fe2000bf05070 */
[----:B------:R-:W-:-:S03]  /*179a0*/  IMAD.WIDE.U32 R6, R4, UR4, RZ ;  /* 0x0000000404067c25 */ /* 0x000fc6000f8e00ff */
[----:B------:R-:W-:Y:S01]  /*179b0*/  ISETP.NE.AND.EX P0, PT, RZ, UR5, PT, P0 ;  /* 0x00000005ff007c0c */ /* 0x000fe2000bf05300 */
[----:B------:R-:W-:Y:S01]  /*179c0*/  IMAD.WIDE.U32 R2, R0, UR4, RZ ;  /* 0x0000000400027c25 */ /* 0x000fe2000f8e00ff */
[----:B------:R-:W2:Y:S03]  /*179d0*/  LDCU UR4, c[0x0][0xbcc] ;  /* 0x00017980ff0477ac */ /* 0x000ea60008000800 */
[----:B-1----:R-:W-:-:S04]  /*179e0*/  IMAD.WIDE.U32 R8, R11, R24, R16 ;  /* 0x000000180b087225 */ /* 0x002fc800078e0010 */
[----:B------:R-:W-:-:S04]  /*179f0*/  IMAD.WIDE.U32 R4, P2, R4, UR5, R2 ;  /* 0x0000000504047c25 */ /* 0x000fc8000f840002 */
[----:B------:R-:W-:Y:S01]  /*17a00*/  IMAD.X R3, RZ, RZ, RZ, P2 ;  /* 0x000000ffff037224 */ /* 0x000fe200010e06ff */
[----:B------:R-:W-:Y:S01]  /*17a10*/  IADD3 RZ, P2, PT, R7, R4, RZ ;  /* 0x0000000407ff7210 */ /* 0x000fe20007f5e0ff */
[----:B------:R-:W-:-:S04]  /*17a20*/  IMAD.MOV.U32 R2, RZ, RZ, R5 ;  /* 0x000000ffff027224 */ /* 0x000fc800078e0005 */
[----:B------:R-:W-:Y:S01]  /*17a30*/  IMAD.WIDE.U32.X R2, R0, UR5, R2, P2 ;  /* 0x0000000500027c25 */ /* 0x000fe200090e0402 */
[----:B--2---:R-:W-:Y:S02]  /*17a40*/  ISETP.GE.U32.AND P2, PT, R8, UR4, PT ;  /* 0x0000000408007c0c */ /* 0x004fe4000bf46070 */
[----:B------:R-:W-:Y:S02]  /*17a50*/  SEL R0, R14, R2, !P0 ;  /* 0x000000020e007207 */ /* 0x000fe40004000000 */
[----:B------:R-:W-:-:S04]  /*17a60*/  SEL R2, R15, R3, !P0 ;  /* 0x000000030f027207 */ /* 0x000fc80004000000 */
[--C-:B------:R-:W-:Y:S02]  /*17a70*/  SHF.R.U64 R21, R0, UR6, R2.reuse ;  /* 0x0000000600157c19 */ /* 0x100fe40008001202 */
[----:B------:R-:W-:Y:S02]  /*17a80*/  IADD3 R0, P0, PT, R10, R19, RZ ;  /* 0x000000130a007210 */ /* 0x000fe40007f1e0ff */
[----:B------:R-:W-:Y:S01]  /*17a90*/  SHF.R.U32.HI R20, RZ, UR6, R2 ;  /* 0x00000006ff147c19 */ /* 0x000fe20008011602 */
[----:B------:R-:W-:Y:S01]  /*17aa0*/  IMAD.X R2, RZ, RZ, ~R15, P3 ;  /* 0x000000ffff027224 */ /* 0x000fe200018e0e0f */
[----:B------:R-:W1:Y:S01]  /*17ab0*/  LDC R19, c[0x0][0xba8] ;  /* 0x0002ea00ff137b82 */ /* 0x000e620000000800 */
[----:B------:R-:W-:Y:S01]  /*17ac0*/  IMAD.X R8, RZ, RZ, RZ, P0 ;  /* 0x000000ffff087224 */ /* 0x000fe200000e06ff */
[----:B------:R-:W2:Y:S01]  /*17ad0*/  LDCU.128 UR4, c[0x0][0xb90] ;  /* 0x00017200ff0477ac */ /* 0x000ea20008000c00 */
[----:B------:R-:W-:-:S04]  /*17ae0*/  IMAD.WIDE.U32 R6, R0, R12, RZ ;  /* 0x0000000c00067225 */ /* 0x000fc800078e00ff */
[----:B------:R-:W-:-:S04]  /*17af0*/  IMAD.WIDE.U32 R4, R8, R12, RZ ;  /* 0x0000000c08047225 */ /* 0x000fc800078e00ff */
[----:B------:R-:W-:Y:S02]  /*17b00*/  IMAD R2, R2, R24, RZ ;  /* 0x0000001802027224 */ /* 0x000fe400078e02ff */
[----:B------:R-:W-:-:S04]  /*17b10*/  IMAD.WIDE.U32 R4, P0, R0, R13, R4 ;  /* 0x0000000d00047225 */ /* 0x000fc80007800004 */
[----:B------:R-:W-:Y:S01]  /*17b20*/  IMAD.X R3, RZ, RZ, RZ, P0 ;  /* 0x000000ffff037224 */ /* 0x000fe200000e06ff */
[----:B------:R-:W-:Y:S01]  /*17b30*/  IADD3 RZ, P0, PT, R7, R4, RZ ;  /* 0x0000000407ff7210 */ /* 0x000fe20007f1e0ff */
[----:B------:R-:W-:Y:S02]  /*17b40*/  IMAD R11, R11, R25, R2 ;  /* 0x000000190b0b7224 */ /* 0x000fe400078e0202 */
[----:B------:R-:W-:Y:S01]  /*17b50*/  IMAD.MOV.U32 R2, RZ, RZ, R5 ;  /* 0x000000ffff027224 */ /* 0x000fe200078e0005 */
[----:B-1----:R-:W-:-:S03]  /*17b60*/  SHF.R.S32.HI R4, RZ, 0x1f, R19 ;  /* 0x0000001fff047819 */ /* 0x002fc60000011413 */
[----:B------:R-:W-:-:S04]  /*17b70*/  IMAD.WIDE.U32.X R2, R8, R13, R2, P0 ;  /* 0x0000000d08027225 */ /* 0x000fc800000e0402 */
[----:B------:R-:W-:Y:S01]  /*17b80*/  IMAD.IADD R8, R9, 0x1, R11 ;  /* 0x0000000109087824 */ /* 0x000fe200078e020b */
[----:B------:R-:W-:Y:S01]  /*17b90*/  SEL R2, R10, R2, !P1 ;  /* 0x000000020a027207 */ /* 0x000fe20004800000 */
[----:B------:R-:W-:Y:S01]  /*17ba0*/  IMAD.WIDE.U32 R6, R36, R19, RZ ;  /* 0x0000001324067225 */ /* 0x000fe200078e00ff */
[----:B------:R-:W-:Y:S02]  /*17bb0*/  SEL R0, R3, RZ, P1 ;  /* 0x000000ff03007207 */ /* 0x000fe40000800000 */
[----:B------:R-:W-:Y:S02]  /*17bc0*/  ISETP.GE.U32.AND.EX P2, PT, R8, RZ, PT, P2 ;  /* 0x000000ff0800720c */ /* 0x000fe40003f46120 */
[----:B------:R-:W-:Y:S02]  /*17bd0*/  SHF.R.U64 R2, R2, R18, R0 ;  /* 0x0000001202027219 */ /* 0x000fe40000001200 */
[----:B------:R-:W-:-:S04]  /*17be0*/  SEL R3, RZ, 0x1, P2 ;  /* 0x00000001ff037807 */ /* 0x000fc80001000000 */
[----:B------:R-:W-:Y:S01]  /*17bf0*/  IADD3 R2, P1, PT, R3, R2, RZ ;  /* 0x0000000203027210 */ /* 0x000fe20007f3e0ff */
[----:B------:R-:W-:-:S04]  /*17c00*/  IMAD R3, R32, R19, RZ ;  /* 0x0000001320037224 */ /* 0x000fc800078e02ff */
[----:B------:R-:W-:Y:S01]  /*17c10*/  IMAD R3, R4, R36, R3 ;  /* 0x0000002404037224 */ /* 0x000fe200078e0203 */
[----:B------:R-:W-:Y:S01]  /*17c20*/  SHF.R.U32.HI R4, RZ, R18, R0 ;  /* 0x00000012ff047219 */ /* 0x000fe20000011600 */
[----:B------:R-:W-:-:S03]  /*17c30*/  IMAD.WIDE.U32 R12, R6, R2, RZ ;  /* 0x00000002060c7225 */ /* 0x000fc600078e00ff */
[----:B------:R-:W-:Y:S01]  /*17c40*/  IADD3.X R4, PT, PT, RZ, R4, RZ, P1, !PT ;  /* 0x00000004ff047210 */ /* 0x000fe20000ffe4ff */
[----:B------:R-:W-:Y:S01]  /*17c50*/  IMAD.IADD R0, R7, 0x1, R3 ;  /* 0x0000000107007824 */ /* 0x000fe200078e0203 */
[----:B--2---:R-:W-:-:S03]  /*17c60*/  IADD3 R5, P0, PT, R12, UR7, RZ ;  /* 0x000000070c057c10 */ /* 0x004fc6000ff1e0ff */
[----:B------:R-:W-:Y:S02]  /*17c70*/  IMAD R2, R0, R2, RZ ;  /* 0x0000000200027224 */ /* 0x000fe400078e02ff */
[----:B------:R-:W-:-:S04]  /*17c80*/  IMAD.WIDE.U32 R8, R5, UR4, RZ ;  /* 0x0000000405087c25 */ /* 0x000fc8000f8e00ff */
[----:B------:R-:W-:-:S04]  /*17c90*/  IMAD R2, R4, R6, R2 ;  /* 0x0000000604027224 */ /* 0x000fc800078e0202 */
[----:B------:R-:W-:-:S04]  /*17ca0*/  IMAD.IADD R3, R13, 0x1, R2 ;  /* 0x000000010d037824 */ /* 0x000fc800078e0202 */
[----:B------:R-:W-:Y:S01]  /*17cb0*/  IMAD.X R0, RZ, RZ, R3, P0 ;  /* 0x000000ffff007224 */ /* 0x000fe200000e0603 */
[----:B------:R-:W-:-:S03]  /*17cc0*/  ISETP.NE.U32.AND P0, PT, RZ, UR4, PT ;  /* 0x00000004ff007c0c */ /* 0x000fc6000bf05070 */
[----:B------:R-:W-:Y:S01]  /*17cd0*/  IMAD.WIDE.U32 R6, R0, UR4, RZ ;  /* 0x0000000400067c25 */ /* 0x000fe2000f8e00ff */
[----:B------:R-:W-:-:S03]  /*17ce0*/  ISETP.NE.AND.EX P0, PT, RZ, UR5, PT, P0 ;  /* 0x00000005ff007c0c */ /* 0x000fc6000bf05300 */
[----:B------:R-:W-:-:S04]  /*17cf0*/  IMAD.WIDE.U32 R6, P1, R5, UR5, R6 ;  /* 0x0000000505067c25 */ /* 0x000fc8000f820006 */
[----:B------:R-:W-:Y:S01]  /*17d00*/  IMAD.X R5, RZ, RZ, RZ, P1 ;  /* 0x000000ffff057224 */ /* 0x000fe200008e06ff */
[----:B------:R-:W-:Y:S01]  /*17d10*/  IADD3 RZ, P1, PT, R9, R6, RZ ;  /* 0x0000000609ff7210 */ /* 0x000fe20007f3e0ff */
[----:B------:R-:W-:-:S04]  /*17d20*/  IMAD.MOV.U32 R4, RZ, RZ, R7 ;  /* 0x000000ffff047224 */ /* 0x000fc800078e0007 */
[----:B------:R-:W-:Y:S01]  /*17d30*/  IMAD.WIDE.U32.X R4, R0, UR5, R4, P1 ;  /* 0x0000000500047c25 */ /* 0x000fe200088e0404 */
[----:B------:R-:W1:Y:S01]  /*17d40*/  LDCU.64 UR4, c[0x0][0xb58] ;  /* 0x00016b00ff0477ac */ /* 0x000e620008000a00 */
[----:B------:R-:W-:-:S05]  /*17d50*/  IADD3 R0, P1, PT, RZ, -R21, RZ ;  /* 0x80000015ff007210 */ /* 0x000fca0007f3e0ff */
[----:B------:R-:W-:-:S04]  /*17d60*/  IMAD.X R2, RZ, RZ, ~R20, P1 ;  /* 0x000000ffff027224 */ /* 0x000fc800008e0e14 */
[----:B-1----:R-:W-:Y:S02]  /*17d70*/  IMAD R2, R2, UR4, RZ ;  /* 0x0000000402027c24 */ /* 0x002fe4000f8e02ff */
[C---:B------:R-:W-:Y:S01]  /*17d80*/  IMAD.WIDE.U32 R8, R0.reuse, UR4, R14 ;  /* 0x0000000400087c25 */ /* 0x040fe2000f8e000e */
[----:B------:R-:W1:Y:S03]  /*17d90*/  LDCU UR4, c[0x0][0xbe0] ;  /* 0x00017c00ff0477ac */ /* 0x000e660008000800 */
[----:B------:R-:W-:Y:S01]  /*17da0*/  IMAD R11, R0, UR5, R2 ;  /* 0x00000005000b7c24 */ /* 0x000fe2000f8e0202 */
[----:B------:R-:W-:Y:S02]  /*17db0*/  SEL R0, R12, R4, !P0 ;  /* 0x000000040c007207 */ /* 0x000fe40004000000 */
[----:B------:R-:W-:Y:S02]  /*17dc0*/  SEL R4, R3, R5, !P0 ;  /* 0x0000000503047207 */ /* 0x000fe40004000000 */
[----:B------:R-:W-:-:S02]  /*17dd0*/  ISETP.GE.AND P0, PT, R29, 0x2, PT ;  /* 0x000000021d00780c */ /* 0x000fc40003f06270 */
[--C-:B------:R-:W-:Y:S02]  /*17de0*/  SHF.R.U64 R6, R0, UR6, R4.reuse ;  /* 0x0000000600067c19 */ /* 0x100fe40008001204 */
[----:B------:R-:W-:Y:S02]  /*17df0*/  SHF.R.U32.HI R2, RZ, UR6, R4 ;  /* 0x00000006ff027c19 */ /* 0x000fe40008011604 */
[----:B------:R-:W2:Y:S01]  /*17e00*/  LDC.64 R4, c[0x0][0xb88] ;  /* 0x0002e200ff047b82 */ /* 0x000ea20000000a00 */
[----:B------:R-:W-:Y:S02]  /*17e10*/  IADD3 R0, P1, PT, RZ, -R6, RZ ;  /* 0x80000006ff007210 */ /* 0x000fe40007f3e0ff */
[----:B-1----:R-:W-:-:S03]  /*17e20*/  SEL R10, R6, UR4, !P0 ;  /* 0x00000004060a7c07 */ /* 0x002fc6000c000000 */
[----:B------:R-:W-:Y:S02]  /*17e30*/  IMAD.X R2, RZ, RZ, ~R2, P1 ;  /* 0x000000ffff027224 */ /* 0x000fe400008e0e02 */
[----:B------:R-:W-:Y:S02]  /*17e40*/  @!P0 IMAD.IADD R20, R9, 0x1, R11 ;  /* 0x0000000109148824 */ /* 0x000fe400078e020b */
[----:B--2---:R-:W-:Y:S01]  /*17e50*/  IMAD R7, R2, R4, RZ ;  /* 0x0000000402077224 */ /* 0x004fe200078e02ff */
[----:B------:R-:W-:-:S05]  /*17e60*/  MOV R2, R12 ;  /* 0x0000000c00027202 */ /* 0x000fca0000000f00 */
[----:B------:R-:W-:Y:S01]  /*17e70*/  IMAD.WIDE.U32 R2, R0, R4, R2 ;  /* 0x0000000400027225 */ /* 0x000fe200078e0002 */
[----:B------:R-:W-:-:S03]  /*17e80*/  SEL R4, R6, R19, !P0 ;  /* 0x0000001306047207 */ /* 0x000fc60004000000 */
[----:B------:R-:W-:Y:S02]  /*17e90*/  IMAD R0, R0, R5, R7 ;  /* 0x0000000500007224 */ /* 0x000fe400078e0207 */
[----:B------:R-:W-:Y:S02]  /*17ea0*/  IMAD R5, R10, R21, RZ ;  /* 0x000000150a057224 */ /* 0x000fe400078e02ff */
[----:B------:R-:W-:Y:S02]  /*17eb0*/  IMAD.IADD R0, R3, 0x1, R0 ;  /* 0x0000000103007824 */ /* 0x000fe400078e0200 */
[----:B------:R-:W-:-:S03]  /*17ec0*/  IMAD R4, R4, R8, R5 ;  /* 0x0000000804047224 */ /* 0x000fc600078e0205 */
[-CC-:B------:R-:W-:Y:S02]  /*17ed0*/  SHF.R.U64 R3, R2, R40.reuse, R0.reuse ;  /* 0x0000002802037219 */ /* 0x180fe40000001200 */
[----:B------:R-:W-:-:S04]  /*17ee0*/  SHF.R.U32.HI R2, RZ, R40, R0 ;  /* 0x00000028ff027219 */ /* 0x000fc80000011600 */
[-CC-:B------:R-:W-:Y:S02]  /*17ef0*/  SHF.R.U64 R0, R3, R41.reuse, R2.reuse ;  /* 0x0000002903007219 */ /* 0x180fe40000001202 */
[----:B------:R-:W-:Y:S02]  /*17f00*/  SHF.R.U32.HI R3, RZ, R41, R2 ;  /* 0x00000029ff037219 */ /* 0x000fe40000011602 */
[----:B------:R-:W-:Y:S02]  /*17f10*/  SEL R2, R8, R21, !P0 ;  /* 0x0000001508027207 */ /* 0x000fe40004000000 */
[----:B------:R-:W1:Y:S01]  /*17f20*/  @P0 LDC R0, c[0x0][0xbc8] ;  /* 0x0002f200ff000b82 */ /* 0x000e620000000800 */
[----:B------:R-:W-:Y:S02]  /*17f30*/  SEL R3, R3, RZ, !P0 ;  /* 0x000000ff03037207 */ /* 0x000fe40004000000 */
[----:B------:R-:W-:Y:S02]  /*17f40*/  ISETP.GT.AND P0, PT, R29, 0x1, PT ;  /* 0x000000011d00780c */ /* 0x000fe40003f04270 */
[----:B-1----:R-:W-:-:S02]  /*17f50*/  ISETP.GE.U32.AND P2, PT, R2, R0, PT ;  /* 0x000000000200720c */ /* 0x002fc40003f46070 */
[-C--:B------:R-:W-:Y:S02]  /*17f60*/  ISETP.LT.U32.AND P1, PT, R2, R0.reuse, PT ;  /* 0x000000000200720c */ /* 0x080fe40003f21070 */
[CC--:B------:R-:W-:Y:S02]  /*17f70*/  ISETP.GE.U32.AND.EX P2, PT, R20.reuse, R3.reuse, PT, P2 ;  /* 0x000000031400720c */ /* 0x0c0fe40003f46120 */
        /* <DEDUP_REMOVED lines=8> */
[----:B------:R-:W-:Y:S01]  /*18000*/  BSSY.RECONVERGENT B0, `(.L_x_397) ;  /* 0x0000017000007945 */ /* 0x000fe20003800200 */
[----:B------:R-:W-:-:S05]  /*18010*/  VIADD R4, R19, 0xfffffff8 ;  /* 0xfffffff813047836 */ /* 0x000fca0000000000 */
        /* <DEDUP_REMOVED lines=21> */
.L_x_398:
[----:B------:R-:W-:Y:S05]  /*18170*/  BSYNC.RECONVERGENT B0 ;  /* 0x0000000000007941 */ /* 0x000fea0003800200 */
.L_x_397:
        /* <DEDUP_REMOVED lines=18> */
[----:B------:R-:W-:Y:S02]  /*182a0*/  @!P1 IMAD.IADD R0, R3, 0x1, R2 ;  /* 0x0000000103009824 */ /* 0x000fe400078e0202 */
.L_x_399:
[----:B------:R-:W-:Y:S05]  /*182b0*/  BSYNC.RECONVERGENT B0 ;  /* 0x0000000000007941 */ /* 0x000fea0003800200 */
.L_x_396:
[----:B------:R-:W1:Y:S01]  /*182c0*/  LDCU UR4, c[0x0][0xbac] ;  /* 0x00017580ff0477ac */ /* 0x000e620008000800 */
[----:B------:R-:W-:Y:S01]  /*182d0*/  IMAD.IADD R3, R251, 0x1, R0 ;  /* 0x00000001fb037824 */ /* 0x000fe200078e0200 */
[----:B------:R-:W-:Y:S02]  /*182e0*/  ISETP.NE.AND P0, PT, R19, 0x1, PT ;  /* 0x000000011300780c */ /* 0x000fe40003f05270 */
[----:B------:R-:W-:Y:S01]  /*182f0*/  SHF.R.U64 R5, R30, R41, R27 ;  /* 0x000000291e057219 */ /* 0x000fe2000000121b */
[----:B------:R-:W-:Y:S01]  /*18300*/  VIADD R2, R3, 0xffffffff ;  /* 0xffffffff03027836 */ /* 0x000fe20000000000 */
[----:B------:R-:W-:Y:S02]  /*18310*/  MOV R250, R0 ;  /* 0x0000000000fa7202 */ /* 0x000fe40000000f00 */
[----:B------:R-:W-:Y:S01]  /*18320*/  PRMT R252, RZ, 0x7610, R252 ;  /* 0x00007610fffc7816 */ /* 0x000fe200000000fc */
[----:B------:R-:W-:Y:S02]  /*18330*/  IMAD R5, R5, R26, RZ ;  /* 0x0000001a05057224 */ /* 0x000fe400078e02ff */
[----:B-1----:R-:W-:Y:S01]  /*18340*/  IMAD.HI.U32 R4, R2, UR4, RZ ;  /* 0x0000000402047c27 */ /* 0x002fe2000f8e00ff */
[----:B------:R-:W1:Y:S04]  /*18350*/  LDCU UR4, c[0x0][0xbb0] ;  /* 0x00017600ff0477ac */ /* 0x000e680008000800 */
[----:B-1----:R-:W-:-:S04]  /*18360*/  @P0 SHF.R.U32.HI R2, RZ, UR4, R4 ;  /* 0x00000004ff020c19 */ /* 0x002fc80008011604 */
[C---:B------:R-:W-:Y:S01]  /*18370*/  IADD3 R6, PT, PT, R2.reuse, -R14, RZ ;  /* 0x8000000e02067210 */ /* 0x040fe20007ffe0ff */
[----:B------:R-:W-:-:S04]  /*18380*/  IMAD R4, R2, R19, RZ ;  /* 0x0000001302047224 */ /* 0x000fc800078e02ff */
[----:B------:R-:W-:Y:S01]  /*18390*/  IMAD R6, R6, R24, R16 ;  /* 0x0000001806067224 */ /* 0x000fe200078e0210 */
[----:B------:R-:W-:Y:S02]  /*183a0*/  VIMNMX.U32 R2, PT, PT, R251, R4, !PT ;  /* 0x00000004fb027248 */ /* 0x000fe40007fe0000 */
[----:B------:R-:W-:Y:S01]  /*183b0*/  VIADDMNMX.U32 R3, R4, R19, R3, PT ;  /* 0x0000001304037246 */ /* 0x000fe20003800003 */
[----:B------:R-:W-:Y:S02]  /*183c0*/  IMAD R6, R36, R6, R5 ;  /* 0x0000000624067224 */ /* 0x000fe400078e0205 */
[C---:B------:R-:W-:Y:S01]  /*183d0*/  IMAD.IADD R240, R2.reuse, 0x1, -R4 ;  /* 0x0000000102f07824 */ /* 0x040fe200078e0a04 */
[----:B------:R-:W-:Y:S02]  /*183e0*/  IADD3 R247, PT, PT, -R2, R3, RZ ;  /* 0x0000000302f77210 */ /* 0x000fe40007ffe1ff */
.L_x_395:
[----:B------:R-:W-:Y:S05]  /*183f0*/  BSYNC.RECONVERGENT B1 ;  /* 0x0000000000017941 */ /* 0x000fea0003800200 */
.L_x_393:
[----:B------:R-:W1:Y:S02]  /*18400*/  LDCU.128 UR4, c[0x0][0xb30] ;  /* 0x00016600ff0477ac */ /* 0x000e640008000c00 */
[----:B-1----:R-:W-:-:S05]  /*18410*/  IADD3 R0, P0, PT, R6, UR7, RZ ;  /* 0x0000000706007c10 */ /* 0x002fca000ff1e0ff */
[----:B------:R-:W-:Y:S01]  /*18420*/  IMAD.X R7, RZ, RZ, RZ, P0 ;  /* 0x000000ffff077224 */ /* 0x000fe200000e06ff */
[----:B------:R-:W-:Y:S01]  /*18430*/  ISETP.NE.U32.AND P0, PT, RZ, UR4, PT ;  /* 0x00000004ff007c0c */ /* 0x000fe2000bf05070 */
[----:B------:R-:W-:-:S03]  /*18440*/  IMAD.WIDE.U32 R8, R0, UR4, RZ ;  /* 0x0000000400087c25 */ /* 0x000fc6000f8e00ff */
[----:B------:R-:W-:Y:S01]  /*18450*/  ISETP.NE.AND.EX P0, PT, RZ, UR5, PT, P0 ;  /* 0x00000005ff007c0c */ /* 0x000fe2000bf05300 */
[----:B------:R-:W-:-:S04]  /*18460*/  IMAD.WIDE.U32 R4, R7, UR4, RZ ;  /* 0x0000000407047c25 */ /* 0x000fc8000f8e00ff */
[----:B------:R-:W-:-:S04]  /*18470*/  IMAD.WIDE.U32 R4, P1, R0, UR5, R4 ;  /* 0x0000000500047c25 */ /* 0x000fc8000f820004 */
[----:B------:R-:W-:Y:S01]  /*18480*/  IMAD.X R3, RZ, RZ, RZ, P1 ;  /* 0x000000ffff037224 */ /* 0x000fe200008e06ff */
[----:B------:R-:W-:Y:S01]  /*18490*/  IADD3 RZ, P1, PT, R9, R4, RZ ;  /* 0x0000000409ff7210 */ /* 0x000fe20007f3e0ff */
[----:B------:R-:W-:-:S04]  /*184a0*/  IMAD.MOV.U32 R2, RZ, RZ, R5 ;  /* 0x000000ffff027224 */ /* 0x000fc800078e0005 */
[----:B------:R-:W-:Y:S01]  /*184b0*/  IMAD.WIDE.U32.X R2, R7, UR5, R2, P1 ;  /* 0x0000000507027c25 */ /* 0x000fe200088e0402 */
[----:B------:R-:W1:Y:S03]  /*184c0*/  LDCU.64 UR4, c[0x0][0xb28] ;  /* 0x00016500ff0477ac */ /* 0x000e660008000a00 */
[----:B------:R-:W-:Y:S01]  /*184d0*/  IMAD.MOV.U32 R7, RZ, RZ, RZ ;  /* 0x000000ffff077224 */ /* 0x000fe200078e00ff */
[----:B------:R-:W-:Y:S02]  /*184e0*/  SEL R153, R6, R2, !P0 ;  /* 0x0000000206997207 */ /* 0x000fe40004000000 */
[----:B------:R-:W-:-:S04]  /*184f0*/  SEL R2, R3, RZ, P0 ;  /* 0x000000ff03027207 */ /* 0x000fc80000000000 */
[--C-:B------:R-:W-:Y:S02]  /*18500*/  SHF.R.U64 R153, R153, UR6, R2.reuse ;  /* 0x0000000699997c19 */ /* 0x100fe40008001202 */
[----:B------:R-:W-:Y:S01]  /*18510*/  SHF.R.U32.HI R2, RZ, UR6, R2 ;  /* 0x00000006ff027c19 */ /* 0x000fe20008011602 */
[----:B------:R-:W2:Y:S01]  /*18520*/  LDCU.64 UR6, c[0x0][0xb50] ;  /* 0x00016a00ff0677ac */ /* 0x000ea20008000a00 */
[----:B------:R-:W-:-:S05]  /*18530*/  IADD3 R0, P0, PT, RZ, -R153, RZ ;  /* 0x80000099ff007210 */ /* 0x000fca0007f1e0ff */
[----:B------:R-:W-:Y:S02]  /*18540*/  IMAD.X R2, RZ, RZ, ~R2, P0 ;  /* 0x000000ffff027224 */ /* 0x000fe400000e0e02 */
[----:B-1----:R-:W-:-:S04]  /*18550*/  IMAD.WIDE.U32 R6, R0, UR4, R6 ;  /* 0x0000000400067c25 */ /* 0x002fc8000f8e0006 */
[----:B------:R-:W-:-:S04]  /*18560*/  IMAD R2, R2, UR4, RZ ;  /* 0x0000000402027c24 */ /* 0x000fc8000f8e02ff */
[----:B------:R-:W-:Y:S01]  /*18570*/  IMAD R0, R0, UR5, R2 ;  /* 0x0000000500007c24 */ /* 0x000fe2000f8e0202 */
[----:B------:R-:W1:Y:S03]  /*18580*/  LDCU.64 UR4, c[0x0][0xb48] ;  /* 0x00016900ff0477ac */ /* 0x000e660008000a00 */
[----:B------:R-:W-:-:S05]  /*18590*/  IMAD.IADD R0, R7, 0x1, R0 ;  /* 0x0000000107007824 */ /* 0x000fca00078e0200 */
[-CC-:B------:R-:W-:Y:S02]  /*185a0*/  SHF.R.U64 R9, R6, R41.reuse, R0.reuse ;  /* 0x0000002906097219 */ /* 0x180fe40000001200 */
[----:B------:R-:W-:-:S04]  /*185b0*/  SHF.R.U32.HI R0, RZ, R41, R0 ;  /* 0x00000029ff007219 */ /* 0x000fc80000011600 */
[-CC-:B------:R-:W-:Y:S02]  /*185c0*/  SHF.R.U64 R8, R9, R40.reuse, R0.reuse ;  /* 0x0000002809087219 */ /* 0x180fe40000001200 */
[----:B------:R-:W-:-:S04]  /*185d0*/  SHF.R.U32.HI R0, RZ, R40, R0 ;  /* 0x00000028ff007219 */ /* 0x000fc80000011600 */
[-CC-:B------:R-:W-:Y:S02]  /*185e0*/  SHF.R.U64 R6, R8, R42.reuse, R0.reuse ;  /* 0x0000002a08067219 */ /* 0x180fe40000001200 */
[----:B------:R-:W-:Y:S02]  /*185f0*/  SHF.R.U32.HI R7, RZ, R42, R0 ;  /* 0x0000002aff077219 */ /* 0x000fe40000011600 */
[----:B--2---:R-:W-:-:S05]  /*18600*/  IADD3 R4, P0, PT, R6, UR7, RZ ;  /* 0x0000000706047c10 */ /* 0x004fca000ff1e0ff */
[----:B------:R-:W-:Y:S01]  /*18610*/  IMAD.X R0, RZ, RZ, R7, P0 ;  /* 0x000000ffff007224 */ /* 0x000fe200000e0607 */
[----:B-1----:R-:W-:Y:S01]  /*18620*/  ISETP.NE.U32.AND P0, PT, RZ, UR4, PT ;  /* 0x00000004ff007c0c */ /* 0x002fe2000bf05070 */
[----:B------:R-:W-:-:S03]  /*18630*/  IMAD.WIDE.U32 R10, R4, UR4, RZ ;  /* 0x00000004040a7c25 */ /* 0x000fc6000f8e00ff */
[----:B------:R-:W-:Y:S01]  /*18640*/  ISETP.NE.AND.EX P0, PT, RZ, UR5, PT, P0 ;  /* 0x00000005ff007c0c */ /* 0x000fe2000bf05300 */
[----:B------:R-:W-:Y:S01]  /*18650*/  IMAD.WIDE.U32 R2, R0, UR4, RZ ;  /* 0x0000000400027c25 */ /* 0x000fe2000f8e00ff */
[----:B------:R-:W1:Y:S03]  /*18660*/  LDCU UR4, c[0x0][0xb40] ;  /* 0x00016800ff0477ac */ /* 0x000e660008000800 */
[----:B------:R-:W-:-:S04]  /*18670*/  IMAD.WIDE.U32 R4, P1, R4, UR5, R2 ;  /* 0x0000000504047c25 */ /* 0x000fc8000f820002 */
[----:B------:R-:W-:Y:S01]  /*18680*/  IMAD.X R3, RZ, RZ, RZ, P1 ;  /* 0x000000ffff037224 */ /* 0x000fe200008e06ff */
[----:B------:R-:W-:Y:S01]  /*18690*/  IADD3 RZ, P1, PT, R11, R4, RZ ;  /* 0x000000040bff7210 */ /* 0x000fe20007f3e0ff */
[----:B------:R-:W-:Y:S01]  /*186a0*/  IMAD.MOV.U32 R2, RZ, RZ, R5 ;  /* 0x000000ffff027224 */ /* 0x000fe200078e0005 */
[----:B------:R-:W-:-:S03]  /*186b0*/  LOP3.LUT R4, R30, R38, RZ, 0xc0, !PT ;  /* 0x000000261e047212 */ /* 0x000fc600078ec0ff */
[----:B------:R-:W-:-:S05]  /*186c0*/  IMAD.WIDE.U32.X R2, R0, UR5, R2, P1 ;  /* 0x0000000500027c25 */ /* 0x000fca00088e0402 */
[----:B------:R-:W-:Y:S02]  /*186d0*/  SEL R3, R7, R3, !P0 ;  /* 0x0000000307037207 */ /* 0x000fe40004000000 */
[----:B------:R-:W-:Y:S02]  /*186e0*/  SEL R0, R6, R2, !P0 ;  /* 0x0000000206007207 */ /* 0x000fe40004000000 */
[----:B------:R-:W-:Y:S02]  /*186f0*/  ISETP.NE.AND P0, PT, R43, 0x1, PT ;  /* 0x000000012b00780c */ /* 0x000fe40003f05270 */
[----:B------:R-:W-:Y:S02]  /*18700*/  SHF.R.U64 R0, R0, UR6, R3 ;  /* 0x0000000600007c19 */ /* 0x000fe40008001203 */
[----:B------:R-:W-:-:S03]  /*18710*/  LOP3.LUT R3, R9, R39, RZ, 0xc0, !PT ;  /* 0x0000002709037212 */ /* 0x000fc600078ec0ff */
[----:B------:R-:W-:Y:S01]  /*18720*/  IMAD.MOV R2, RZ, RZ, -R0 ;  /* 0x000000ffff027224 */ /* 0x000fe200078e0a00 */
[----:B------:R-:W-:-:S03]  /*18730*/  SHF.L.U32 R0, R0, R42, RZ ;  /* 0x0000002a00007219 */ /* 0x000fc600000006ff */
[----:B-1----:R-:W-:Y:S01]  /*18740*/  IMAD R6, R2, UR4, R6 ;  /* 0x0000000402067c24 */ /* 0x002fe2000f8e0206 */
[----:B------:R-:W-:-:S05]  /*18750*/  LOP3.LUT R2, R8, R35, RZ, 0xc0, !PT ;  /* 0x0000002308027212 */ /* 0x000fca00078ec0ff */
[----:B------:R-:W-:-:S04]  /*18760*/  IMAD.IADD R0, R2, 0x1, R0 ;  /* 0x0000000102007824 */ /* 0x000fc800078e0200 */
[----:B------:R-:W-:Y:S02]  /*18770*/  IMAD R2, R0, R26, R4 ;  /* 0x0000001a00027224 */ /* 0x000fe400078e0204 */
[----:B------:R-:W-:-:S05]  /*18780*/  IMAD R0, R6, R28, R3 ;  /* 0x0000001c06007224 */ /* 0x000fca00078e0203 */
[----:B------:R-:W-:Y:S02]  /*18790*/  SEL R3, R2, R0, !P0 ;  /* 0x0000000002037207 */ /* 0x000fe40004000000 */
[----:B------:R-:W-:-:S05]  /*187a0*/  SEL R0, R0, R2, !P0 ;  /* 0x0000000200007207 */ /* 0x000fca0004000000 */
[----:B------:R2:W-:Y:S04]  /*187b0*/  STL [R1+0x4], R0 ;  /* 0x0000040001007387 */ /* 0x0005e80000100800 */
[----:B------:R2:W-:Y:S02]  /*187c0*/  STL [R1+0x8], R3 ;  /* 0x0000080301007387 */ /* 0x0005e40000100800 */
.L_x_392:
[----:B------:R-:W-:Y:S05]  /*187d0*/  BSYNC.RECONVERGENT B2 ;  /* 0x0000000000027941 */ /* 0x000fea0003800200 */
.L_x_391:
[----:B-12---:R-:W-:-:S04]  /*187e0*/  PRMT R0, R252, 0x9910, RZ ;  /* 0x00009910fc007816 */ /* 0x006fc800000000ff */
[----:B------:R-:W-:-:S04]  /*187f0*/  ISETP.NE.AND P0, PT, R0, RZ, PT ;  /* 0x000000ff0000720c */ /* 0x000fc80003f05270 */
[----:B------:R-:W-:-:S13]  /*18800*/  ISETP.NE.OR P0, PT, R247, RZ, P0 ;  /* 0x000000fff700720c */ /* 0x000fda0000705670 */
[----:B------:R-:W-:Y:S05]  /*18810*/  @P0 BRA `(.L_x_385) ;  /* 0x0000000000cc0947 */ /* 0x000fea0003800000 */
[----:B------:R4:W-:Y:S01]  /*18820*/  STL [R1+0x8], R33 ;  /* 0x0000082101007387 */ /* 0x0009e20000100800 */
[----:B------:R-:W-:Y:S02]  /*18830*/  HFMA2 R247, -RZ, RZ, 0, 0 ;  /* 0x00000000fff77431 */ /* 0x000fe400000001ff */
[----:B------:R-:W-:Y:S01]  /*18840*/  IMAD.MOV.U32 R153, RZ, RZ, R44 ;  /* 0x000000ffff997224 */ /* 0x000fe200078e002c */
[----:B------:R-:W-:Y:S01]  /*18850*/  PRMT R252, RZ, 0x7610, R252 ;  /* 0x00007610fffc7816 */ /* 0x000fe200000000fc */
[----:B------:R4:W-:Y:S01]  /*18860*/  STL [R1+0x4], R34 ;  /* 0x0000042201007387 */ /* 0x0009e20000100800 */
[----:B------:R-:W-:Y:S01]  /*18870*/  IMAD.MOV.U32 R240, RZ, RZ, RZ ;  /* 0x000000fffff07224 */ /* 0x000fe200078e00ff */
[----:B------:R-:W-:Y:S01]  /*18880*/  MOV R250, RZ ;  /* 0x000000ff00fa7202 */ /* 0x000fe20000000f00 */
[----:B------:R-:W-:Y:S05]  /*18890*/  BRA `(.L_x_385) ;  /* 0x0000000000ac7947 */ /* 0x000fea0003800000 */
.L_x_386:
[----:B------:R-:W1:Y:S01]  /*188a0*/  LDCU UR6, c[0x0][0xbbc] ;  /* 0x00017780ff0677ac */ /* 0x000e620008000800 */
[----:B------:R2:W-:Y:S01]  /*188b0*/  STL [R1+0x8], R10 ;  /* 0x0000080a01007387 */ /* 0x0005e20000100800 */
[----:B------:R-:W-:Y:S01]  /*188c0*/  MOV R153, R45 ;  /* 0x0000002d00997202 */ /* 0x000fe20000000f00 */
[----:B------:R-:W3:Y:S02]  /*188d0*/  LDCU UR4, c[0x0][0xba8] ;  /* 0x00017500ff0477ac */ /* 0x000ee40008000800 */
[----:B------:R2:W-:Y:S01]  /*188e0*/  STL [R1+0x4], R9 ;  /* 0x0000040901007387 */ /* 0x0005e20000100800 */
[----:B-1----:R-:W-:Y:S01]  /*188f0*/  UISETP.GE.AND UP0, UPT, UR6, 0x2, UPT ;  /* 0x000000020600788c */ /* 0x002fe2000bf06270 */
[----:B---3--:R-:W-:Y:S02]  /*18900*/  MOV R247, UR4 ;  /* 0x0000000400f77c02 */ /* 0x008fe40008000f00 */
[----:B------:R-:W-:-:S06]  /*18910*/  MOV R250, UR4 ;  /* 0x0000000400fa7c02 */ /* 0x000fcc0008000f00 */
[----:B------:R-:W-:Y:S05]  /*18920*/  BRA.U !UP0, `(.L_x_385) ;  /* 0x0000000108887547 */ /* 0x000fea000b800000 */
[----:B------:R-:W1:Y:S01]  /*18930*/  LDCU.64 UR4, c[0x0][0xbc0] ;  /* 0x00017800ff0477ac */ /* 0x000e620008000a00 */
[----:B------:R-:W3:Y:S01]  /*18940*/  LDC R4, c[0x0][0xc1c] ;  /* 0x00030700ff047b82 */ /* 0x000ee20000000800 */
[----:B-1----:R-:W-:Y:S01]  /*18950*/  IMAD.HI.U32 R153, R45, UR4, RZ ;  /* 0x000000042d997c27 */ /* 0x002fe2000f8e00ff */
[----:B------:R-:W1:Y:S04]  /*18960*/  LDCU UR4, c[0x0][0xbc8] ;  /* 0x00017900ff0477ac */ /* 0x000e680008000800 */
[----:B------:R-:W-:Y:S01]  /*18970*/  SHF.R.U32.HI R153, RZ, UR5, R153 ;  /* 0x00000005ff997c19 */ /* 0x000fe20008011699 */
[----:B------:R-:W4:Y:S04]  /*18980*/  LDCU UR5, c[0x0][0xbe0] ;  /* 0x00017c00ff0577ac */ /* 0x000f280008000800 */
[----:B------:R-:W-:-:S04]  /*18990*/  IMAD.MOV R0, RZ, RZ, -R153 ;  /* 0x000000ffff007224 */ /* 0x000fc800078e0a99 */
[----:B------:R-:W-:-:S05]  /*189a0*/  IMAD R0, R0, UR6, R45 ;  /* 0x0000000600007c24 */ /* 0x000fca000f8e022d */
[C---:B-1----:R-:W-:Y:S02]  /*189b0*/  VIMNMX.U32 R2, PT, PT, R0.reuse, UR4, PT ;  /* 0x0000000400027c48 */ /* 0x042fe4000bfe0000 */
[----:B------:R-:W-:-:S03]  /*189c0*/  ISETP.GE.U32.AND P0, PT, R0, UR4, PT ;  /* 0x0000000400007c0c */ /* 0x000fc6000bf06070 */
[----:B----4-:R-:W-:Y:S01]  /*189d0*/  IMAD R2, R0, UR5, R2 ;  /* 0x0000000500027c24 */ /* 0x010fe2000f8e0202 */
[----:B------:R-:W-:-:S03]  /*189e0*/  UIADD3 UR4, UPT, UPT, UR5, 0x1, URZ ;  /* 0x0000000105047890 */ /* 0x000fc6000fffe0ff */
[C---:B------:R-:W-:Y:S01]  /*189f0*/  VIADD R240, R2.reuse, 0x1 ;  /* 0x0000000102f07836 */ /* 0x040fe20000000000 */
[----:B------:R-:W-:Y:S02]  /*18a00*/  LOP3.LUT R0, R2, 0x1, RZ, 0xc0, !PT ;  /* 0x0000000102007812 */ /* 0x000fe400078ec0ff */
[----:B------:R-:W-:Y:S02]  /*18a10*/  IMAD.U32 R3, RZ, RZ, UR4 ;  /* 0x00000004ff037e24 */ /* 0x000fe4000f8e00ff */
[----:B------:R-:W-:Y:S02]  /*18a20*/  ISETP.NE.U32.AND P1, PT, R0, 0x1, PT ;  /* 0x000000010000780c */ /* 0x000fe40003f25070 */
[----:B------:R-:W-:Y:S02]  /*18a30*/  @P0 IADD3 R3, PT, PT, RZ, UR5, RZ ;  /* 0x00000005ff030c10 */ /* 0x000fe4000fffe0ff */
[C---:B---3--:R-:W-:Y:S02]  /*18a40*/  ISETP.EQ.AND P1, PT, R4.reuse, 0x2, !P1 ;  /* 0x000000020400780c */ /* 0x048fe40004f22270 */
[----:B------:R-:W-:Y:S01]  /*18a50*/  ISETP.NE.AND P0, PT, R4, 0x2, PT ;  /* 0x000000020400780c */ /* 0x000fe20003f05270 */
[----:B------:R-:W-:-:S10]  /*18a60*/  VIADD R0, R3, 0xffffffff ;  /* 0xffffffff03007836 */ /* 0x000fd40000000000 */
[----:B------:R-:W-:Y:S01]  /*18a70*/  @!P1 IADD3 R0, PT, PT, R3, RZ, RZ ;  /* 0x000000ff03009210 */ /* 0x000fe20007ffe0ff */
[----:B------:R-:W-:Y:S02]  /*18a80*/  HFMA2 R3, -RZ, RZ, 0, 0 ;  /* 0x00000000ff037431 */ /* 0x000fe400000001ff */
[----:B------:R-:W-:Y:S01]  /*18a90*/  @!P1 IMAD.MOV R240, RZ, RZ, R2 ;  /* 0x000000fffff09224 */ /* 0x000fe200078e0202 */
[----:B------:R-:W-:Y:S06]  /*18aa0*/  @P0 BRA `(.L_x_400) ;  /* 0x0000000000180947 */ /* 0x000fec0003800000 */
[----:B------:R-:W-:-:S05]  /*18ab0*/  IMAD.IADD R2, R240, 0x1, R0 ;  /* 0x00000001f0027824 */ /* 0x000fca00078e0200 */
[----:B------:R-:W-:-:S04]  /*18ac0*/  LOP3.LUT R4, R2, 0x1, RZ, 0xc0, !PT ;  /* 0x0000000102047812 */ /* 0x000fc800078ec0ff */
[----:B------:R-:W-:-:S13]  /*18ad0*/  ISETP.NE.U32.AND P1, PT, R4, 0x1, PT ;  /* 0x000000010400780c */ /* 0x000fda0003f25070 */
[----:B------:R-:W1:Y:S02]  /*18ae0*/  @!P1 LDC R4, c[0x0][0xba8] ;  /* 0x0002ea00ff049b82 */ /* 0x000e640000000800 */
[----:B-1----:R-:W-:-:S04]  /*18af0*/  @!P1 ISETP.GE.U32.AND P0, PT, R2, R4, PT ;  /* 0x000000040200920c */ /* 0x002fc80003f06070 */
[----:B------:R-:W-:-:S09]  /*18b00*/  @!P1 SEL R3, RZ, 0x1, P0 ;  /* 0x00000001ff039807 */ /* 0x000fd20000000000 */
.L_x_400:
[----:B------:R3:W-:Y:S01]  /*18b10*/  STL [R1+0x8], R10 ;  /* 0x0000080a01007387 */ /* 0x0007e20000100800 */
[----:B------:R-:W-:-:S03]  /*18b20*/  IADD3 R247, PT, PT, R0, R3, RZ ;  /* 0x0000000300f77210 */ /* 0x000fc60007ffe0ff */
[----:B------:R3:W-:Y:S01]  /*18b30*/  STL [R1+0x4], R9 ;  /* 0x0000040901007387 */ /* 0x0007e20000100800 */
[----:B------:R-:W-:-:S03]  /*18b40*/  MOV R250, R247 ;  /* 0x000000f700fa7202 */ /* 0x000fc60000000f00 */
.L_x_385:
[----:B------:R-:W-:Y:S05]  /*18b50*/  BSYNC.RECONVERGENT B3 ;  /* 0x0000000000037941 */ /* 0x000fea0003800200 */
.L_x_384:
[----:B------:R-:W2:Y:S04]  /*18b60*/  LDL.LU R0, [R1+0xbc] ;  /* 0x0000bc0001007983 */ /* 0x000ea80000300800 */
[----:B------:R-:W4:Y:S01]  /*18b70*/  LDL.LU R3, [R1+0xc0] ;  /* 0x0000c00001037983 */ /* 0x000f220000300800 */
[----:B--2---:R-:W-:-:S05]  /*18b80*/  VIADD R0, R0, 0x1 ;  /* 0x0000000100007836 */ /* 0x004fca0000000000 */
[----:B------:R-:W-:-:S04]  /*18b90*/  ISETP.NE.AND P0, PT, R0, 0x2, PT ;  /* 0x000000020000780c */ /* 0x000fc80003f05270 */
[----:B------:R-:W-:Y:S02]  /*18ba0*/  SEL R2, RZ, 0x1, P0 ;  /* 0x00000001ff027807 */ /* 0x000fe40000000000 */
[----:B------:R-:W-:Y:S02]  /*18bb0*/  SEL R0, R0, RZ, P0 ;  /* 0x000000ff00007207 */ /* 0x000fe40000000000 */
[----:B----4-:R-:W-:-:S05]  /*18bc0*/  LOP3.LUT R3, R3, R2, RZ, 0x3c, !PT ;  /* 0x0000000203037212 */ /* 0x010fca00078e3cff */
[----:B------:R4:W-:Y:S04]  /*18bd0*/  STL [R1+0xc0], R3 ;  /* 0x0000c00301007387 */ /* 0x0009e80000100800 */
[----:B------:R4:W-:Y:S02]  /*18be0*/  STL [R1+0xbc], R0 ;  /* 0x0000bc0001007387 */ /* 0x0009e40000100800 */
.L_x_379:
[----:B------:R-:W-:Y:S05]  /*18bf0*/  BSYNC B4 ;  /* 0x0000000000047941 */ /* 0x000fea0003800000 */
.L_x_376:
[----:B------:R-:W3:Y:S01]  /*18c00*/  LDL R5, [R1+0x40] ;  /* 0x0000400001057983 */ /* 0x000ee20000100800 */
[----:B------:R-:W1:Y:S03]  /*18c10*/  LDCU UR4, c[0x0][0xba8] ;  /* 0x00017500ff0477ac */ /* 0x000e660008000800 */
[----:B------:R-:W3:Y:S04]  /*18c20*/  LDL R4, [R1+0xc] ;  /* 0x00000c0001047983 */ /* 0x000ee80000100800 */
[----:B--2-4-:R-:W2:Y:S04]  /*18c30*/  LDL R3, [R1+0xc8] ;  /* 0x0000c80001037983 */ /* 0x014ea80000100800 */
[----:B------:R-:W4:Y:S04]  /*18c40*/  LDL.LU R2, [R1+0x38] ;  /* 0x0000380001027983 */ /* 0x000f280000300800 */
[----:B------:R-:W2:Y:S01]  /*18c50*/  LDL R0, [R1+0x20] ;  /* 0x0000200001007983 */ /* 0x000ea20000100800 */
[----:B---3--:R-:W-:-:S04]  /*18c60*/  LOP3.LUT P1, RZ, R5, 0xff, RZ, 0xc0, !PT ;  /* 0x000000ff05ff7812 */ /* 0x008fc8000782c0ff */
[C---:B------:R-:W-:Y:S02]  /*18c70*/  ISETP.EQ.AND P2, PT, R4.reuse, RZ, !P1 ;  /* 0x000000ff0400720c */ /* 0x040fe40004f42270 */
[----:B-1----:R-:W-:Y:S02]  /*18c80*/  ISETP.NE.AND P0, PT, R4, UR4, PT ;  /* 0x0000000404007c0c */ /* 0x002fe4000bf05270 */
[----:B----4-:R-:W-:Y:S01]  /*18c90*/  LOP3.LUT R2, R2, 0xfffffffe, RZ, 0xc0, !PT ;  /* 0xfffffffe02027812 */ /* 0x010fe200078ec0ff */
[----:B--2---:R-:W-:-:S08]  /*18ca0*/  IMAD R3, R0, 0x80, R3 ;  /* 0x0000008000037824 */ /* 0x004fd000078e0203 */
[----:B------:R-:W-:Y:S01]  /*18cb0*/  @P2 LOP3.LUT R2, R2, 0x1, RZ, 0xfc, !PT ;  /* 0x0000000102022812 */ /* 0x000fe200078efcff */
[----:B------:R1:W-:Y:S04]  /*18cc0*/  STL [R1+0x24], R3 ;  /* 0x0000240301007387 */ /* 0x0003e80000100800 */
[----:B------:R1:W-:Y:S01]  /*18cd0*/  STL [R1+0x38], R2 ;  /* 0x0000380201007387 */ /* 0x0003e20000100800 */
[----:B------:R-:W-:Y:S05]  /*18ce0*/  @!P2 BRA P0, `(.L_x_401) ;  /* 0x000000000060a947 */ /* 0x000fea0000000000 */
[----:B------:R-:W-:Y:S05]  /*18cf0*/  @!P2 BRA `(.L_x_402) ;  /* 0x0000008400c8a947 */ /* 0x000fea0003800000 */
[----:B-1----:R-:W2:Y:S01]  /*18d00*/  LDL R2, [R1+0x34] ;  /* 0x0000340001027983 */ /* 0x002ea20000100800 */
[----:B------:R-:W1:Y:S01]  /*18d10*/  S2UR UR4, SR_CgaCtaId ;  /* 0x00000000000479c3 */ /* 0x000e620000008800 */
[----:B------:R-:W-:Y:S01]  /*18d20*/  UMOV UR5, 0x400 ;  /* 0x0000040000057882 */ /* 0x000fe20000000000 */
[----:B------:R-:W-:Y:S01]  /*18d30*/  BSSY B0, `(.L_x_403) ;  /* 0x0000008000007945 */ /* 0x000fe20003800000 */
[----:B-1----:R-:W-:-:S06]  /*18d40*/  ULEA UR4, UR4, UR5, 0x18 ;  /* 0x0000000504047291 */ /* 0x002fcc000f8ec0ff */
[----:B------:R-:W-:Y:S02]  /*18d50*/  LEA R0, R0, UR4, 0x3 ;  /* 0x0000000400007c11 */ /* 0x000fe4000f8e18ff */
[----:B--2---:R-:W-:-:S03]  /*18d60*/  SHF.L.U32 R3, R2, 0x1f, RZ ;  /* 0x0000001f02037819 */ /* 0x004fc600000006ff */
[----:B------:R-:W-:Y:S01]  /*18d70*/  VIADD R2, R0, 0x110 ;  /* 0x0000011000027836 */ /* 0x000fe20000000000 */
[----:B------:R-:W1:Y:S04]  /*18d80*/  SYNCS.PHASECHK.TRANS64.TRYWAIT P0, [R0+URZ+0xf0], R3 ;  /* 0x0000f003000075a7 */ /* 0x000e6800080011ff */
[----:B------:R-:W-:Y:S01]  /*18d90*/  LOP3.LUT R2, R2, 0xfefffff8, RZ, 0xc0, !PT ;  /* 0xfefffff802027812 */ /* 0x000fe200078ec0ff */
[----:B-1----:R-:W-:Y:S06]  /*18da0*/  @!P0 BRA `(.L_x_404) ;  /* 0x0000010800288947 */ /* 0x002fec0003800000 */
.L_x_676:
[----:B------:R-:W-:Y:S05]  /*18db0*/  BSYNC B0 ;  /* 0x0000000000007941 */ /* 0x000fea0003800000 */
.L_x_403:
[----:B------:R-:W1:Y:S01]  /*18dc0*/  LDL.LU R5, [R1+0x20] ;  /* 0x0000200001057983 */ /* 0x000e620000300800 */
[----:B------:R2:W-:Y:S03]  /*18dd0*/  SYNCS.ARRIVE.TRANS64.RED.A1T0 RZ, [R2+URZ], RZ ;  /* 0x000000ff02ff79a7 */ /* 0x0005e600081004ff */
[----:B------:R-:W3:Y:S01]  /*18de0*/  LDL.LU R4, [R1+0x34] ;  /* 0x0000340001047983 */ /* 0x000ee20000300800 */
[----:B-1----:R-:W-:-:S05]  /*18df0*/  VIADD R0, R5, 0x1 ;  /* 0x0000000105007836 */ /* 0x002fca0000000000 */
[----:B------:R-:W-:-:S04]  /*18e00*/  ISETP.NE.AND P0, PT, R0, 0x4, PT ;  /* 0x000000040000780c */ /* 0x000fc80003f05270 */
[----:B--2---:R-:W-:Y:S02]  /*18e10*/  SEL R2, RZ, 0x1, P0 ;  /* 0x00000001ff027807 */ /* 0x004fe40000000000 */
[----:B------:R-:W-:Y:S02]  /*18e20*/  SEL R0, R0, RZ, P0 ;  /* 0x000000ff00007207 */ /* 0x000fe40000000000 */
[----:B---3--:R-:W-:-:S03]  /*18e30*/  LOP3.LUT R4, R4, R2, RZ, 0x3c, !PT ;  /* 0x0000000204047212 */ /* 0x008fc600078e3cff */
[----:B------:R1:W-:Y:S04]  /*18e40*/  STL [R1+0x20], R0 ;  /* 0x0000200001007387 */ /* 0x0003e80000100800 */
[----:B------:R1:W-:Y:S01]  /*18e50*/  STL [R1+0x34], R4 ;  /* 0x0000340401007387 */ /* 0x0003e20000100800 */
[----:B------:R-:W-:Y:S05]  /*18e60*/  BRA `(.L_x_402) ;  /* 0x00000084006c7947 */ /* 0x000fea0003800000 */
.L_x_401:
[----:B-1----:R-:W2:Y:S04]  /*18e70*/  LDL R2, [R1+0x20] ;  /* 0x0000200001027983 */ /* 0x002ea80000100800 */
[----:B------:R-:W3:Y:S04]  /*18e80*/  LDL R0, [R1+0x34] ;  /* 0x0000340001007983 */ /* 0x000ee80000100800 */
[----:B------:R-:W4:Y:S01]  /*18e90*/  LDL R3, [R1+0x24] ;  /* 0x0000240001037983 */ /* 0x000f220000100800 */
[----:B------:R-:W1:Y:S01]  /*18ea0*/  S2UR UR4, SR_CgaCtaId ;  /* 0x00000000000479c3 */ /* 0x000e620000008800 */
[----:B------:R-:W-:Y:S01]  /*18eb0*/  UMOV UR5, 0x400 ;  /* 0x0000040000057882 */ /* 0x000fe20000000000 */
[----:B------:R-:W-:Y:S01]  /*18ec0*/  BSSY B0, `(.L_x_405) ;  /* 0x000000d000007945 */ /* 0x000fe20003800000 */
[----:B------:R-:W1:Y:S02]  /*18ed0*/  S2R R17, SR_TID.X ;  /* 0x0000000000117919 */ /* 0x000e640000002100 */
[----:B-1----:R-:W-:Y:S01]  /*18ee0*/  ULEA UR4, UR4, UR5, 0x18 ;  /* 0x0000000504047291 */ /* 0x002fe2000f8ec0ff */
[----:B------:R-:W-:Y:S01]  /*18ef0*/  IMAD.U32 R16, R17, 0x10000, RZ ;  /* 0x0001000011107824 */ /* 0x000fe200078e00ff */
[----:B------:R-:W-:-:S04]  /*18f00*/  SHF.R.U32.HI R17, RZ, 0x5, R17 ;  /* 0x00000005ff117819 */ /* 0x000fc80000011611 */
[----:B------:R-:W-:Y:S02]  /*18f10*/  LOP3.LUT R16, R16, 0x600000, RZ, 0xc0, !PT ;  /* 0x0060000010107812 */ /* 0x000fe400078ec0ff */
[----:B--2---:R-:W-:Y:S02]  /*18f20*/  LEA R2, R2, UR4, 0x3 ;  /* 0x0000000402027c11 */ /* 0x004fe4000f8e18ff */
[----:B---3--:R-:W-:-:S04]  /*18f30*/  SHF.L.U32 R0, R0, 0x1f, RZ ;  /* 0x0000001f00007819 */ /* 0x008fc800000006ff */
[----:B------:R-:W1:Y:S01]  /*18f40*/  SYNCS.PHASECHK.TRANS64.TRYWAIT P1, [R2+URZ+0xf0], R0 ;  /* 0x0000f000020075a7 */ /* 0x000e6200080211ff */
[----:B----4-:R-:W-:-:S05]  /*18f50*/  IMAD.IADD R16, R3, 0x1, R16 ;  /* 0x0000000103107824 */ /* 0x010fca00078e0210 */
[----:B------:R-:W-:-:S04]  /*18f60*/  SHF.R.U32.HI R3, RZ, 0x15, R16 ;  /* 0x00000015ff037819 */ /* 0x000fc80000011610 */
[----:B------:R-:W-:Y:S01]  /*18f70*/  LOP3.LUT P0, RZ, R3, 0x3, R17, 0x48, !PT ;  /* 0x0000000303ff7812 */ /* 0x000fe20007804811 */
[----:B-1----:R-:W-:-:S12]  /*18f80*/  @!P1 BRA `(.L_x_406) ;  /* 0x0000010400c49947 */ /* 0x002fd80003800000 */
.L_x_677:
[----:B------:R-:W-:Y:S05]  /*18f90*/  BSYNC B0 ;  /* 0x0000000000007941 */ /* 0x000fea0003800000 */
.L_x_405:
[----:B------:R-:W-:Y:S05]  /*18fa0*/  @!P0 BRA `(.L_x_407) ;  /* 0x0000000000408947 */ /* 0x000fea0003800000 */
[----:B------:R-:W2:Y:S01]  /*18fb0*/  LDCU.64 UR4, c[0x4][0xf8] ;  /* 0x01001f00ff0477ac */ /* 0x000ea20008000a00 */
[----:B-1----:R-:W-:Y:S01]  /*18fc0*/  MOV R2, 0x118 ;  /* 0x0000011800027802 */ /* 0x002fe20000000f00 */
[----:B------:R-:W-:Y:S02]  /*18fd0*/  HFMA2 R12, -RZ, RZ, 0, 5.9604644775390625e-08 ;  /* 0x00000001ff0c7431 */ /* 0x000fe400000001ff */
[----:B------:R-:W-:Y:S02]  /*18fe0*/  IMAD.MOV.U32 R8, RZ, RZ, 0x192 ;  /* 0x00000192ff087424 */ /* 0x000fe400078e00ff */
[----:B------:R-:W-:Y:S01]  /*18ff0*/  IMAD.MOV.U32 R13, RZ, RZ, RZ ;  /* 0x000000ffff0d7224 */ /* 0x000fe200078e00ff */
[----:B------:R-:W1:Y:S01]  /*19000*/  LDC.64 R2, c[0x4][R2] ;  /* 0x0100000002027b82 */ /* 0x000e620000000a00 */
[----:B--2---:R-:W-:Y:S01]  /*19010*/  IMAD.U32 R4, RZ, RZ, UR4 ;  /* 0x00000004ff047e24 */ /* 0x004fe2000f8e00ff */
[----:B------:R-:W-:Y:S01]  /*19020*/  MOV R5, UR5 ;  /* 0x0000000500057c02 */ /* 0x000fe20008000f00 */
[----:B------:R-:W2:Y:S02]  /*19030*/  LDCU.64 UR4, c[0x4][0x100] ;  /* 0x01002000ff0477ac */ /* 0x000ea40008000a00 */
[----:B--2---:R-:W-:Y:S01]  /*19040*/  IMAD.U32 R6, RZ, RZ, UR4 ;  /* 0x00000004ff067e24 */ /* 0x004fe2000f8e00ff */
[----:B-----5:R-:W-:Y:S01]  /*19050*/  MOV R7, UR5 ;  /* 0x0000000500077c02 */ /* 0x020fe20008000f00 */
[----:B------:R-:W2:Y:S02]  /*19060*/  LDCU.64 UR4, c[0x4][0x58] ;  /* 0x01000b00ff0477ac */ /* 0x000ea40008000a00 */
[----:B--2---:R-:W-:Y:S01]  /*19070*/  IMAD.U32 R10, RZ, RZ, UR4 ;  /* 0x00000004ff0a7e24 */ /* 0x004fe2000f8e00ff */
[----:B-1----:R-:W-:-:S02]  /*19080*/  MOV R11, UR5 ;  /* 0x00000005000b7c02 */ /* 0x002fc40008000f00 */
[----:B------:R-:W-:-:S07]  /*19090*/  LEPC R20, `(.L_x_407) ;  /* 0x000000001014794e */ /* 0x000fce0000000000 */
[----:B------:R-:W-:Y:S05]  /*190a0*/  CALL.ABS.NOINC R2 ;  /* 0x0000000002007343 */ /* 0x000fea0003c00000 */
.L_x_407:
[C---:B-1----:R-:W-:Y:S01]  /*190b0*/  VIADD R0, R16.reuse, 0x10 ;  /* 0x0000001010007836 */ /* 0x042fe20000000000 */
[----:B------:R-:W-:Y:S05]  /*190c0*/  WARPSYNC.ALL ;  /* 0x0000000000007948 */ /* 0x000fea0003800000 */
[----:B------:R-:W-:Y:S02]  /*190d0*/  SHF.R.U32.HI R0, RZ, 0x15, R0 ;  /* 0x00000015ff007819 */ /* 0x000fe40000011600 */
[----:B------:R-:W-:Y:S02]  /*190e0*/  R2UR UR4, R16 ;  /* 0x00000000100472ca */ /* 0x000fe400000e0000 */
[----:B------:R-:W-:-:S11]  /*190f0*/  LOP3.LUT P0, RZ, R0, 0x3, R17, 0x48, !PT ;  /* 0x0000000300ff7812 */ /* 0x000fd60007804811 */
[----:B------:R-:W1:Y:S02]  /*19100*/  LDTM.x16 R120, tmem[UR4] ;  /* 0x00000004007879ee */ /* 0x000e640008240000 */
[----:B-1----:R-:W-:Y:S05]  /*19110*/  @!P0 BRA `(.L_x_408) ;  /* 0x0000000000408947 */ /* 0x002fea0003800000 */
[----:B------:R-:W1:Y:S01]  /*19120*/  LDCU.64 UR4, c[0x4][0xf8] ;  /* 0x01001f00ff0477ac */ /* 0x000e620008000a00 */
[----:B------:R-:W-:Y:S01]  /*19130*/  MOV R2, 0x118 ;  /* 0x0000011800027802 */ /* 0x000fe20000000f00 */
[----:B------:R-:W-:Y:S02]  /*19140*/  HFMA2 R12, -RZ, RZ, 0, 5.9604644775390625e-08 ;  /* 0x00000001ff0c7431 */ /* 0x000fe400000001ff */
[----:B------:R-:W-:Y:S02]  /*19150*/  IMAD.MOV.U32 R8, RZ, RZ, 0x192 ;  /* 0x00000192ff087424 */ /* 0x000fe400078e00ff */
[----:B------:R-:W-:Y:S01]  /*19160*/  IMAD.MOV.U32 R13, RZ, RZ, RZ ;  /* 0x000000ffff0d7224 */ /* 0x000fe200078e00ff */
[----:B------:R-:W2:Y:S01]  /*19170*/  LDC.64 R2, c[0x4][R2] ;  /* 0x0100000002027b82 */ /* 0x000ea20000000a00 */
[----:B-1----:R-:W-:Y:S01]  /*19180*/  IMAD.U32 R4, RZ, RZ, UR4 ;  /* 0x00000004ff047e24 */ /* 0x002fe2000f8e00ff */
[----:B------:R-:W-:Y:S01]  /*19190*/  MOV R5, UR5 ;  /* 0x0000000500057c02 */ /* 0x000fe20008000f00 */
[----:B------:R-:W1:Y:S02]  /*191a0*/  LDCU.64 UR4, c[0x4][0x100] ;  /* 0x01002000ff0477ac */ /* 0x000e640008000a00 */
[----:B-1----:R-:W-:Y:S01]  /*191b0*/  IMAD.U32 R6, RZ, RZ, UR4 ;  /* 0x00000004ff067e24 */ /* 0x002fe2000f8e00ff */
[----:B-----5:R-:W-:Y:S01]  /*191c0*/  MOV R7, UR5 ;  /* 0x0000000500077c02 */ /* 0x020fe20008000f00 */
[----:B------:R-:W1:Y:S02]  /*191d0*/  LDCU.64 UR4, c[0x4][0x58] ;  /* 0x01000b00ff0477ac */ /* 0x000e640008000a00 */
[----:B-1----:R-:W-:Y:S01]  /*191e0*/  IMAD.U32 R10, RZ, RZ, UR4 ;  /* 0x00000004ff0a7e24 */ /* 0x002fe2000f8e00ff */
[----:B--2---:R-:W-:-:S02]  /*191f0*/  MOV R11, UR5 ;  /* 0x00000005000b7c02 */ /* 0x004fc40008000f00 */
[----:B------:R-:W-:-:S07]  /*19200*/  LEPC R20, `(.L_x_408) ;  /* 0x000000001014794e */ /* 0x000fce0000000000 */
[----:B------:R-:W-:Y:S05]  /*19210*/  CALL.ABS.NOINC R2 ;  /* 0x0000000002007343 */ /* 0x000fea0003c00000 */
.L_x_408:
[C---:B------:R-:W-:Y:S01]  /*19220*/  VIADD R0, R16.reuse, 0x20 ;  /* 0x0000002010007836 */ /* 0x040fe20000000000 */
[----:B------:R-:W-:Y:S05]  /*19230*/  WARPSYNC.ALL ;  /* 0x0000000000007948 */ /* 0x000fea0003800000 */
[----:B------:R-:W-:Y:S02]  /*19240*/  SHF.R.U32.HI R0, RZ, 0x15, R0 ;  /* 0x00000015ff007819 */ /* 0x000fe40000011600 */
[----:B------:R-:W-:Y:S02]  /*19250*/  R2UR UR4, R16 ;  /* 0x00000000100472ca */ /* 0x000fe400000e0000 */
[----:B------:R-:W-:-:S11]  /*19260*/  LOP3.LUT P0, RZ, R0, 0x3, R17, 0x48, !PT ;  /* 0x0000000300ff7812 */ /* 0x000fd60007804811 */
[----:B------:R-:W1:Y:S02]  /*19270*/  LDTM.x16 R104, tmem[UR4+0x10] ;  /* 0x00001004006879ee */ /* 0x000e640008240000 */
        /* <DEDUP_REMOVED lines=17> */
.L_x_409:
        /* <DEDUP_REMOVED lines=23> */
.L_x_410:
        /* <DEDUP_REMOVED lines=23> */
.L_x_411:
        /* <DEDUP_REMOVED lines=23> */
.L_x_412:
        /* <DEDUP_REMOVED lines=23> */
.L_x_413:
[----:B------:R-:W-:Y:S05]  /*19950*/  WARPSYNC.ALL ;  /* 0x0000000000007948 */ /* 0x000fea0003800000 */
[C---:B------:R-:W-:Y:S01]  /*19960*/  R2UR UR4, R16.reuse ;  /* 0x00000000100472ca */ /* 0x040fe200000e0000 */
[----:B------:R-:W-:-:S05]  /*19970*/  VIADD R16, R16, 0x70 ;  /* 0x0000007010107836 */ /* 0x000fca0000000000 */
[----:B------:R-:W-:-:S04]  /*19980*/  SHF.R.U32.HI R16, RZ, 0x15, R16 ;  /* 0x00000015ff107819 */ /* 0x000fc80000011610 */
[----:B------:R-:W-:-:S03]  /*19990*/  LOP3.LUT P0, RZ, R16, 0x3, R17, 0x48, !PT ;  /* 0x0000000310ff7812 */ /* 0x000fc60007804811 */
[----:B------:R-:W1:Y:S10]  /*199a0*/  LDTM.x16 R24, tmem[UR4+0x60] ;  /* 0x00006004001879ee */ /* 0x000e740008240000 */
        /* <DEDUP_REMOVED lines=17> */
.L_x_414:
[----:B------:R-:W2:Y:S01]  /*19ac0*/  LDL R16, [R1+0x24] ;  /* 0x0000240001107983 */ /* 0x000ea20000100800 */
[----:B------:R-:W-:Y:S05]  /*19ad0*/  WARPSYNC.ALL ;  /* 0x0000000000007948 */ /* 0x000fea0003800000 */
[----:B------:R-:W1:Y:S02]  /*19ae0*/  S2R R168, SR_TID.X ;  /* 0x0000000000a87919 */ /* 0x000e640000002100 */
[----:B-1----:R-:W-:-:S05]  /*19af0*/  IMAD.U32 R2, R168, 0x10000, RZ ;  /* 0x00010000a8027824 */ /* 0x002fca00078e00ff */
[----:B------:R-:W-:-:S04]  /*19b00*/  LOP3.LUT R3, R2, 0x600000, RZ, 0xc0, !PT ;  /* 0x0060000002037812 */ /* 0x000fc800078ec0ff */
[----:B--2---:R-:W-:Y:S01]  /*19b10*/  IADD3 R2, PT, PT, R16, R3, RZ ;  /* 0x0000000310027210 */ /* 0x004fe20007ffe0ff */
[----:B------:R-:W2:Y:S01]  /*19b20*/  LDL R20, [R1+0x40] ;  /* 0x0000400001147983 */ /* 0x000ea20000100800 */
[----:B------:R-:W1:Y:S01]  /*19b30*/  LDC R165, c[0x0][0xba8] ;  /* 0x0002ea00ffa57b82 */ /* 0x000e620000000800 */
[----:B------:R-:W3:Y:S02]  /*19b40*/  LDCU UR5, c[0x0][0xc18] ;  /* 0x00018300ff0577ac */ /* 0x000ee40008000800 */
[----:B------:R-:W4:Y:S01]  /*19b50*/  LDL R3, [R1+0xc] ;  /* 0x00000c0001037983 */ /* 0x000f220000100800 */
[----:B------:R-:W-:Y:S01]  /*19b60*/  R2UR UR4, R2 ;  /* 0x00000000020472ca */ /* 0x000fe200000e0000 */
[----:B------:R-:W-:-:S12]  /*19b70*/  BSSY.RECONVERGENT B0, `(.L_x_415) ;  /* 0x000001a000007945 */ /* 0x000fd80003800200 */
[----:B-----5:R-:W1:Y:S01]  /*19b80*/  LDTM.x16 R4, tmem[UR4+0x70] ;  /* 0x00007004000479ee */ /* 0x020e620008240000 */
[----:B--2---:R-:W-:Y:S01]  /*19b90*/  LOP3.LUT P2, RZ, R20, 0xff, RZ, 0xc0, !PT ;  /* 0x000000ff14ff7812 */ /* 0x004fe2000784c0ff */
[----:B----4-:R-:W-:-:S03]  /*19ba0*/  IMAD.IADD R164, R3, 0x1, R249 ;  /* 0x0000000103a47824 */ /* 0x010fc600078e02f9 */
[----:B------:R-:W-:-:S04]  /*19bb0*/  ISETP.NE.OR P3, PT, R3, RZ, P2 ;  /* 0x000000ff0300720c */ /* 0x000fc80001765670 */
[----:B-1----:R-:W-:-:S04]  /*19bc0*/  ISETP.EQ.AND P3, PT, R164, R165, P3 ;  /* 0x000000a5a400720c */ /* 0x002fc80001f62270 */
[----:B---3--:R-:W-:-:S04]  /*19bd0*/  ISETP.EQ.AND P3, PT, RZ, UR5, P3 ;  /* 0x00000005ff007c0c */ /* 0x008fc80009f62270 */
[----:B------:R-:W-:-:S13]  /*19be0*/  PLOP3.LUT P3, PT, P3, P2, PT, 0xf8, 0x8f ;  /* 0x00000000008f781c */ /* 0x000fda0001f65f70 */
[----:B------:R-:W-:Y:S05]  /*19bf0*/  @P3 BRA `(.L_x_416) ;  /* 0x0000000000443947 */ /* 0x000fea0003800000 */
[----:B------:R-:W2:Y:S01]  /*19c00*/  LDL.LU R20, [R1+0x20] ;  /* 0x0000200001147983 */ /* 0x000ea20000300800 */
[----:B------:R-:W1:Y:S01]  /*19c10*/  S2UR UR4, SR_CgaCtaId ;  /* 0x00000000000479c3 */ /* 0x000e620000008800 */
[----:B------:R-:W-:Y:S01]  /*19c20*/  UMOV UR5, 0x400 ;  /* 0x0000040000057882 */ /* 0x000fe20000000000 */
[----:B------:R-:W-:Y:S01]  /*19c30*/  NOP ;  /* 0x0000000000007918 */ /* 0x000fe20000000000 */
[----:B------:R-:W3:Y:S01]  /*19c40*/  LDL.LU R3, [R1+0x34] ;  /* 0x0000340001037983 */ /* 0x000ee20000300800 */
[----:B-1----:R-:W-:-:S06]  /*19c50*/  ULEA UR4, UR4, UR5, 0x18 ;  /* 0x0000000504047291 */ /* 0x002fcc000f8ec0ff */
[----:B--2---:R-:W-:-:S05]  /*19c60*/  LEA R0, R20, UR4, 0x3 ;  /* 0x0000000414007c11 */ /* 0x004fca000f8e18ff */
[----:B------:R-:W-:-:S05]  /*19c70*/  VIADD R0, R0, 0x110 ;  /* 0x0000011000007836 */ /* 0x000fca0000000000 */
[----:B------:R-:W-:-:S04]  /*19c80*/  LOP3.LUT R0, R0, 0xfefffff8, RZ, 0xc0, !PT ;  /* 0xfefffff800007812 */ /* 0x000fc800078ec0ff */
[----:B------:R1:W-:Y:S02]  /*19c90*/  SYNCS.ARRIVE.TRANS64.RED.A1T0 RZ, [R0+URZ], RZ ;  /* 0x000000ff00ff79a7 */ /* 0x0003e400081004ff */
[----:B-1----:R-:W-:-:S05]  /*19ca0*/  VIADD R0, R20, 0x1 ;  /* 0x0000000114007836 */ /* 0x002fca0000000000 */
[----:B------:R-:W-:-:S04]  /*19cb0*/  ISETP.NE.AND P0, PT, R0, 0x4, PT ;  /* 0x000000040000780c */ /* 0x000fc80003f05270 */
[----:B------:R-:W-:Y:S02]  /*19cc0*/  SEL R2, RZ, 0x1, P0 ;  /* 0x00000001ff027807 */ /* 0x000fe40000000000 */
[----:B------:R-:W-:Y:S02]  /*19cd0*/  SEL R0, R0, RZ, P0 ;  /* 0x000000ff00007207 */ /* 0x000fe40000000000 */
[----:B---3--:R-:W-:-:S03]  /*19ce0*/  LOP3.LUT R3, R3, R2, RZ, 0x3c, !PT ;  /* 0x0000000203037212 */ /* 0x008fc600078e3cff */
[----:B------:R1:W-:Y:S04]  /*19cf0*/  STL [R1+0x20], R0 ;  /* 0x0000200001007387 */ /* 0x0003e80000100800 */
[----:B------:R1:W-:Y:S02]  /*19d00*/  STL [R1+0x34], R3 ;  /* 0x0000340301007387 */ /* 0x0003e40000100800 */
.L_x_416:
[----:B------:R-:W-:Y:S05]  /*19d10*/  BSYNC.RECONVERGENT B0 ;  /* 0x0000000000007941 */ /* 0x000fea0003800200 */
.L_x_415:
[----:B------:R2:W5:Y:S01]  /*19d20*/  LDL.64 R158, [R1+0x18] ;  /* 0x00001800019e7983 */ /* 0x0005620000100a00 */
[----:B------:R-:W3:Y:S03]  /*19d30*/  LDCU UR4, c[0x0][0xbb8] ;  /* 0x00017700ff0477ac */ /* 0x000ee60008000800 */
[----:B------:R2:W5:Y:S01]  /*19d40*/  LDL.64 R156, [R1+0x10] ;  /* 0x00001000019c7983 */ /* 0x0005620000100a00 */
[----:B------:R-:W-:Y:S01]  /*19d50*/  IMAD.MOV.U32 R136, RZ, RZ, R4 ;  /* 0x000000ffff887224 */ /* 0x000fe200078e0004 */
[----:B------:R-:W-:Y:S01]  /*19d60*/  MOV R138, R6 ;  /* 0x00000006008a7202 */ /* 0x000fe20000000f00 */
        /* <DEDUP_REMOVED lines=12> */
[----:B---3--:R-:W-:Y:S01]  /*19e30*/  UISETP.NE.AND UP0, UPT, UR4, 0x1, UPT ;  /* 0x000000010400788c */ /* 0x008fe2000bf05270 */
[----:B------:R-:W-:Y:S01]  /*19e40*/  IMAD.MOV.U32 R149, RZ, RZ, R17 ;  /* 0x000000ffff957224 */ /* 0x000fe200078e0011 */
[----:B------:R-:W-:-:S07]  /*19e50*/  MOV R151, R19 ;  /* 0x0000001300977202 */ /* 0x000fce0000000f00 */
[----:B--2---:R-:W-:Y:S05]  /*19e60*/  BRA.U UP0, `(.L_x_417) ;  /* 0x0000000100507547 */ /* 0x004fea000b800000 */
[----:B-1----:R-:W2:Y:S01]  /*19e70*/  LDL.64 R2, [R1+0x10] ;  /* 0x0000100001027983 */ /* 0x002ea20000100a00 */
[----:B------:R-:W1:Y:S03]  /*19e80*/  LDCU UR4, c[0x0][0xb20] ;  /* 0x00016400ff0477ac */ /* 0x000e660008000800 */
[----:B------:R-:W3:Y:S01]  /*19e90*/  LDL.64 R160, [R1+0x18] ;  /* 0x0000180001a07983 */ /* 0x000ee20000100a00 */
[----:B------:R-:W4:Y:S01]  /*19ea0*/  LDCU.64 UR6, c[0x0][0xb18] ;  /* 0x00016300ff0677ac */ /* 0x000f220008000a00 */
[----:B--2--5:R-:W-:Y:S01]  /*19eb0*/  IMAD.MOV.U32 R156, RZ, RZ, R2 ;  /* 0x000000ffff9c7224 */ /* 0x024fe200078e0002 */
[----:B---3--:R-:W-:-:S04]  /*19ec0*/  MOV R158, R160 ;  /* 0x000000a0009e7202 */ /* 0x008fc80000000f00 */
[----:B------:R-:W-:-:S04]  /*19ed0*/  SHF.R.S32.HI R157, RZ, 0x1f, R156 ;  /* 0x0000001fff9d7819 */ /* 0x000fc8000001149c */
[--C-:B-1----:R-:W-:Y:S01]  /*19ee0*/  SHF.R.U64 R0, R156, UR4, R157.reuse ;  /* 0x000000049c007c19 */ /* 0x102fe2000800129d */
[----:B------:R1:W-:Y:S01]  /*19ef0*/  STL [R1+0x14], R157 ;  /* 0x0000149d01007387 */ /* 0x0003e20000100800 */
[----:B------:R-:W-:Y:S02]  /*19f00*/  SHF.R.U32.HI R2, RZ, UR4, R157 ;  /* 0x00000004ff027c19 */ /* 0x000fe4000801169d */
[----:B------:R-:W-:-:S04]  /*19f10*/  IADD3 R0, P0, PT, RZ, -R0, RZ ;  /* 0x80000000ff007210 */ /* 0x000fc80007f1e0ff */
[----:B------:R-:W-:-:S05]  /*19f20*/  IADD3.X R2, PT, PT, RZ, ~R2, RZ, P0, !PT ;  /* 0x80000002ff027210 */ /* 0x000fca00007fe4ff */
[----:B----4-:R-:W-:Y:S02]  /*19f30*/  IMAD R20, R2, UR6, RZ ;  /* 0x0000000602147c24 */ /* 0x010fe4000f8e02ff */
[----:B------:R-:W-:-:S04]  /*19f40*/  IMAD.WIDE.U32 R2, R0, UR6, R156 ;  /* 0x0000000600027c25 */ /* 0x000fc8000f8e009c */
[----:B------:R-:W-:Y:S01]  /*19f50*/  IMAD R0, R0, UR7, R20 ;  /* 0x0000000700007c24 */ /* 0x000fe2000f8e0214 */
[----:B------:R-:W-:Y:S01]  /*19f60*/  MOV R155, R2 ;  /* 0x00000002009b7202 */ /* 0x000fe20000000f00 */
[----:B------:R-:W-:Y:S02]  /*19f70*/  IMAD.MOV.U32 R2, RZ, RZ, R156 ;  /* 0x000000ffff027224 */ /* 0x000fe400078e009c */
[----:B------:R-:W-:Y:S02]  /*19f80*/  IMAD.IADD R154, R3, 0x1, R0 ;  /* 0x00000001039a7824 */ /* 0x000fe400078e0200 */
[----:B------:R-:W-:Y:S01]  /*19f90*/  IMAD.MOV.U32 R0, RZ, RZ, R158 ;  /* 0x000000ffff007224 */ /* 0x000fe200078e009e */
[----:B-1----:R-:W-:Y:S06]  /*19fa0*/  BRA `(.L_x_418) ;  /* 0x00000000003c7947 */ /* 0x002fec0003800000 */
.L_x_417:
[----:B------:R-:W1:Y:S01]  /*19fb0*/  LDCU UR4, c[0x0][0xb20] ;  /* 0x00016400ff0477ac */ /* 0x000e620008000800 */
[----:B-----5:R-:W-:Y:S01]  /*19fc0*/  SHF.R.S32.HI R159, RZ, 0x1f, R158 ;  /* 0x0000001fff9f7819 */ /* 0x020fe2000001149e */
[----:B------:R-:W2:Y:S04]  /*19fd0*/  LDCU.64 UR6, c[0x0][0xb18] ;  /* 0x00016300ff0677ac */ /* 0x000ea80008000a00 */
[----:B------:R3:W-:Y:S01]  /*19fe0*/  STL [R1+0x1c], R159 ;  /* 0x00001c9f01007387 */ /* 0x0007e20000100800 */
[--C-:B-1----:R-:W-:Y:S02]  /*19ff0*/  SHF.R.U64 R0, R158, UR4, R159.reuse ;  /* 0x000000049e007c19 */ /* 0x102fe4000800129f */
[----:B------:R-:W-:Y:S02]  /*1a000*/  SHF.R.U32.HI R2, RZ, UR4, R159 ;  /* 0x00000004ff027c19 */ /* 0x000fe4000801169f */
[----:B------:R-:W-:-:S05]  /*1a010*/  IADD3 R0, P0, PT, RZ, -R0, RZ ;  /* 0x80000000ff007210 */ /* 0x000fca0007f1e0ff */
[----:B------:R-:W-:-:S04]  /*1a020*/  IMAD.X R2, RZ, RZ, ~R2, P0 ;  /* 0x000000ffff027224 */ /* 0x000fc800000e0e02 */
[----:B--2---:R-:W-:Y:S02]  /*1a030*/  IMAD R20, R2, UR6, RZ ;  /* 0x0000000602147c24 */ /* 0x004fe4000f8e02ff */
[----:B------:R-:W-:-:S04]  /*1a040*/  IMAD.WIDE.U32 R2, R0, UR6, R158 ;  /* 0x0000000600027c25 */ /* 0x000fc8000f8e009e */
[----:B------:R-:W-:Y:S02]  /*1a050*/  IMAD R0, R0, UR7, R20 ;  /* 0x0000000700007c24 */ /* 0x000fe4000f8e0214 */
[----:B------:R-:W-:Y:S01]  /*1a060*/  IMAD.MOV.U32 R155, RZ, RZ, R2 ;  /* 0x000000ffff9b7224 */ /* 0x000fe200078e0002 */
[----:B------:R-:W-:Y:S02]  /*1a070*/  MOV R2, R158 ;  /* 0x0000009e00027202 */ /* 0x000fe40000000f00 */
[----:B------:R-:W-:Y:S01]  /*1a080*/  IADD3 R154, PT, PT, R3, R0, RZ ;  /* 0x00000000039a7210 */ /* 0x000fe20007ffe0ff */
[----:B---3--:R-:W-:-:S07]  /*1a090*/  IMAD.MOV.U32 R0, RZ, RZ, R156 ;  /* 0x000000ffff007224 */ /* 0x008fce00078e009c */
.L_x_418:
[----:B------:R-:W1:Y:S01]  /*1a0a0*/  LDCU UR10, c[0x0][0xbb4] ;  /* 0x00017680ff0a77ac */ /* 0x000e620008000800 */
[C---:B------:R-:W-:Y:S01]  /*1a0b0*/  IADD3 R21, P0, PT, R2.reuse, -R155, RZ ;  /* 0x8000009b02157210 */ /* 0x040fe20007f1e0ff */
[----:B------:R-:W-:Y:S01]  /*1a0c0*/  HFMA2 R248, -RZ, RZ, 0, 0 ;  /* 0x00000000fff87431 */ /* 0x000fe200000001ff */
[----:B------:R-:W-:Y:S01]  /*1a0d0*/  SHF.R.S32.HI R156, RZ, 0x1f, R0 ;  /* 0x0000001fff9c7819 */ /* 0x000fe20000011400 */
[----:B------:R-:W2:Y:S01]  /*1a0e0*/  LDCU UR11, c[0x0][0xb10] ;  /* 0x00016200ff0b77ac */ /* 0x000ea20008000800 */
[----:B------:R-:W-:Y:S01]  /*1a0f0*/  LEA.HI.X.SX32 R2, R2, ~R154, 0x1, P0 ;  /* 0x8000009a02027211 */ /* 0x000fe200000f0eff */
[----:B------:R-:W-:Y:S01]  /*1a100*/  IMAD.MOV.U32 R244, RZ, RZ, RZ ;  /* 0x000000fffff47224 */ /* 0x000fe200078e00ff */
[----:B------:R-:W3:Y:S02]  /*1a110*/  LDCU.64 UR8, c[0x0][0xb40] ;  /* 0x00016800ff0877ac */ /* 0x000ee40008000a00 */
[--C-:B------:R-:W-:Y:S02]  /*1a120*/  SHF.R.U64 R21, R21, UR4, R2.reuse ;  /* 0x0000000415157c19 */ /* 0x100fe40008001202 */
[----:B------:R-:W-:Y:S01]  /*1a130*/  SHF.R.U32.HI R2, RZ, UR4, R2 ;  /* 0x00000004ff027c19 */ /* 0x000fe20008011602 */
[----:B------:R-:W-:Y:S01]  /*1a140*/  UMOV UR5, 0xffffffff ;  /* 0xffffffff00057882 */ /* 0x000fe20000000000 */
[----:B------:R-:W4:Y:S02]  /*1a150*/  LDCU UR12, c[0x0][0xc18] ;  /* 0x00018300ff0c77ac */ /* 0x000f240008000800 */
[--C-:B-1----:R-:W-:Y:S01]  /*1a160*/  SHF.R.U32.HI R157, RZ, UR10, R2.reuse ;  /* 0x0000000aff9d7c19 */ /* 0x102fe20008011602 */
[----:B------:R-:W-:Y:S01]  /*1a170*/  USHF.L.U32 UR5, UR5, UR10, URZ ;  /* 0x0000000a05057299 */ /* 0x000fe200080006ff */
[----:B------:R-:W-:-:S02]  /*1a180*/  SHF.R.U64 R20, R21, UR10, R2 ;  /* 0x0000000a15147c19 */ /* 0x000fc40008001202 */
[--C-:B--2---:R-:W-:Y:S01]  /*1a190*/  SHF.R.U64 R2, R0, UR11, R156.reuse ;  /* 0x0000000b00027c19 */ /* 0x104fe2000800129c */
[----:B------:R-:W-:Y:S01]  /*1a1a0*/  ULOP3.LUT UR5, URZ, UR5, URZ, 0x33, !UPT ;  /* 0x00000005ff057292 */ /* 0x000fe2000f8e33ff */
[----:B------:R-:W-:Y:S01]  /*1a1b0*/  SHF.R.U32.HI R3, RZ, UR11, R156 ;  /* 0x0000000bff037c19 */ /* 0x000fe2000801169c */
[----:B---3--:R-:W-:Y:S02]  /*1a1c0*/  IMAD R157, R157, UR8, RZ ;  /* 0x000000089d9d7c24 */ /* 0x008fe4000f8e02ff */
[----:B------:R-:W-:Y:S01]  /*1a1d0*/  IMAD.WIDE.U32 R2, R20, UR8, R2 ;  /* 0x0000000814027c25 */ /* 0x000fe2000f8e0002 */
[----:B----4-:R-:W-:-:S03]  /*1a1e0*/  ISETP.NE.AND P1, PT, RZ, UR12, PT ;  /* 0x0000000cff007c0c */ /* 0x010fc6000bf25270 */
[----:B------:R-:W-:Y:S01]  /*1a1f0*/  IMAD R20, R20, UR9, R157 ;  /* 0x0000000914147c24 */ /* 0x000fe2000f8e029d */
[----:B------:R-:W1:Y:S03]  /*1a200*/  LDCU.64 UR8, c[0x0][0xb08] ;  /* 0x00016100ff0877ac */ /* 0x000e660008000a00 */
[----:B------:R-:W-:-:S05]  /*1a210*/  IMAD.IADD R20, R3, 0x1, R20 ;  /* 0x0000000103147824 */ /* 0x000fca00078e0214 */
[C---:B------:R-:W-:Y:S02]  /*1a220*/  SHF.L.U64.HI R3, R2.reuse, UR10, R20 ;  /* 0x0000000a02037c19 */ /* 0x040fe40008010214 */
[----:B------:R-:W-:-:S04]  /*1a230*/  SHF.L.U32 R2, R2, UR10, RZ ;  /* 0x0000000a02027c19 */ /* 0x000fc800080006ff */
[----:B------:R-:W-:Y:S01]  /*1a240*/  LOP3.LUT R2, R2, UR5, R21, 0xf8, !PT ;  /* 0x0000000502027c12 */ /* 0x000fe2000f8ef815 */
[----:B-1----:R-:W-:-:S06]  /*1a250*/  UIADD3 UR5, UP0, UPT, UR8, -0x1, URZ ;  /* 0xffffffff08057890 */ /* 0x002fcc000ff1e0ff */
[----:B------:R-:W-:Y:S01]  /*1a260*/  LOP3.LUT R20, R0, UR5, RZ, 0xc0, !PT ;  /* 0x0000000500147c12 */ /* 0x000fe2000f8ec0ff */
[----:B------:R-:W-:Y:S01]  /*1a270*/  UIADD3.X UR5, UPT, UPT, UR9, -0x1, URZ, UP0, !UPT ;  /* 0xffffffff09057890 */ /* 0x000fe200087fe4ff */
[----:B------:R-:W-:Y:S01]  /*1a280*/  IMAD R0, R3, UR8, RZ ;  /* 0x0000000803007c24 */ /* 0x000fe2000f8e02ff */
[----:B------:R-:W-:-:S03]  /*1a290*/  MOV R3, R154 ;  /* 0x0000009a00037202 */ /* 0x000fc60000000f00 */
[----:B------:R-:W-:Y:S01]  /*1a2a0*/  IMAD R163, R2, UR9, R0 ;  /* 0x0000000902a37c24 */ /* 0x000fe2000f8e0200 */
[----:B------:R-:W-:Y:S02]  /*1a2b0*/  LOP3.LUT R21, R156, UR5, RZ, 0xc0, !PT ;  /* 0x000000059c157c12 */ /* 0x000fe4000f8ec0ff */
[----:B------:R-:W-:Y:S01]  /*1a2c0*/  SHF.R.S32.HI R0, RZ, 0x1f, R152 ;  /* 0x0000001fff007819 */ /* 0x000fe20000011498 */
[----:B------:R-:W-:Y:S01]  /*1a2d0*/  IMAD.WIDE.U32 R20, R2, UR8, R20 ;  /* 0x0000000802147c25 */ /* 0x000fe2000f8e0014 */
[----:B------:R-:W1:Y:S03]  /*1a2e0*/  LDCU.64 UR8, c[0x0][0xb28] ;  /* 0x00016500ff0877ac */ /* 0x000e660008000a00 */
[----:B------:R-:W-:Y:S02]  /*1a2f0*/  IMAD.MOV.U32 R2, RZ, RZ, R155 ;  /* 0x000000ffff027224 */ /* 0x000fe400078e009b */
[----:B------:R-:W-:-:S04]  /*1a300*/  IMAD.IADD R163, R21, 0x1, R163 ;  /* 0x0000000115a37824 */ /* 0x000fc800078e02a3 */
[----:B------:R-:W-:-:S04]  /*1a310*/  IMAD R163, R163, UR6, RZ ;  /* 0x00000006a3a37c24 */ /* 0x000fc8000f8e02ff */
[----:B------:R-:W-:Y:S02]  /*1a320*/  IMAD R163, R20, UR7, R163 ;  /* 0x0000000714a37c24 */ /* 0x000fe4000f8e02a3 */
[----:B-1----:R-:W-:Y:S02]  /*1a330*/  IMAD R0, R0, UR8, RZ ;  /* 0x0000000800007c24 */ /* 0x002fe4000f8e02ff */
[----:B------:R-:W-:-:S04]  /*1a340*/  IMAD.WIDE.U32 R2, R152, UR8, R2 ;  /* 0x0000000898027c25 */ /* 0x000fc8000f8e0002 */
[----:B------:R-:W-:-:S04]  /*1a350*/  IMAD R0, R152, UR9, R0 ;  /* 0x0000000998007c24 */ /* 0x000fc8000f8e0200 */
[----:B------:R-:W-:Y:S02]  /*1a360*/  IMAD.IADD R3, R3, 0x1, R0 ;  /* 0x0000000103037824 */ /* 0x000fe400078e0200 */
[----:B------:R-:W-:Y:S01]  /*1a370*/  IMAD.WIDE.U32 R2, R20, UR6, R2 ;  /* 0x0000000614027c25 */ /* 0x000fe2000f8e0002 */
[----:B------:R-:W-:-:S03]  /*1a380*/  CS2R R20, SRZ ;  /* 0x0000000000147805 */ /* 0x000fc6000001ff00 */
[----:B------:R-:W-:Y:S01]  /*1a390*/  IMAD.MOV.U32 R0, RZ, RZ, R2 ;  /* 0x000000ffff007224 */ /* 0x000fe200078e0002 */
[----:B------:R-:W-:-:S04]  /*1a3a0*/  IADD3 R163, PT, PT, R3, R163, RZ ;  /* 0x000000a303a37210 */ /* 0x000fc80007ffe0ff */
[----:B------:R-:W-:Y:S01]  /*1a3b0*/  MOV R154, R163 ;  /* 0x000000a3009a7202 */ /* 0x000fe20000000f00 */
[----:B------:R-:W-:Y:S06]  /*1a3c0*/  @!P1 BRA `(.L_x_419) ;  /* 0x0000000800449947 */ /* 0x000fec0003800000 */
[----:B------:R-:W1:Y:S01]  /*1a3d0*/  LDCU UR8, c[0x0][0xbc8] ;  /* 0x00017900ff0877ac */ /* 0x000e620008000800 */
[----:B------:R-:W-:Y:S01]  /*1a3e0*/  SHF.R.U64 R21, R2, UR11, RZ ;  /* 0x0000000b02157c19 */ /* 0x000fe200080012ff */
[----:B------:R-:W-:Y:S01]  /*1a3f0*/  BSSY.RECONVERGENT B0, `(.L_x_420) ;  /* 0x000001f000007945 */ /* 0x000fe20003800200 */
[----:B------:R-:W1:Y:S02]  /*1a400*/  LDCU UR5, c[0x0][0xbe0] ;  /* 0x00017c00ff0577ac */ /* 0x000e640008000800 */
[----:B------:R-:W-:-:S05]  /*1a410*/  SHF.R.U64 R21, R21, UR4, RZ ;  /* 0x0000000415157c19 */ /* 0x000fca00080012ff */
[----:B------:R-:W-:Y:S01]  /*1a420*/  IMAD R20, R21, R165, RZ ;  /* 0x000000a515147224 */ /* 0x000fe200078e02ff */
[----:B-1----:R-:W-:-:S06]  /*1a430*/  UIMAD UR4, UR8, UR5, UR8 ;  /* 0x00000005080472a4 */ /* 0x002fcc000f8e0208 */
[----:B------:R-:W-:-:S13]  /*1a440*/  ISETP.GE.U32.AND P0, PT, R20, UR4, PT ;  /* 0x0000000414007c0c */ /* 0x000fda000bf06070 */
[----:B------:R-:W-:Y:S05]  /*1a450*/  @P0 BRA `(.L_x_421) ;  /* 0x00000000002c0947 */ /* 0x000fea0003800000 */
[----:B------:R-:W1:Y:S02]  /*1a460*/  LDCU UR6, c[0x0][0xbec] ;  /* 0x00017d80ff0677ac */ /* 0x000e640008000800 */
[----:B-1----:R-:W-:Y:S01]  /*1a470*/  MOV R0, UR6 ;  /* 0x0000000600007c02 */ /* 0x002fe20008000f00 */
[----:B------:R-:W1:Y:S03]  /*1a480*/  LDCU.64 UR6, c[0x0][0xbf0] ;  /* 0x00017e00ff0677ac */ /* 0x000e660008000a00 */
[----:B------:R-:W-:Y:S01]  /*1a490*/  ISETP.NE.AND P0, PT, R0, 0x1, PT ;  /* 0x000000010000780c */ /* 0x000fe20003f05270 */
[----:B-1----:R-:W-:Y:S01]  /*1a4a0*/  IMAD.HI.U32 R154, R20, UR6, RZ ;  /* 0x00000006149a7c27 */ /* 0x002fe2000f8e00ff */
[----:B------:R-:W1:Y:S11]  /*1a4b0*/  LDCU UR6, c[0x0][0xbec] ;  /* 0x00017d80ff0677ac */ /* 0x000e760008000800 */
[----:B------:R-:W-:-:S04]  /*1a4c0*/  @P0 SHF.R.U32.HI R20, RZ, UR7, R154 ;  /* 0x00000007ff140c19 */ /* 0x000fc8000801169a */
[----:B------:R-:W-:Y:S01]  /*1a4d0*/  MOV R157, R20 ;  /* 0x00000014009d7202 */ /* 0x000fe20000000f00 */
[----:B------:R-:W-:Y:S01]  /*1a4e0*/  IMAD R156, R20, R0, RZ ;  /* 0x00000000149c7224 */ /* 0x000fe200078e02ff */
[----:B-1----:R-:W-:Y:S01]  /*1a4f0*/  MOV R154, UR6 ;  /* 0x00000006009a7c02 */ /* 0x002fe20008000f00 */
[----:B------:R-:W-:Y:S05]  /*1a500*/  BRA `(.L_x_422) ;  /* 0x0000000000347947 */ /* 0x000fea0003800000 */
.L_x_421:
[----:B------:R-:W1:Y:S01]  /*1a510*/  LDCU UR6, c[0x0][0xbe4] ;  /* 0x00017c80ff0677ac */ /* 0x000e620008000800 */
[----:B------:R-:W-:Y:S01]  /*1a520*/  IMAD R20, R21, R165, -UR4 ;  /* 0x8000000415147e24 */ /* 0x000fe2000f8e02a5 */
[----:B------:R-:W-:-:S06]  /*1a530*/  UISETP.NE.AND UP0, UPT, UR5, 0x1, UPT ;  /* 0x000000010500788c */ /* 0x000fcc000bf05270 */
[----:B------:R-:W-:Y:S01]  /*1a540*/  PLOP3.LUT P0, PT, PT, PT, UP0, 0x80, 0x8 ;  /* 0x000000000008781c */ /* 0x000fe20003f0f008 */
[----:B-1----:R-:W-:Y:S01]  /*1a550*/  IMAD.HI.U32 R0, R20, UR6, RZ ;  /* 0x0000000614007c27 */ /* 0x002fe2000f8e00ff */
[----:B------:R-:W1:Y:S11]  /*1a560*/  LDCU.64 UR6, c[0x0][0xbe8] ;  /* 0x00017d00ff0677ac */ /* 0x000e760008000a00 */
[----:B-1----:R-:W-:Y:S01]  /*1a570*/  @P0 SHF.R.U32.HI R20, RZ, UR6, R0 ;  /* 0x00000006ff140c19 */ /* 0x002fe20008011600 */
[----:B------:R-:W1:Y:S01]  /*1a580*/  LDCU UR6, c[0x0][0xbe0] ;  /* 0x00017c00ff0677ac */ /* 0x000e620008000800 */
[----:B------:R-:W-:-:S02]  /*1a590*/  MOV R0, UR7 ;  /* 0x0000000700007c02 */ /* 0x000fc40008000f00 */
[----:B------:R-:W-:-:S03]  /*1a5a0*/  IADD3 R157, PT, PT, R20, UR8, RZ ;  /* 0x00000008149d7c10 */ /* 0x000fc6000fffe0ff */
[----:B------:R-:W-:-:S04]  /*1a5b0*/  IMAD R156, R0, UR8, RZ ;  /* 0x00000008009c7c24 */ /* 0x000fc8000f8e02ff */
[----:B------:R-:W-:Y:S01]  /*1a5c0*/  IMAD R156, R20, UR5, R156 ;  /* 0x00000005149c7c24 */ /* 0x000fe2000f8e029c */
[----:B-1----:R-:W-:Y:S02]  /*1a5d0*/  MOV R154, UR6 ;  /* 0x00000006009a7c02 */ /* 0x002fe40008000f00 */
.L_x_422:
[----:B------:R-:W-:Y:S05]  /*1a5e0*/  BSYNC.RECONVERGENT B0 ;  /* 0x0000000000007941 */ /* 0x000fea0003800200 */
.L_x_420:
[----:B------:R-:W-:Y:S01]  /*1a5f0*/  IMAD R20, R21, R165, R249 ;  /* 0x000000a515147224 */ /* 0x000fe200078e02f9 */
[----:B------:R-:W-:Y:S04]  /*1a600*/  BSSY.RECONVERGENT B0, `(.L_x_423) ;  /* 0x000001a000007945 */ /* 0x000fe80003800200 */
[----:B------:R-:W-:-:S13]  /*1a610*/  ISETP.GE.U32.AND P4, PT, R20, UR4, PT ;  /* 0x0000000414007c0c */ /* 0x000fda000bf86070 */
[----:B------:R-:W1:Y:S01]  /*1a620*/  @!P4 LDC.64 R158, c[0x0][0xbf0] ;  /* 0x0002fc00ff9ecb82 */ /* 0x000e620000000a00 */
[----:B------:R-:W-:-:S07]  /*1a630*/  @!P4 ISETP.NE.AND P0, PT, R0, 0x1, PT ;  /* 0x000000010000c80c */ /* 0x000fce0003f05270 */
[----:B------:R-:W2:Y:S01]  /*1a640*/  @!P4 LDC R161, c[0x0][0xbec] ;  /* 0x0002fb00ffa1cb82 */ /* 0x000ea20000000800 */
[----:B-1----:R-:W-:Y:S01]  /*1a650*/  @!P4 IMAD.HI.U32 R155, R20, R158, RZ ;  /* 0x0000009e149bc227 */ /* 0x002fe200078e00ff */
[----:B------:R-:W-:-:S04]  /*1a660*/  IADD3 R158, PT, PT, -R21, RZ, RZ ;  /* 0x000000ff159e7210 */ /* 0x000fc80007ffe1ff */
[----:B------:R-:W-:Y:S01]  /*1a670*/  @!P4 SHF.R.U32.HI R155, RZ, R159, R155 ;  /* 0x0000009fff9bc219 */ /* 0x000fe2000001169b */
[----:B------:R-:W-:-:S03]  /*1a680*/  IMAD R159, R165, R158, R156 ;  /* 0x0000009ea59f7224 */ /* 0x000fc600078e029c */
[----:B------:R-:W-:Y:S02]  /*1a690*/  @!P4 SEL R155, R20, R155, !P0 ;  /* 0x0000009b149bc207 */ /* 0x000fe40004000000 */
[----:B------:R-:W-:Y:S01]  /*1a6a0*/  IADD3 R160, PT, PT, R159, R154, RZ ;  /* 0x0000009a9fa07210 */ /* 0x000fe20007ffe0ff */
[----:B------:R-:W-:Y:S02]  /*1a6b0*/  IMAD R154, R21, R165, R165 ;  /* 0x000000a5159a7224 */ /* 0x000fe400078e02a5 */
[----:B------:R-:W-:Y:S01]  /*1a6c0*/  @!P4 IMAD R21, R155, R0, RZ ;  /* 0x000000009b15c224 */ /* 0x000fe200078e02ff */
[----:B--2---:R-:W-:Y:S06]  /*1a6d0*/  @!P4 BRA `(.L_x_424) ;  /* 0x000000000030c947 */ /* 0x004fec0003800000 */
[----:B------:R-:W1:Y:S01]  /*1a6e0*/  LDCU UR6, c[0x0][0xbe4] ;  /* 0x00017c80ff0677ac */ /* 0x000e620008000800 */
[----:B------:R-:W-:Y:S01]  /*1a6f0*/  IADD3 R20, PT, PT, R20, -UR4, RZ ;  /* 0x8000000414147c10 */ /* 0x000fe2000fffe0ff */
[----:B------:R-:W-:-:S06]  /*1a700*/  UISETP.NE.AND UP0, UPT, UR5, 0x1, UPT ;  /* 0x000000010500788c */ /* 0x000fcc000bf05270 */
[----:B------:R-:W-:Y:S01]  /*1a710*/  PLOP3.LUT P0, PT, PT, PT, UP0, 0x80, 0x8 ;  /* 0x000000000008781c */ /* 0x000fe20003f0f008 */
[----:B-1----:R-:W-:Y:S01]  /*1a720*/  IMAD.HI.U32 R21, R20, UR6, RZ ;  /* 0x0000000614157c27 */ /* 0x002fe2000f8e00ff */
[----:B------:R-:W1:Y:S11]  /*1a730*/  LDCU UR6, c[0x0][0xbe8] ;  /* 0x00017d00ff0677ac */ /* 0x000e760008000800 */
[----:B-1----:R-:W-:Y:S01]  /*1a740*/  @P0 SHF.R.U32.HI R20, RZ, UR6, R21 ;  /* 0x00000006ff140c19 */ /* 0x002fe20008011615 */
[----:B------:R-:W1:Y:S01]  /*1a750*/  LDCU UR6, c[0x0][0xbe0] ;  /* 0x00017c00ff0677ac */ /* 0x000e620008000800 */
[----:B------:R-:W-:-:S02]  /*1a760*/  IMAD R21, R0, UR8, RZ ;  /* 0x0000000800157c24 */ /* 0x000fc4000f8e02ff */
[C---:B------:R-:W-:Y:S02]  /*1a770*/  IADD3 R155, PT, PT, R20.reuse, UR8, RZ ;  /* 0x00000008149b7c10 */ /* 0x040fe4000fffe0ff */
[----:B------:R-:W-:Y:S01]  /*1a780*/  IMAD R21, R20, UR5, R21 ;  /* 0x0000000514157c24 */ /* 0x000fe2000f8e0215 */
[----:B-1----:R-:W-:Y:S02]  /*1a790*/  MOV R161, UR6 ;  /* 0x0000000600a17c02 */ /* 0x002fe40008000f00 */
.L_x_424:
[----:B------:R-:W-:Y:S05]  /*1a7a0*/  BSYNC.RECONVERGENT B0 ;  /* 0x0000000000007941 */ /* 0x000fea0003800200 */
.L_x_423:
[----:B------:R-:W-:Y:S01]  /*1a7b0*/  VIADD R20, R154, 0xffffffff ;  /* 0xffffffff9a147836 */ /* 0x000fe20000000000 */
[----:B------:R-:W-:Y:S04]  /*1a7c0*/  BSSY.RECONVERGENT B0, `(.L_x_425) ;  /* 0x0000018000007945 */ /* 0x000fe80003800200 */
[----:B------:R-:W-:-:S04]  /*1a7d0*/  ISETP.GE.U32.AND P0, PT, R20, UR4, PT ;  /* 0x0000000414007c0c */ /* 0x000fc8000bf06070 */
[----:B------:R-:W-:-:S09]  /*1a7e0*/  ISETP.NE.AND P4, PT, R0, 0x1, !P0 ;  /* 0x000000010000780c */ /* 0x000fd20004785270 */
[----:B------:R-:W1:Y:S08]  /*1a7f0*/  @!P0 LDC.64 R166, c[0x0][0xbf0] ;  /* 0x0002fc00ffa68b82 */ /* 0x000e700000000a00 */
[----:B------:R-:W2:Y:S01]  /*1a800*/  @!P0 LDC R162, c[0x0][0xbec] ;  /* 0x0002fb00ffa28b82 */ /* 0x000ea20000000800 */
[----:B-1----:R-:W-:-:S05]  /*1a810*/  @!P0 IMAD.HI.U32 R159, R20, R166, RZ ;  /* 0x000000a6149f8227 */ /* 0x002fca00078e00ff */
[----:B------:R-:W-:Y:S02]  /*1a820*/  @P4 SHF.R.U32.HI R20, RZ, R167, R159 ;  /* 0x000000a7ff144219 */ /* 0x000fe4000001169f */
[----:B------:R-:W-:-:S03]  /*1a830*/  ISETP.GE.U32.AND P4, PT, R160, 0x8, PT ;  /* 0x00000008a000780c */ /* 0x000fc60003f86070 */
[----:B------:R-:W-:Y:S02]  /*1a840*/  @!P0 IMAD R160, R20, R0, RZ ;  /* 0x0000000014a08224 */ /* 0x000fe400078e02ff */
[----:B------:R-:W-:Y:S01]  /*1a850*/  @!P0 IMAD.MOV.U32 R159, RZ, RZ, R20 ;  /* 0x000000ffff9f8224 */ /* 0x000fe200078e0014 */
[----:B--2---:R-:W-:Y:S07]  /*1a860*/  @!P0 BRA `(.L_x_426) ;  /* 0x0000000000348947 */ /* 0x004fee0003800000 */
[----:B------:R-:W-:Y:S01]  /*1a870*/  ULOP3.LUT UR6, URZ, UR4, URZ, 0x33, !UPT ;  /* 0x00000004ff067292 */ /* 0x000fe2000f8e33ff */
[----:B------:R-:W-:Y:S01]  /*1a880*/  IMAD R0, R0, UR8, RZ ;  /* 0x0000000800007c24 */ /* 0x000fe2000f8e02ff */
[----:B------:R-:W-:-:S04]  /*1a890*/  UISETP.NE.AND UP0, UPT, UR5, 0x1, UPT ;  /* 0x000000010500788c */ /* 0x000fc8000bf05270 */
[----:B------:R-:W-:Y:S02]  /*1a8a0*/  IADD3 R20, PT, PT, R154, UR6, RZ ;  /* 0x000000069a147c10 */ /* 0x000fe4000fffe0ff */
[----:B------:R-:W-:-:S03]  /*1a8b0*/  PLOP3.LUT P0, PT, PT, PT, UP0, 0x80, 0x8 ;  /* 0x000000000008781c */ /* 0x000fc60003f0f008 */
[----:B------:R-:W1:Y:S02]  /*1a8c0*/  LDCU UR6, c[0x0][0xbe4] ;  /* 0x00017c80ff0677ac */ /* 0x000e640008000800 */
[----:B-1----:R-:W-:Y:S01]  /*1a8d0*/  IMAD.HI.U32 R159, R20, UR6, RZ ;  /* 0x00000006149f7c27 */ /* 0x002fe2000f8e00ff */
[----:B------:R-:W1:Y:S07]  /*1a8e0*/  LDCU UR6, c[0x0][0xbe8] ;  /* 0x00017d00ff0677ac */ /* 0x000e6e0008000800 */
[----:B-1----:R-:W-:Y:S01]  /*1a8f0*/  @P0 SHF.R.U32.HI R20, RZ, UR6, R159 ;  /* 0x00000006ff140c19 */ /* 0x002fe2000801169f */
[----:B------:R-:W1:Y:S03]  /*1a900*/  LDCU UR6, c[0x0][0xbe0] ;  /* 0x00017c00ff0677ac */ /* 0x000e660008000800 */
[C---:B------:R-:W-:Y:S01]  /*1a910*/  IADD3 R159, PT, PT, R20.reuse, UR8, RZ ;  /* 0x00000008149f7c10 */ /* 0x040fe2000fffe0ff */
[----:B------:R-:W-:Y:S01]  /*1a920*/  IMAD R160, R20, UR5, R0 ;  /* 0x0000000514a07c24 */ /* 0x000fe2000f8e0200 */
[----:B-1----:R-:W-:-:S02]  /*1a930*/  MOV R162, UR6 ;  /* 0x0000000600a27c02 */ /* 0x002fc40008000f00 */
.L_x_426:
[----:B------:R-:W-:Y:S05]  /*1a940*/  BSYNC.RECONVERGENT B0 ;  /* 0x0000000000007941 */ /* 0x000fea0003800200 */
.L_x_425:
[----:B------:R-:W-:Y:S01]  /*1a950*/  VIADDMNMX.U32 R156, R154, -R156, R165, !PT ;  /* 0x8000009c9a9c7246 */ /* 0x000fe200078000a5 */
[----:B------:R-:W-:-:S03]  /*1a960*/  VIADD R0, R157, 0xffffffff ;  /* 0xffffffff9d007836 */ /* 0x000fc60000000000 */
[----:B------:R-:W-:-:S13]  /*1a970*/  ISETP.GE.U32.AND P0, PT, R156, 0x8, PT ;  /* 0x000000089c00780c */ /* 0x000fda0003f06070 */
[----:B------:R-:W-:-:S05]  /*1a980*/  @P0 IMAD.MOV R0, RZ, RZ, R157 ;  /* 0x000000ffff000224 */ /* 0x000fca00078e029d */
[----:B------:R-:W-:Y:S01]  /*1a990*/  IADD3 R244, PT, PT, R0, 0x1, RZ ;  /* 0x0000000100f47810 */ /* 0x000fe20007ffe0ff */
[----:B------:R-:W-:Y:S02]  /*1a9a0*/  @P4 IMAD.MOV R244, RZ, RZ, R0 ;  /* 0x000000fffff44224 */ /* 0x000fe400078e0200 */
[CCC-:B------:R-:W-:Y:S02]  /*1a9b0*/  IMAD R0, R165.reuse, R158.reuse, R21.reuse ;  /* 0x0000009ea5007224 */ /* 0x1c0fe400078e0215 */
[----:B------:R-:W-:Y:S02]  /*1a9c0*/  IMAD.IADD R21, R154, 0x1, -R21 ;  /* 0x000000019a157824 */ /* 0x000fe400078e0a15 */
[--C-:B------:R-:W-:Y:S01]  /*1a9d0*/  IMAD R158, R165, R158, R160.reuse ;  /* 0x0000009ea59e7224 */ /* 0x100fe200078e02a0 */
[----:B------:R-:W-:Y:S01]  /*1a9e0*/  VIADDMNMX.U32 R161, R0, R161, R249, !PT ;  /* 0x000000a100a17246 */ /* 0x000fe200078000f9 */
[----:B------:R-:W-:Y:S01]  /*1a9f0*/  IMAD.IADD R154, R154, 0x1, -R160 ;  /* 0x000000019a9a7824 */ /* 0x000fe200078e0aa0 */
[----:B------:R-:W-:-:S02]  /*1aa00*/  IADD3 R0, PT, PT, -R249, RZ, RZ ;  /* 0x000000fff9007210 */ /* 0x000fc40007ffe1ff */
[----:B------:R-:W-:Y:S02]  /*1aa10*/  ISETP.GE.U32.AND P4, PT, R161, 0x8, PT ;  /* 0x00000008a100780c */ /* 0x000fe40003f86070 */
[----:B------:R-:W-:Y:S02]  /*1aa20*/  VIADDMNMX.U32 R0, R0, R165, R21, !PT ;  /* 0x000000a500007246 */ /* 0x000fe40007800015 */
[----:B------:R-:W1:Y:S01]  /*1aa30*/  LDC.64 R20, c[0x0][0xbd8] ;  /* 0x0002f600ff147b82 */ /* 0x000e620000000a00 */
[----:B------:R-:W-:Y:S02]  /*1aa40*/  IADD3 R162, PT, PT, R158, R162, RZ ;  /* 0x000000a29ea27210 */ /* 0x000fe40007ffe0ff */
[----:B------:R-:W-:Y:S01]  /*1aa50*/  ISETP.GE.U32.AND P0, PT, R0, 0x8, PT ;  /* 0x000000080000780c */ /* 0x000fe20003f06070 */
[----:B------:R-:W-:Y:S01]  /*1aa60*/  VIADD R0, R155, 0xffffffff ;  /* 0xffffffff9b007836 */ /* 0x000fe20000000000 */
[----:B------:R-:W-:-:S11]  /*1aa70*/  VIADDMNMX.U32 R162, R165, 0xffffffff, R162, !PT ;  /* 0xffffffffa5a27846 */ /* 0x000fd600078000a2 */
[----:B------:R-:W-:-:S05]  /*1aa80*/  @P0 IMAD.MOV R0, RZ, RZ, R155 ;  /* 0x000000ffff000224 */ /* 0x000fca00078e029b */
[----:B------:R-:W-:Y:S01]  /*1aa90*/  IADD3 R155, PT, PT, R0, 0x1, RZ ;  /* 0x00000001009b7810 */ /* 0x000fe20007ffe0ff */
[----:B------:R-:W-:Y:S01]  /*1aaa0*/  @P4 IMAD.MOV R155, RZ, RZ, R0 ;  /* 0x000000ffff9b4224 */ /* 0x000fe200078e0200 */
[----:B-1----:R-:W1:Y:S08]  /*1aab0*/  I2F.U32.RP R156, R20 ;  /* 0x00000014009c7306 */ /* 0x002e700000209000 */
[----:B-1----:R-:W1:Y:S02]  /*1aac0*/  MUFU.RCP R156, R156 ;  /* 0x0000009c009c7308 */ /* 0x002e640000001000 */
[----:B-1----:R-:W-:-:S06]  /*1aad0*/  VIADD R156, R156, 0xffffffe ;  /* 0x0ffffffe9c9c7836 */ /* 0x002fcc0000000000 */
[----:B------:R-:W1:Y:S02]  /*1aae0*/  F2I.FTZ.U32.TRUNC.NTZ R157, R156 ;  /* 0x0000009c009d7305 */ /* 0x000e64000021f000 */
[----:B-1----:R-:W-:Y:S01]  /*1aaf0*/  IADD3 R0, PT, PT, RZ, -R157, RZ ;  /* 0x8000009dff007210 */ /* 0x002fe20007ffe0ff */
[----:B------:R-:W-:-:S04]  /*1ab00*/  IMAD.MOV.U32 R156, RZ, RZ, RZ ;  /* 0x000000ffff9c7224 */ /* 0x000fc800078e00ff */
[----:B------:R-:W-:-:S04]  /*1ab10*/  IMAD R0, R0, R20, RZ ;  /* 0x0000001400007224 */ /* 0x000fc800078e02ff */
[----:B------:R-:W-:-:S06]  /*1ab20*/  IMAD.HI.U32 R0, R157, R0, R156 ;  /* 0x000000009d007227 */ /* 0x000fcc00078e009c */
[----:B------:R-:W-:-:S04]  /*1ab30*/  IMAD.HI.U32 R0, R0, R21, RZ ;  /* 0x0000001500007227 */ /* 0x000fc800078e00ff */
[----:B------:R-:W-:-:S04]  /*1ab40*/  IMAD.MOV R156, RZ, RZ, -R0 ;  /* 0x000000ffff9c7224 */ /* 0x000fc800078e0a00 */
[----:B------:R-:W-:-:S05]  /*1ab50*/  IMAD R21, R20, R156, R21 ;  /* 0x0000009c14157224 */ /* 0x000fca00078e0215 */
[----:B------:R-:W-:-:S13]  /*1ab60*/  ISETP.GE.U32.AND P4, PT, R21, R20, PT ;  /* 0x000000141500720c */ /* 0x000fda0003f86070 */
[-C--:B------:R-:W-:Y:S01]  /*1ab70*/  @P4 IADD3 R21, PT, PT, R21, -R20.reuse, RZ ;  /* 0x8000001415154210 */ /* 0x080fe20007ffe0ff */
[----:B------:R-:W-:Y:S01]  /*1ab80*/  @P4 VIADD R0, R0, 0x1 ;  /* 0x0000000100004836 */ /* 0x000fe20000000000 */
[----:B------:R-:W-:Y:S02]  /*1ab90*/  ISETP.NE.U32.AND P4, PT, R20, RZ, PT ;  /* 0x000000ff1400720c */ /* 0x000fe40003f85070 */
[----:B------:R-:W-:-:S13]  /*1aba0*/  ISETP.GE.U32.AND P0, PT, R21, R20, PT ;  /* 0x000000141500720c */ /* 0x000fda0003f06070 */
[----:B------:R-:W-:Y:S01]  /*1abb0*/  @P0 VIADD R0, R0, 0x1 ;  /* 0x0000000100000836 */ /* 0x000fe20000000000 */
[----:B------:R-:W-:Y:S02]  /*1abc0*/  ISETP.GE.U32.AND P0, PT, R154, 0x8, PT ;  /* 0x000000089a00780c */ /* 0x000fe40003f06070 */
[----:B------:R-:W-:Y:S02]  /*1abd0*/  @!P4 LOP3.LUT R0, RZ, R20, RZ, 0x33, !PT ;  /* 0x00000014ff00c212 */ /* 0x000fe400078e33ff */
[----:B------:R-:W-:Y:S02]  /*1abe0*/  ISETP.GE.U32.AND P4, PT, R162, 0x8, PT ;  /* 0x00000008a200780c */ /* 0x000fe40003f86070 */
[----:B------:R-:W-:Y:S02]  /*1abf0*/  IADD3 R20, PT, PT, R159, -0x1, RZ ;  /* 0xffffffff9f147810 */ /* 0x000fe40007ffe0ff */
[----:B------:R-:W-:-:S05]  /*1ac00*/  IADD3 R0, PT, PT, R0, 0x2, RZ ;  /* 0x0000000200007810 */ /* 0x000fca0007ffe0ff */
[----:B------:R-:W-:Y:S01]  /*1ac10*/  @P0 IMAD.MOV R20, RZ, RZ, R159 ;  /* 0x000000ffff140224 */ /* 0x000fe200078e029f */
[----:B------:R-:W-:Y:S01]  /*1ac20*/  IADD3 R155, P0, PT, -R244, R155, RZ ;  /* 0x0000009bf49b7210 */ /* 0x000fe20007f1e1ff */
[----:B------:R-:W-:-:S03]  /*1ac30*/  IMAD R154, R163, R0, RZ ;  /* 0x00000000a39a7224 */ /* 0x000fc600078e02ff */
[----:B------:R-:W-:Y:S01]  /*1ac40*/  IADD3 R21, PT, PT, R20, 0x1, RZ ;  /* 0x0000000114157810 */ /* 0x000fe20007ffe0ff */
[----:B------:R-:W-:Y:S02]  /*1ac50*/  @P4 IMAD.MOV R21, RZ, RZ, R20 ;  /* 0x000000ffff154224 */ /* 0x000fe400078e0214 */
[----:B------:R-:W-:-:S03]  /*1ac60*/  IMAD.X R156, RZ, RZ, -0x1, P0 ;  /* 0xffffffffff9c7424 */ /* 0x000fc600000e06ff */
[----:B------:R-:W-:Y:S01]  /*1ac70*/  IADD3 R244, P4, P0, R21, 0x1, -R244 ;  /* 0x0000000115f47810 */ /* 0x000fe2000789e8f4 */
[----:B------:R-:W-:-:S03]  /*1ac80*/  IMAD.WIDE.U32 R20, R2, R0, RZ ;  /* 0x0000000002147225 */ /* 0x000fc600078e00ff */
[----:B------:R-:W-:Y:S01]  /*1ac90*/  IADD3.X R248, PT, PT, RZ, -0x1, RZ, P4, P0 ;  /* 0xfffffffffff87810 */ /* 0x000fe200027e04ff */
[----:B------:R-:W-:Y:S01]  /*1aca0*/  IMAD.MOV.U32 R0, RZ, RZ, R20 ;  /* 0x000000ffff007224 */ /* 0x000fe200078e0014 */
[----:B------:R-:W-:Y:S02]  /*1acb0*/  IADD3 R154, PT, PT, R21, R154, RZ ;  /* 0x0000009a159a7210 */ /* 0x000fe40007ffe0ff */
[C---:B------:R-:W-:Y:S02]  /*1acc0*/  SHF.L.U64.HI R20, R155.reuse, 0xe, R156 ;  /* 0x0000000e9b147819 */ /* 0x040fe4000001029c */
[----:B------:R-:W-:-:S07]  /*1acd0*/  SHF.L.U32 R21, R155, 0xe, RZ ;  /* 0x0000000e9b157819 */ /* 0x000fce00000006ff */
.L_x_419:
[----:B------:R-:W2:Y:S01]  /*1ace0*/  LDL R155, [R1+0x38] ;  /* 0x00003800019b7983 */ /* 0x000ea20000100800 */
[----:B------:R-:W1:Y:S01]  /*1acf0*/  LDCU UR4, c[0x0][0xbbc] ;  /* 0x00017780ff0477ac */ /* 0x000e620008000800 */
[----:B------:R-:W3:Y:S01]  /*1ad00*/  LDCU UR5, c[0x0][0xba0] ;  /* 0x00017400ff0577ac */ /* 0x000ee20008000800 */
[----:B-1----:R-:W-:Y:S01]  /*1ad10*/  UISETP.GT.AND UP0, UPT, UR4, 0x1, UPT ;  /* 0x000000010400788c */ /* 0x002fe2000bf04270 */
[----:B------:R-:W3:Y:S03]  /*1ad20*/  LDCU UR4, c[0x0][0xbd8] ;  /* 0x00017b00ff0477ac */ /* 0x000ee60008000800 */
[----:B---3--:R-:W-:Y:S01]  /*1ad30*/  USEL UR5, UR5, UR4, UP0 ;  /* 0x0000000405057287 */ /* 0x008fe20008000000 */
[----:B--2---:R-:W-:Y:S02]  /*1ad40*/  LOP3.LUT P4, RZ, R155, 0x4, RZ, 0xc0, !PT ;  /* 0x000000049bff7812 */ /* 0x004fe4000788c0ff */
[----:B------:R-:W-:-:S04]  /*1ad50*/  LEA R155, P0, R0, R21, 0xe ;  /* 0x00000015009b7211 */ /* 0x000fc800078070ff */
[----:B------:R-:W-:Y:S01]  /*1ad60*/  LEA.HI.X R154, R0, R20, R154, 0xe, P0 ;  /* 0x00000014009a7211 */ /* 0x000fe200000f749a */
[----:B------:R-:W-:-:S06]  /*1ad70*/  IMAD.U32 R0, RZ, RZ, UR5 ;  /* 0x00000005ff007e24 */ /* 0x000fcc000f8e00ff */
[----:B------:R-:W-:Y:S05]  /*1ad80*/  @P4 BRA `(.L_x_427) ;  /* 0x0000000000544947 */ /* 0x000fea0003800000 */
[----:B------:R-:W1:Y:S08]  /*1ad90*/  I2F.U32.RP R20, UR4 ;  /* 0x0000000400147d06 */ /* 0x000e700008209000 */
[----:B-1----:R-:W1:Y:S02]  /*1ada0*/  MUFU.RCP R20, R20 ;  /* 0x0000001400147308 */ /* 0x002e640000001000 */
[----:B-1----:R-:W-:-:S06]  /*1adb0*/  IADD3 R20, PT, PT, R20, 0xffffffe, RZ ;  /* 0x0ffffffe14147810 */ /* 0x002fcc0007ffe0ff */
[----:B------:R1:W2:Y:S02]  /*1adc0*/  F2I.FTZ.U32.TRUNC.NTZ R21, R20 ;  /* 0x0000001400157305 */ /* 0x0002a4000021f000 */
[----:B-1----:R-:W-:Y:S02]  /*1add0*/  HFMA2 R20, -RZ, RZ, 0, 0 ;  /* 0x00000000ff147431 */ /* 0x002fe400000001ff */
[----:B--2---:R-:W-:-:S04]  /*1ade0*/  IMAD.MOV R0, RZ, RZ, -R21 ;  /* 0x000000ffff007224 */ /* 0x004fc800078e0a15 */
[----:B------:R-:W-:-:S04]  /*1adf0*/  IMAD R0, R0, UR4, RZ ;  /* 0x0000000400007c24 */ /* 0x000fc8000f8e02ff */
[----:B------:R-:W-:Y:S02]  /*1ae00*/  IMAD.HI.U32 R0, R21, R0, R20 ;  /* 0x0000000015007227 */ /* 0x000fe400078e0014 */
[----:B------:R-:W1:Y:S04]  /*1ae10*/  LDC R21, c[0x0][0xbdc] ;  /* 0x0002f700ff157b82 */ /* 0x000e680000000800 */
[----:B-1----:R-:W-:-:S04]  /*1ae20*/  IMAD.HI.U32 R0, R0, R21, RZ ;  /* 0x0000001500007227 */ /* 0x002fc800078e00ff */
[----:B------:R-:W-:-:S04]  /*1ae30*/  IMAD.MOV R20, RZ, RZ, -R0 ;  /* 0x000000ffff147224 */ /* 0x000fc800078e0a00 */
[----:B------:R-:W-:-:S05]  /*1ae40*/  IMAD R20, R20, UR4, R21 ;  /* 0x0000000414147c24 */ /* 0x000fca000f8e0215 */
[----:B------:R-:W-:-:S13]  /*1ae50*/  ISETP.GE.U32.AND P0, PT, R20, UR4, PT ;  /* 0x0000000414007c0c */ /* 0x000fda000bf06070 */
[----:B------:R-:W-:Y:S01]  /*1ae60*/  @P0 IADD3 R20, PT, PT, R20, -UR4, RZ ;  /* 0x8000000414140c10 */ /* 0x000fe2000fffe0ff */
[----:B------:R-:W-:Y:S01]  /*1ae70*/  @P0 VIADD R0, R0, 0x1 ;  /* 0x0000000100000836 */ /* 0x000fe20000000000 */
[----:B------:R-:W-:Y:S02]  /*1ae80*/  ISETP.NE.U32.AND P0, PT, RZ, UR4, PT ;  /* 0x00000004ff007c0c */ /* 0x000fe4000bf05070 */
[----:B------:R-:W-:-:S13]  /*1ae90*/  ISETP.GE.U32.AND P4, PT, R20, UR4, PT ;  /* 0x0000000414007c0c */ /* 0x000fda000bf86070 */
[----:B------:R-:W-:Y:S02]  /*1aea0*/  @P4 IADD3 R0, PT, PT, R0, 0x1, RZ ;  /* 0x0000000100004810 */ /* 0x000fe40007ffe0ff */
[----:B------:R-:W-:-:S04]  /*1aeb0*/  @!P0 LOP3.LUT R0, RZ, UR4, RZ, 0x33, !PT ;  /* 0x00000004ff008c12 */ /* 0x000fc8000f8e33ff */
[----:B------:R-:W-:-:S05]  /*1aec0*/  IADD3 R0, PT, PT, R0, 0x2, RZ ;  /* 0x0000000200007810 */ /* 0x000fca0007ffe0ff */
[----:B------:R-:W-:-:S07]  /*1aed0*/  IMAD R0, R0, UR4, RZ ;  /* 0x0000000400007c24 */ /* 0x000fce000f8e02ff */
.L_x_427:
[----:B------:R-:W1:Y:S01]  /*1aee0*/  LDCU.64 UR62, c[0x0][0xbd0] ;  /* 0x00017a00ff3e77ac */ /* 0x000e620008000a00 */
[----:B------:R-:W-:Y:S01]  /*1aef0*/  IMAD.U32 R20, R0, 0x10000, RZ ;  /* 0x0001000000147824 */ /* 0x000fe200078e00ff */
[----:B------:R-:W-:Y:S01]  /*1af00*/  SHF.R.U32.HI R0, RZ, 0x10, R0 ;  /* 0x00000010ff007819 */ /* 0x000fe20000011600 */
[----:B------:R-:W-:Y:S03]  /*1af10*/  BSSY B1, `(.L_x_428) ;  /* 0x0000592000017945 */ /* 0x000fe60003800000 */
[----:B------:R-:W-:Y:S02]  /*1af20*/  LOP3.LUT R20, R20, 0xffff0000, RZ, 0xc0, !PT ;  /* 0xffff000014147812 */ /* 0x000fe400078ec0ff */
[----:B------:R-:W-:Y:S02]  /*1af30*/  LOP3.LUT R0, R0, 0xffff, RZ, 0xc0, !PT ;  /* 0x0000ffff00007812 */ /* 0x000fe400078ec0ff */
[----:B-1----:R-:W-:-:S04]  /*1af40*/  LEA R242, P0, R155, UR62, 0x2 ;  /* 0x0000003e9bf27c11 */ /* 0x002fc8000f8010ff */
[----:B------:R-:W-:Y:S01]  /*1af50*/  LEA.HI.X R243, R155, UR63, R154, 0x2, P0 ;  /* 0x0000003f9bf37c11 */ /* 0x000fe200080f149a */
[----:B------:R-:W-:Y:S08]  /*1af60*/  @!P2 BRA `(.L_x_429) ;  /* 0x0000002000a0a947 */ /* 0x000ff00003800000 */
[----:B------:R-:W1:Y:S01]  /*1af70*/  LDC.64 R4, c[0x0][0x358] ;  /* 0x0000d600ff047b82 */ /* 0x000e620000000a00 */
[----:B------:R-:W-:Y:S02]  /*1af80*/  LOP3.LUT P2, R246, R168, 0x7f, RZ, 0xc0, !PT ;  /* 0x0000007fa8f67812 */ /* 0x000fe4000784c0ff */
[--C-:B------:R-:W-:Y:S02]  /*1af90*/  SHF.R.S64 R3, RZ, 0x1e, R2.reuse ;  /* 0x0000001eff037819 */ /* 0x100fe40000001002 */
[----:B------:R-:W-:Y:S02]  /*1afa0*/  SHF.R.S32.HI R6, RZ, 0x1e, R2 ;  /* 0x0000001eff067819 */ /* 0x000fe40000011402 */
[----:B------:R-:W-:-:S04]  /*1afb0*/  IADD3 R2, P1, P0, R3, UR62, R20 ;  /* 0x0000003e03027c10 */ /* 0x000fc8000f83e014 */
[----:B------:R-:W-:-:S03]  /*1afc0*/  IADD3.X R3, PT, PT, R6, UR63, R0, P1, P0 ;  /* 0x0000003f06037c10 */ /* 0x000fc60008fe0400 */
[----:B------:R-:W-:Y:S06]  /*1afd0*/  @P2 BRA `(.L_x_430) ;  /* 0x00000000001c2947 */ /* 0x000fec0003800000 */
.L_x_431:
[----:B------:R-:W-:Y:S05]  /*1afe0*/  YIELD ;  /* 0x0000000000007946 */ /* 0x000fea0003800000 */
[----:B-1----:R-:W-:Y:S02]  /*1aff0*/  R2UR UR4, R4 ;  /* 0x00000000040472ca */ /* 0x002fe400000e0000 */
[----:B------:R-:W-:-:S13]  /*1b000*/  R2UR UR5, R5 ;  /* 0x00000000050572ca */ /* 0x000fda00000e0000 */
[----:B------:R-:W2:Y:S04]  /*1b010*/  LDG.E.STRONG.GPU R0, desc[UR4][R2.64] ;  /* 0x0000000402007981 */ /* 0x000ea8000c1ef900 */
[----:B--2---:R-:W-:Y:S01]  /*1b020*/  CCTL.IVALL ;  /* 0x00000000ff00798f */ /* 0x004fe20002000000 */
[----:B------:R-:W-:-:S13]  /*1b030*/  ISETP.NE.AND P0, PT, R0, R244, PT ;  /* 0x000000f40000720c */ /* 0x000fda0003f05270 */
[----:B------:R-:W-:Y:S05]  /*1b040*/  @P0 BRA `(.L_x_431) ;  /* 0xfffffffc00e40947 */ /* 0x000fea000383ffff */
.L_x_430:
[----:B------:R-:W-:Y:S01]  /*1b050*/  ISETP.NE.U32.AND P0, PT, R244, RZ, PT ;  /* 0x000000fff400720c */ /* 0x000fe20003f05070 */
[----:B------:R-:W-:Y:S05]  /*1b060*/  WARPSYNC.ALL ;  /* 0x0000000000007948 */ /* 0x000fea0003800000 */
[----:B------:R-:W-:Y:S01]  /*1b070*/  BAR.SYNC.DEFER_BLOCKING 0x4, 0x80 ;  /* 0x0102000000007b1d */ /* 0x000fe20000010000 */
[----:B------:R-:W-:-:S05]  /*1b080*/  ISETP.NE.AND.EX P0, PT, R248, RZ, PT, P0 ;  /* 0x000000fff800720c */ /* 0x000fca0003f05300 */
[----:B------:R-:W-:Y:S08]  /*1b090*/  BSSY.RECONVERGENT B0, `(.L_x_432) ;  /* 0x0000214000007945 */ /* 0x000ff00003800200 */
[----:B------:R-:W-:Y:S05]  /*1b0a0*/  @!P0 BRA `(.L_x_433) ;  /* 0x0000002000488947 */ /* 0x000fea0003800000 */
[----:B-1----:R-:W-:Y:S01]  /*1b0b0*/  R2UR UR4, R4 ;  /* 0x00000000040472ca */ /* 0x002fe200000e0000 */
[----:B------:R-:W-:Y:S01]  /*1b0c0*/  IMAD.WIDE.U32 R2, R246, 0x4, R242 ;  /* 0x00000004f6027825 */ /* 0x000fe200078e00f2 */
[----:B------:R-:W-:-:S13]  /*1b0d0*/  R2UR UR5, R5 ;  /* 0x00000000050572ca */ /* 0x000fda00000e0000 */
[----:B------:R-:W2:Y:S04]  /*1b0e0*/  LDG.E R6, desc[UR4][R2.64+0x2e00] ;  /* 0x002e000402067981 */ /* 0x000ea8000c1e1900 */
[----:B------:R-:W3:Y:S04]  /*1b0f0*/  LDG.E R0, desc[UR4][R2.64+0xfe00] ;  /* 0x00fe000402007981 */ /* 0x000ee8000c1e1900 */
[----:B------:R-:W4:Y:S04]  /*1b100*/  LDG.E R161, desc[UR4][R2.64] ;  /* 0x0000000402a17981 */ /* 0x000f28000c1e1900 */
[----:B------:R-:W5:Y:S04]  /*1b110*/  LDG.E R160, desc[UR4][R2.64+0x200] ;  /* 0x0002000402a07981 */ /* 0x000f68000c1e1900 */
        /* <DEDUP_REMOVED lines=70> */
[----:B------:R-:W5:Y:S01]  /*1b580*/  LDG.E R211, desc[UR4][R2.64+0x9200] ;  /* 0x0092000402d37981 */ /* 0x000f62000c1e1900 */
[----:B--2---:R-:W-:-:S03]  /*1b590*/  FADD R111, R111, R6 ;  /* 0x000000066f6f7221 */ /* 0x004fc60000000000 */
[----:B------:R-:W2:Y:S01]  /*1b5a0*/  LDG.E R210, desc[UR4][R2.64+0x9400] ;  /* 0x0094000402d27981 */ /* 0x000ea2000c1e1900 */
[----:B---3--:R-:W-:-:S03]  /*1b5b0*/  FADD R151, R151, R0 ;  /* 0x0000000097977221 */ /* 0x008fc60000000000 */
[----:B------:R-:W3:Y:S01]  /*1b5c0*/  LDG.E R6, desc[UR4][R2.64+0xf800] ;  /* 0x00f8000402067981 */ /* 0x000ee2000c1e1900 */
[----:B----4-:R-:W-:-:S03]  /*1b5d0*/  FADD R120, R120, R161 ;  /* 0x000000a178787221 */ /* 0x010fc60000000000 */
[----:B------:R-:W4:Y:S01]  /*1b5e0*/  LDG.E R209, desc[UR4][R2.64+0x9600] ;  /* 0x0096000402d17981 */ /* 0x000f22000c1e1900 */
[----:B-----5:R-:W-:-:S03]  /*1b5f0*/  FADD R121, R121, R160 ;  /* 0x000000a079797221 */ /* 0x020fc60000000000 */
[----:B------:R-:W5:Y:S01]  /*1b600*/  LDG.E R208, desc[UR4][R2.64+0x9800] ;  /* 0x0098000402d07981 */ /* 0x000f62000c1e1900 */
[----:B------:R-:W-:-:S03]  /*1b610*/  FADD R122, R122, R159 ;  /* 0x0000009f7a7a7221 */ /* 0x000fc60000000000 */
        /* <DEDUP_REMOVED lines=69> */
[----:B------:R-:W-:-:S04]  /*1ba70*/  ISETP.NE.U32.AND P0, PT, R244, 0x1, PT ;  /* 0x00000001f400780c */ /* 0x000fc80003f05070 */
[----:B------:R-:W-:Y:S01]  /*1ba80*/  ISETP.NE.AND.EX P0, PT, R248, RZ, PT, P0 ;  /* 0x000000fff800720c */ /* 0x000fe20003f05300 */
[----:B------:R-:W-:Y:S01]  /*1ba90*/  FADD R112, R112, R162 ;  /* 0x000000a270707221 */ /* 0x000fe20000000000 */
        /* <DEDUP_REMOVED lines=49> */
[----:B--2---:R-:W-:Y:S01]  /*1bdb0*/  FADD R66, R66, R210 ;  /* 0x000000d242427221 */ /* 0x004fe20000000000 */
[----:B---3--:R-:W-:Y:S01]  /*1bdc0*/  FADD R148, R148, R6 ;  /* 0x0000000694947221 */ /* 0x008fe20000000000 */
[----:B------:R-:W-:-:S02]  /*1bdd0*/  HFMA2 R6, -RZ, RZ, 0, 0 ;  /* 0x00000000ff067431 */ /* 0x000fc400000001ff */
[----:B----4-:R-:W-:Y:S01]  /*1bde0*/  FADD R67, R67, R209 ;  /* 0x000000d143437221 */ /* 0x010fe20000000000 */
[----:B-----5:R-:W-:Y:S01]  /*1bdf0*/  FADD R68, R68, R208 ;  /* 0x000000d044447221 */ /* 0x020fe20000000000 */
        /* <DEDUP_REMOVED lines=48> */
[----:B------:R-:W-:Y:S01]  /*1c100*/  MOV R0, 0x1 ;  /* 0x0000000100007802 */ /* 0x000fe20000000f00 */
[----:B------:R-:W-:Y:S01]  /*1c110*/  FADD R150, R150, R2 ;  /* 0x0000000296967221 */ /* 0x000fe20000000000 */
[----:B------:R-:W-:Y:S06]  /*1c120*/  @!P0 BRA `(.L_x_433) ;  /* 0x0000001000288947 */ /* 0x000fec0003800000 */
.L_x_434:
[----:B------:R-:W-:Y:S02]  /*1c130*/  LEA R2, P0, R0, R242, 0x10 ;  /* 0x000000f200027211 */ /* 0x000fe400078080ff */
[----:B------:R-:W-:Y:S02]  /*1c140*/  R2UR UR4, R4 ;  /* 0x00000000040472ca */ /* 0x000fe400000e0000 */
[----:B------:R-:W-:Y:S02]  /*1c150*/  R2UR UR5, R5 ;  /* 0x00000000050572ca */ /* 0x000fe400000e0000 */
[----:B------:R-:W-:-:S03]  /*1c160*/  LEA.HI.X R3, R0, R243, R6, 0x10, P0 ;  /* 0x000000f300037211 */ /* 0x000fc600000f8406 */
[----:B------:R-:W-:-:S08]  /*1c170*/  IMAD.WIDE.U32 R2, R246, 0x4, R2 ;  /* 0x00000004f6027825 */ /* 0x000fd000078e0002 */
        /* <DEDUP_REMOVED lines=128> */
[----:B------:R-:W5:Y:S01]  /*1c980*/  LDG.E R163, desc[UR4][R2.64+0xca00] ;  /* 0x00ca000402a37981 */ /* 0x000f62000c1e1900 */
[----:B------:R-:W-:Y:S01]  /*1c990*/  IADD3 R0, P0, PT, R0, 0x1, RZ ;  /* 0x0000000100007810 */ /* 0x000fe20007f1e0ff */
[----:B------:R-:W-:-:S02]  /*1c9a0*/  FADD R113, R165, R113 ;  /* 0x00000071a5717221 */ /* 0x000fc40000000000 */
        /* <DEDUP_REMOVED lines=47> */
[----:B------:R-:W-:Y:S01]  /*1cca0*/  IADD3.X R6, PT, PT, RZ, R6, RZ, P0, !PT ;  /* 0x00000006ff067210 */ /* 0x000fe200007fe4ff */
[----:B------:R-:W-:Y:S01]  /*1ccb0*/  FADD R72, R239, R72 ;  /* 0x00000048ef487221 */ /* 0x000fe20000000000 */
[----:B------:R-:W-:Y:S01]  /*1ccc0*/  ISETP.NE.U32.AND P0, PT, R0, R244, PT ;  /* 0x000000f40000720c */ /* 0x000fe20003f05070 */
[----:B------:R-:W-:Y:S01]  /*1ccd0*/  FADD R73, R238, R73 ;  /* 0x00000049ee497221 */ /* 0x000fe20000000000 */
[----:B------:R-:W-:Y:S01]  /*1cce0*/  FADD R74, R237, R74 ;  /* 0x0000004aed4a7221 */ /* 0x000fe20000000000 */
[----:B------:R-:W-:Y:S01]  /*1ccf0*/  FADD R75, R236, R75 ;  /* 0x0000004bec4b7221 */ /* 0x000fe20000000000 */
[----:B------:R-:W-:Y:S01]  /*1cd00*/  ISETP.NE.AND.EX P0, PT, R6, R248, PT, P0 ;  /* 0x000000f80600720c */ /* 0x000fe20003f05300 */
        /* <DEDUP_REMOVED lines=75> */
[----:B------:R-:W-:Y:S05]  /*1d1c0*/  @P0 BRA `(.L_x_434) ;  /* 0xffffffec00d80947 */ /* 0x000fea000383ffff */
.L_x_433:
[----:B------:R-:W-:Y:S05]  /*1d1d0*/  BSYNC.RECONVERGENT B0 ;  /* 0x0000000000007941 */ /* 0x000fea0003800200 */
.L_x_432:
[----:B------:R-:W-:Y:S05]  /*1d1e0*/  BRA `(.L_x_435) ;  /* 0x0000003400907947 */ /* 0x000fea0003800000 */
.L_x_429:
[----:B------:R-:W2:Y:S01]  /*1d1f0*/  LDL R21, [R1+0xc] ;  /* 0x00000c0001157983 */ /* 0x000ea20000100800 */
[----:B------:R-:W-:Y:S02]  /*1d200*/  ISETP.EQ.AND P2, PT, R164, R165, !P1 ;  /* 0x000000a5a400720c */ /* 0x000fe40004f42270 */
[----:B--2---:R-:W-:-:S13]  /*1d210*/  ISETP.NE.AND P0, PT, R21, RZ, PT ;  /* 0x000000ff1500720c */ /* 0x004fda0003f05270 */
[----:B------:R-:W-:Y:S05]  /*1d220*/  @P2 BRA P0, `(.L_x_436) ;  /* 0x0000001400302947 */ /* 0x000fea0000000000 */
[----:B------:R-:W1:Y:S01]  /*1d230*/  LDCU UR4, c[0x0][0xc18] ;  /* 0x00018300ff0477ac */ /* 0x000e620008000800 */
[--C-:B------:R-:W-:Y:S01]  /*1d240*/  SHF.R.S64 R21, RZ, 0x1e, R2.reuse ;  /* 0x0000001eff157819 */ /* 0x100fe20000001002 */
[----:B------:R-:W2:Y:S01]  /*1d250*/  S2R R154, SR_TID.X ;  /* 0x00000000009a7919 */ /* 0x000ea20000002100 */
[----:B------:R-:W-:Y:S01]  /*1d260*/  SHF.R.S32.HI R2, RZ, 0x1e, R2 ;  /* 0x0000001eff027819 */ /* 0x000fe20000011402 */
[----:B------:R-:W-:Y:S01]  /*1d270*/  BSSY.RECONVERGENT B0, `(.L_x_437) ;  /* 0x000012f000007945 */ /* 0x000fe20003800200 */
[----:B------:R-:W-:-:S04]  /*1d280*/  IADD3 R20, P2, P0, R21, UR62, R20 ;  /* 0x0000003e15147c10 */ /* 0x000fc8000f85e014 */
[----:B------:R-:W-:Y:S02]  /*1d290*/  IADD3.X R21, PT, PT, R2, UR63, R0, P2, P0 ;  /* 0x0000003f02157c10 */ /* 0x000fe400097e0400 */
[----:B------:R-:W-:Y:S02]  /*1d2a0*/  ISETP.NE.AND P2, PT, R249, RZ, PT ;  /* 0x000000fff900720c */ /* 0x000fe40003f45270 */
[----:B-1----:R-:W-:-:S13]  /*1d2b0*/  ISETP.EQ.AND P0, PT, RZ, UR4, PT ;  /* 0x00000004ff007c0c */ /* 0x002fda000bf02270 */
[----:B------:R-:W-:Y:S05]  /*1d2c0*/  @P2 BRA P0, `(.L_x_438) ;  /* 0x0000000800182947 */ /* 0x000fea0000000000 */
[----:B--2---:R-:W-:Y:S01]  /*1d2d0*/  IMAD.SHL.U32 R2, R154, 0x4, RZ ;  /* 0x000000049a027824 */ /* 0x004fe200078e00ff */
[----:B------:R-:W1:Y:S04]  /*1d2e0*/  LDCU.64 UR4, c[0x0][0x358] ;  /* 0x00006b00ff0477ac */ /* 0x000e680008000a00 */
[----:B------:R-:W-:-:S04]  /*1d2f0*/  LOP3.LUT R2, R2, 0x1fc, RZ, 0xc0, !PT ;  /* 0x000001fc02027812 */ /* 0x000fc800078ec0ff */
[----:B------:R-:W-:-:S05]  /*1d300*/  IADD3 R2, P0, PT, R2, R242, RZ ;  /* 0x000000f202027210 */ /* 0x000fca0007f1e0ff */
[----:B------:R-:W-:-:S05]  /*1d310*/  IMAD.X R3, RZ, RZ, R243, P0 ;  /* 0x000000ffff037224 */ /* 0x000fca00000e06f3 */
[----:B-1----:R1:W-:Y:S04]  /*1d320*/  STG.E desc[UR4][R2.64], R120 ;  /* 0x0000007802007986 */ /* 0x0023e8000c101904 */
[----:B------:R1:W-:Y:S04]  /*1d330*/  STG.E desc[UR4][R2.64+0x200], R121 ;  /* 0x0002007902007986 */ /* 0x0003e8000c101904 */
        /* <DEDUP_REMOVED lines=125> */
[----:B------:R1:W-:Y:S01]  /*1db10*/  STG.E desc[UR4][R2.64+0xfe00], R19 ;  /* 0x00fe001302007986 */ /* 0x0003e2000c101904 */
[----:B------:R-:W-:Y:S05]  /*1db20*/  BRA `(.L_x_439) ;  /* 0x00000008008c7947 */ /* 0x000fea0003800000 */
.L_x_438:
[----:B------:R-:W1:Y:S01]  /*1db30*/  LDCU UR4, c[0x0][0xbf8] ;  /* 0x00017f00ff0477ac */ /* 0x000e620008000800 */
[----:B------:R-:W3:Y:S01]  /*1db40*/  LDC.64 R4, c[0x0][0x358] ;  /* 0x0000d600ff047b82 */ /* 0x000ee20000000a00 */
[----:B--2---:R-:W-:Y:S01]  /*1db50*/  LOP3.LUT R0, R154, 0x7f, RZ, 0xc0, !PT ;  /* 0x0000007f9a007812 */ /* 0x004fe200078ec0ff */
[----:B-1----:R-:W-:-:S09]  /*1db60*/  UISETP.NE.AND UP0, UPT, UR4, URZ, UPT ;  /* 0x000000ff0400728c */ /* 0x002fd2000bf05270 */
[----:B------:R-:W-:Y:S05]  /*1db70*/  BRA.U UP0, `(.L_x_440) ;  /* 0x0000000100307547 */ /* 0x000fea000b800000 */
[----:B------:R-:W-:-:S13]  /*1db80*/  ISETP.NE.AND P0, PT, R0, RZ, PT ;  /* 0x000000ff0000720c */ /* 0x000fda0003f05270 */
[----:B------:R-:W-:Y:S05]  /*1db90*/  @P0 BRA `(.L_x_441) ;  /* 0x00000000001c0947 */ /* 0x000fea0003800000 */
.L_x_442:
[----:B------:R-:W-:Y:S05]  /*1dba0*/  YIELD ;  /* 0x0000000000007946 */ /* 0x000fea0003800000 */
[----:B---3--:R-:W-:Y:S02]  /*1dbb0*/  R2UR UR4, R4 ;  /* 0x00000000040472ca */ /* 0x008fe400000e0000 */
[----:B------:R-:W-:-:S13]  /*1dbc0*/  R2UR UR5, R5 ;  /* 0x00000000050572ca */ /* 0x000fda00000e0000 */
[----:B------:R-:W2:Y:S04]  /*1dbd0*/  LDG.E.STRONG.GPU R0, desc[UR4][R20.64] ;  /* 0x0000000414007981 */ /* 0x000ea8000c1ef900 */
[----:B--2---:R-:W-:Y:S01]  /*1dbe0*/  CCTL.IVALL ;  /* 0x00000000ff00798f */ /* 0x004fe20002000000 */
[----:B------:R-:W-:-:S13]  /*1dbf0*/  ISETP.NE.AND P0, PT, R0, R249, PT ;  /* 0x000000f90000720c */ /* 0x000fda0003f05270 */
[----:B------:R-:W-:Y:S05]  /*1dc00*/  @P0 BRA `(.L_x_442) ;  /* 0xfffffffc00e40947 */ /* 0x000fea000383ffff */
.L_x_441:
[----:B------:R-:W-:Y:S05]  /*1dc10*/  WARPSYNC.ALL ;  /* 0x0000000000007948 */ /* 0x000fea0003800000 */
[----:B------:R-:W-:Y:S06]  /*1dc20*/  BAR.SYNC.DEFER_BLOCKING 0x4, 0x80 ;  /* 0x0102000000007b1d */ /* 0x000fec0000010000 */
[----:B------:R-:W-:Y:S05]  /*1dc30*/  BRA `(.L_x_443) ;  /* 0x00000000002c7947 */ /* 0x000fea0003800000 */
.L_x_440:
[----:B------:R-:W-:-:S13]  /*1dc40*/  ISETP.NE.AND P0, PT, R0, RZ, PT ;  /* 0x000000ff0000720c */ /* 0x000fda0003f05270 */
[----:B------:R-:W-:Y:S05]  /*1dc50*/  @P0 BRA `(.L_x_444) ;  /* 0x00000000001c0947 */ /* 0x000fea0003800000 */
.L_x_445:
[----:B------:R-:W-:Y:S05]  /*1dc60*/  YIELD ;  /* 0x0000000000007946 */ /* 0x000fea0003800000 */
[----:B---3--:R-:W-:Y:S02]  /*1dc70*/  R2UR UR4, R4 ;  /* 0x00000000040472ca */ /* 0x008fe400000e0000 */
[----:B------:R-:W-:-:S13]  /*1dc80*/  R2UR UR5, R5 ;  /* 0x00000000050572ca */ /* 0x000fda00000e0000 */
[----:B------:R-:W2:Y:S04]  /*1dc90*/  LDG.E.STRONG.GPU R0, desc[UR4][R20.64] ;  /* 0x0000000414007981 */ /* 0x000ea8000c1ef900 */
[----:B--2---:R-:W-:Y:S01]  /*1dca0*/  CCTL.IVALL ;  /* 0x00000000ff00798f */ /* 0x004fe20002000000 */
[----:B------:R-:W-:-:S13]  /*1dcb0*/  ISETP.GE.AND P0, PT, R0, 0x1, PT ;  /* 0x000000010000780c */ /* 0x000fda0003f06270 */
[----:B------:R-:W-:Y:S05]  /*1dcc0*/  @!P0 BRA `(.L_x_445) ;  /* 0xfffffffc00e48947 */ /* 0x000fea000383ffff */
.L_x_444:
[----:B------:R-:W-:Y:S05]  /*1dcd0*/  WARPSYNC.ALL ;  /* 0x0000000000007948 */ /* 0x000fea0003800000 */
[----:B------:R-:W-:Y:S06]  /*1dce0*/  BAR.SYNC.DEFER_BLOCKING 0x4, 0x80 ;  /* 0x0102000000007b1d */ /* 0x000fec0000010000 */
.L_x_443:
[----:B------:R-:W1:Y:S01]  /*1dcf0*/  S2R R0, SR_TID.X ;  /* 0x0000000000007919 */ /* 0x000e620000002100 */
[----:B---3--:R-:W-:Y:S02]  /*1dd00*/  R2UR UR4, R4 ;  /* 0x00000000040472ca */ /* 0x008fe400000e0000 */
[----:B------:R-:W-:Y:S01]  /*1dd10*/  R2UR UR5, R5 ;  /* 0x00000000050572ca */ /* 0x000fe200000e0000 */
[----:B-1----:R-:W-:-:S05]  /*1dd20*/  IMAD.SHL.U32 R2, R0, 0x4, RZ ;  /* 0x0000000400027824 */ /* 0x002fca00078e00ff */
[----:B------:R-:W-:-:S04]  /*1dd30*/  LOP3.LUT R2, R2, 0x1fc, RZ, 0xc0, !PT ;  /* 0x000001fc02027812 */ /* 0x000fc800078ec0ff */
[----:B------:R-:W-:-:S05]  /*1dd40*/  IADD3 R2, P0, PT, R2, R242, RZ ;  /* 0x000000f202027210 */ /* 0x000fca0007f1e0ff */
[----:B------:R-:W-:-:S05]  /*1dd50*/  IMAD.X R3, RZ, RZ, R243, P0 ;  /* 0x000000ffff037224 */ /* 0x000fca00000e06f3 */
[----:B------:R2:W5:Y:S04]  /*1dd60*/  ATOMG.E.ADD.F32.FTZ.RN.STRONG.GPU PT, RZ, desc[UR4][R2.64], R120 ;  /* 0x8000007802ff79a3 */ /* 0x000568000c1ef304 */
        /* <DEDUP_REMOVED lines=126> */
[----:B------:R2:W5:Y:S02]  /*1e550*/  ATOMG.E.ADD.F32.FTZ.RN.STRONG.GPU PT, RZ, desc[UR4][R2.64+0xfe00], R151 ;  /* 0x80fe009702ff79a3 */ /* 0x000564000c1ef304 */
.L_x_439:
[----:B------:R-:W-:Y:S05]  /*1e560*/  BSYNC.RECONVERGENT B0 ;  /* 0x0000000000007941 */ /* 0x000fea0003800200 */
.L_x_437:
[----:B------:R-:W3:Y:S01]  /*1e570*/  S2R R0, SR_TID.X ;  /* 0x0000000000007919 */ /* 0x000ee20000002100 */
[----:B------:R-:W-:Y:S01]  /*1e580*/  BAR.SYNC.DEFER_BLOCKING 0x4, 0x80 ;  /* 0x0102000000007b1d */ /* 0x000fe20000010000 */
[----:B---3--:R-:W-:-:S13]  /*1e590*/  LOP3.LUT P0, RZ, R0, 0x7f, RZ, 0xc0, !PT ;  /* 0x0000007f00ff7812 */ /* 0x008fda000780c0ff */
[----:B------:R-:W-:Y:S05]  /*1e5a0*/  @P0 BRA `(.L_x_435) ;  /* 0x0000002000a00947 */ /* 0x000fea0003800000 */
[----:B-12---:R-:W2:Y:S01]  /*1e5b0*/  LDL R2, [R1+0xc] ;  /* 0x00000c0001027983 */ /* 0x006ea20000100800 */
[----:B------:R-:W-:Y:S02]  /*1e5c0*/  VOTEU.ANY UR4, UPT, PT ;  /* 0x0000000000047886 */ /* 0x000fe400038e0100 */
[----:B------:R-:W-:Y:S01]  /*1e5d0*/  UFLO.U32 UR5, UR4 ;  /* 0x00000004000572bd */ /* 0x000fe200080e0000 */
[----:B------:R-:W1:Y:S01]  /*1e5e0*/  S2R R0, SR_LANEID ;  /* 0x0000000000007919 */ /* 0x000e620000000000 */
[----:B------:R-:W-:Y:S01]  /*1e5f0*/  UPOPC UR4, UR4 ;  /* 0x00000004000472bf */ /* 0x000fe20008000000 */
[----:B------:R-:W-:Y:S01]  /*1e600*/  @!PT LDS RZ, [RZ] ;  /* 0x00000000fffff984 */ /* 0x000fe20000000800 */
[----:B------:R-:W-:Y:S01]  /*1e610*/  @!PT LDS RZ, [RZ] ;  /* 0x00000000fffff984 */ /* 0x000fe20000000800 */
[----:B------:R-:W-:Y:S01]  /*1e620*/  @!PT LDS RZ, [RZ] ;  /* 0x00000000fffff984 */ /* 0x000fe20000000800 */
[----:B------:R-:W-:Y:S01]  /*1e630*/  @!PT LDS RZ, [RZ] ;  /* 0x00000000fffff984 */ /* 0x000fe20000000800 */
[----:B------:R-:W-:-:S00]  /*1e640*/  MEMBAR.ALL.CTA ;  /* 0x0000000000007992 */ /* 0x000fc00000008000 */
[----:B------:R-:W-:Y:S06]  /*1e650*/  MEMBAR.ALL.GPU ;  /* 0x0000000000007992 */ /* 0x000fec000000a000 */
[----:B------:R-:W-:-:S00]  /*1e660*/  ERRBAR ;  /* 0x00000000000079ab */ /* 0x000fc00000000000 */
[----:B------:R-:W-:Y:S06]  /*1e670*/  CGAERRBAR ;  /* 0x00000000000075ab */ /* 0x000fec0000000000 */
[----:B012345:R-:W-:Y:S01]  /*1e680*/  CCTL.IVALL ;  /* 0x00000000ff00798f */ /* 0x03ffe20002000000 */
[----:B-1----:R-:W-:Y:S02]  /*1e690*/  ISETP.EQ.U32.AND P0, PT, R0, UR5, PT ;  /* 0x0000000500007c0c */ /* 0x002fe4000bf02070 */
[----:B--2---:R-:W-:-:S05]  /*1e6a0*/  SEL R0, R2, 0x1, !P1 ;  /* 0x0000000102007807 */ /* 0x004fca0004800000 */
[----:B------:R-:W-:Y:S01]  /*1e6b0*/  IMAD R0, R0, UR4, RZ ;  /* 0x0000000400007c24 */ /* 0x000fe2000f8e02ff */
[----:B------:R-:W1:Y:S05]  /*1e6c0*/  LDCU.64 UR4, c[0x0][0x358] ;  /* 0x00006b00ff0477ac */ /* 0x000e6a0008000a00 */
[----:B-1----:R3:W-:Y:S01]  /*1e6d0*/  @P0 REDG.E.ADD.S32.STRONG.GPU desc[UR4][R20.64], R0 ;  /* 0x000000001400098e */ /* 0x0027e2000c12e304 */
[----:B------:R-:W-:Y:S05]  /*1e6e0*/  BRA `(.L_x_435) ;  /* 0x0000002000507947 */ /* 0x000fea0003800000 */
.L_x_436:
[----:B------:R-:W1:Y:S01]  /*1e6f0*/  S2R R5, SR_TID.X ;  /* 0x0000000000057919 */ /* 0x000e620000002100 */
[----:B------:R-:W2:Y:S01]  /*1e700*/  LDC.64 R6, c[0x0][0x358] ;  /* 0x0000d600ff067b82 */ /* 0x000ea20000000a00 */
[----:B------:R-:W-:Y:S01]  /*1e710*/  SHF.R.S64 R4, RZ, 0x1e, R2 ;  /* 0x0000001eff047819 */ /* 0x000fe20000001002 */
[----:B------:R-:W-:-:S03]  /*1e720*/  IMAD.MOV.U32 R3, RZ, RZ, R243 ;  /* 0x000000ffff037224 */ /* 0x000fc600078e00f3 */
[----:B------:R-:W-:Y:S02]  /*1e730*/  IADD3 R4, P1, P0, R4, UR62, R20 ;  /* 0x0000003e04047c10 */ /* 0x000fe4000f83e014 */
[----:B-1----:R-:W-:Y:S02]  /*1e740*/  LOP3.LUT P2, R8, R5, 0x7f, RZ, 0xc0, !PT ;  /* 0x0000007f05087812 */ /* 0x002fe4000784c0ff */
[----:B------:R-:W-:Y:S01]  /*1e750*/  SHF.R.S32.HI R5, RZ, 0x1e, R2 ;  /* 0x0000001eff057819 */ /* 0x000fe20000011402 */
[----:B------:R-:W-:-:S03]  /*1e760*/  IMAD.MOV.U32 R2, RZ, RZ, R242 ;  /* 0x000000ffff027224 */ /* 0x000fc600078e00f2 */
[----:B------:R-:W-:Y:S01]  /*1e770*/  IADD3.X R5, PT, PT, R5, UR63, R0, P1, P0 ;  /* 0x0000003f05057c10 */ /* 0x000fe20008fe0400 */
[----:B------:R-:W-:-:S06]  /*1e780*/  IMAD.WIDE.U32 R2, R8, 0x4, R2 ;  /* 0x0000000408027825 */ /* 0x000fcc00078e0002 */
[----:B------:R-:W-:Y:S05]  /*1e790*/  @P2 BRA `(.L_x_446) ;  /* 0x00000000001c2947 */ /* 0x000fea0003800000 */
.L_x_447:
[----:B------:R-:W-:Y:S05]  /*1e7a0*/  YIELD ;  /* 0x0000000000007946 */ /* 0x000fea0003800000 */
[----:B--2---:R-:W-:Y:S02]  /*1e7b0*/  R2UR UR4, R6 ;  /* 0x00000000060472ca */ /* 0x004fe400000e0000 */
[----:B------:R-:W-:-:S13]  /*1e7c0*/  R2UR UR5, R7 ;  /* 0x00000000070572ca */ /* 0x000fda00000e0000 */
[----:B------:R-:W2:Y:S04]  /*1e7d0*/  LDG.E.STRONG.GPU R0, desc[UR4][R4.64] ;  /* 0x0000000404007981 */ /* 0x000ea8000c1ef900 */
[----:B--2---:R-:W-:Y:S01]  /*1e7e0*/  CCTL.IVALL ;  /* 0x00000000ff00798f */ /* 0x004fe20002000000 */
[----:B------:R-:W-:-:S13]  /*1e7f0*/  ISETP.NE.AND P0, PT, R0, R249, PT ;  /* 0x000000f90000720c */ /* 0x000fda0003f05270 */
[----:B------:R-:W-:Y:S05]  /*1e800*/  @P0 BRA `(.L_x_447) ;  /* 0xfffffffc00e40947 */ /* 0x000fea000383ffff */
.L_x_446:
[----:B------:R-:W-:Y:S05]  /*1e810*/  WARPSYNC.ALL ;  /* 0x0000000000007948 */ /* 0x000fea0003800000 */
[----:B------:R-:W-:Y:S01]  /*1e820*/  BAR.SYNC.DEFER_BLOCKING 0x4, 0x80 ;  /* 0x0102000000007b1d */ /* 0x000fe20000010000 */
[----:B--2---:R-:W-:Y:S02]  /*1e830*/  R2UR UR4, R6 ;  /* 0x00000000060472ca */ /* 0x004fe400000e0000 */
[----:B------:R-:W-:-:S13]  /*1e840*/  R2UR UR5, R7 ;  /* 0x00000000070572ca */ /* 0x000fda00000e0000 */
[----:B------:R-:W2:Y:S01]  /*1e850*/  LDG.E R0, desc[UR4][R2.64+0xfe00] ;  /* 0x00fe000402007981 */ /* 0x000ea2000c1e1900 */
[----:B------:R-:W-:Y:S02]  /*1e860*/  R2UR UR4, R6 ;  /* 0x00000000060472ca */ /* 0x000fe400000e0000 */
[----:B------:R-:W-:-:S13]  /*1e870*/  R2UR UR5, R7 ;  /* 0x00000000070572ca */ /* 0x000fda00000e0000 */
[----:B------:R-:W3:Y:S01]  /*1e880*/  LDG.E R158, desc[UR4][R2.64] ;  /* 0x00000004029e7981 */ /* 0x000ee2000c1e1900 */
[----:B------:R-:W-:Y:S02]  /*1e890*/  R2UR UR4, R6 ;  /* 0x00000000060472ca */ /* 0x000fe400000e0000 */
[----:B------:R-:W-:-:S13]  /*1e8a0*/  R2UR UR5, R7 ;  /* 0x00000000070572ca */ /* 0x000fda00000e0000 */
[----:B------:R-:W4:Y:S01]  /*1e8b0*/  LDG.E R157, desc[UR4][R2.64+0x200] ;  /* 0x00020004029d7981 */ /* 0x000f22000c1e1900 */
[----:B------:R-:W-:Y:S02]  /*1e8c0*/  R2UR UR4, R6 ;  /* 0x00000000060472ca */ /* 0x000fe400000e0000 */
[----:B------:R-:W-:-:S13]  /*1e8d0*/  R2UR UR5, R7 ;  /* 0x00000000070572ca */ /* 0x000fda00000e0000 */
[----:B------:R-:W5:Y:S01]  /*1e8e0*/  LDG.E R156, desc[UR4][R2.64+0x400] ;  /* 0x00040004029c7981 */ /* 0x000f62000c1e1900 */
        /* <DEDUP_REMOVED lines=240> */
[----:B------:R-:W-:Y:S01]  /*1f7f0*/  R2UR UR4, R6 ;  /* 0x00000000060472ca */ /* 0x000fe200000e0000 */
[----:B--2---:R-:W-:Y:S01]  /*1f800*/  FADD R151, R151, R0 ;  /* 0x0000000097977221 */ /* 0x004fe20000000000 */
[----:B------:R-:W-:-:S13]  /*1f810*/  R2UR UR5, R7 ;  /* 0x00000000070572ca */ /* 0x000fda00000e0000 */
[----:B------:R-:W2:Y:S01]  /*1f820*/  LDG.E R197, desc[UR4][R2.64+0xa600] ;  /* 0x00a6000402c57981 */ /* 0x000ea2000c1e1900 */
[----:B------:R-:W-:Y:S01]  /*1f830*/  R2UR UR4, R6 ;  /* 0x00000000060472ca */ /* 0x000fe200000e0000 */
[----:B---3--:R-:W-:Y:S01]  /*1f840*/  FADD R120, R120, R158 ;  /* 0x0000009e78787221 */ /* 0x008fe20000000000 */
[----:B------:R-:W-:-:S13]  /*1f850*/  R2UR UR5, R7 ;  /* 0x00000000070572ca */ /* 0x000fda00000e0000 */
[----:B------:R-:W3:Y:S01]  /*1f860*/  LDG.E R196, desc[UR4][R2.64+0xa800] ;  /* 0x00a8000402c47981 */ /* 0x000ee2000c1e1900 */
[----:B------:R-:W-:Y:S01]  /*1f870*/  R2UR UR4, R6 ;  /* 0x00000000060472ca */ /* 0x000fe200000e0000 */
[----:B----4-:R-:W-:Y:S01]  /*1f880*/  FADD R121, R121, R157 ;  /* 0x0000009d79797221 */ /* 0x010fe20000000000 */
[----:B------:R-:W-:-:S13]  /*1f890*/  R2UR UR5, R7 ;  /* 0x00000000070572ca */ /* 0x000fda00000e0000 */
[----:B------:R-:W4:Y:S01]  /*1f8a0*/  LDG.E R195, desc[UR4][R2.64+0xaa00] ;  /* 0x00aa000402c37981 */ /* 0x000f22000c1e1900 */
[----:B------:R-:W-:Y:S01]  /*1f8b0*/  R2UR UR4, R6 ;  /* 0x00000000060472ca */ /* 0x000fe200000e0000 */
[----:B-----5:R-:W-:Y:S01]  /*1f8c0*/  FADD R122, R122, R156 ;  /* 0x0000009c7a7a7221 */ /* 0x020fe20000000000 */
[----:B------:R-:W-:-:S13]  /*1f8d0*/  R2UR UR5, R7 ;  /* 0x00000000070572ca */ /* 0x000fda00000e0000 */
[----:B------:R-:W5:Y:S01]  /*1f8e0*/  LDG.E R194, desc[UR4][R2.64+0xac00] ;  /* 0x00ac000402c27981 */ /* 0x000f62000c1e1900 */
[----:B------:R-:W-:Y:S01]  /*1f8f0*/  R2UR UR4, R6 ;  /* 0x00000000060472ca */ /* 0x000fe200000e0000 */
[----:B------:R-:W-:Y:S01]  /*1f900*/  FADD R123, R123, R155 ;  /* 0x0000009b7b7b7221 */ /* 0x000fe20000000000 */
        /* <DEDUP_REMOVED lines=241> */
[----:B------:R-:W-:-:S07]  /*20820*/  FADD R150, R150, R2 ;  /* 0x0000000296967221 */ /* 0x000fce0000000000 */
.L_x_435:
[----:B------:R-:W-:Y:S05]  /*20830*/  BSYNC B1 ;  /* 0x0000000000017941 */ /* 0x000fea0003800000 */
.L_x_428:
[----:B------:R-:W-:Y:S05]  /*20840*/  @!P3 BRA `(.L_x_402) ;  /* 0x0000000800f4b947 */ /* 0x000fea0003800000 */
[----:B-12---:R-:W2:Y:S01]  /*20850*/  LDL R2, [R1+0x24] ;  /* 0x0000240001027983 */ /* 0x006ea20000100800 */
[----:B---3--:R-:W1:Y:S02]  /*20860*/  S2R R0, SR_TID.X ;  /* 0x0000000000007919 */ /* 0x008e640000002100 */
[----:B-1----:R-:W-:-:S05]  /*20870*/  IMAD.U32 R3, R0, 0x10000, RZ ;  /* 0x0001000000037824 */ /* 0x002fca00078e00ff */
[----:B------:R-:W-:Y:S02]  /*20880*/  LOP3.LUT R3, R3, 0x600000, RZ, 0xc0, !PT ;  /* 0x0060000003037812 */ /* 0x000fe400078ec0ff */
[----:B------:R-:W-:-:S03]  /*20890*/  SHF.R.U32.HI R17, RZ, 0x5, R0 ;  /* 0x00000005ff117819 */ /* 0x000fc60000011600 */
[----:B--2---:R-:W-:-:S05]  /*208a0*/  IMAD.IADD R16, R2, 0x1, R3 ;  /* 0x0000000102107824 */ /* 0x004fca00078e0203 */
[----:B------:R-:W-:-:S04]  /*208b0*/  SHF.R.U32.HI R0, RZ, 0x15, R16 ;  /* 0x00000015ff007819 */ /* 0x000fc80000011610 */
[----:B------:R-:W-:-:S13]  /*208c0*/  LOP3.LUT P0, RZ, R0, 0x3, R17, 0x48, !PT ;  /* 0x0000000300ff7812 */ /* 0x000fda0007804811 */
[----:B------:R-:W-:Y:S05]  /*208d0*/  @!P0 BRA `(.L_x_448) ;  /* 0x0000000000408947 */ /* 0x000fea0003800000 */
        /* <DEDUP_REMOVED lines=10> */
[----:B------:R-:W-:Y:S01]  /*20980*/  MOV R7, UR5 ;  /* 0x0000000500077c02 */ /* 0x000fe20008000f00 */
[----:B------:R-:W1:Y:S02]  /*20990*/  LDCU.64 UR4, c[0x4][0x60] ;  /* 0x01000c00ff0477ac */ /* 0x000e640008000a00 */
[----:B-1----:R-:W-:Y:S01]  /*209a0*/  IMAD.U32 R10, RZ, RZ, UR4 ;  /* 0x00000004ff0a7e24 */ /* 0x002fe2000f8e00ff */
[----:B--2---:R-:W-:-:S02]  /*209b0*/  MOV R11, UR5 ;  /* 0x00000005000b7c02 */ /* 0x004fc40008000f00 */
[----:B------:R-:W-:-:S07]  /*209c0*/  LEPC R20, `(.L_x_448) ;  /* 0x000000001014794e */ /* 0x000fce0000000000 */
[----:B-----5:R-:W-:Y:S05]  /*209d0*/  CALL.ABS.NOINC R2 ;  /* 0x0000000002007343 */ /* 0x020fea0003c00000 */
.L_x_448:
[C---:B------:R-:W-:Y:S01]  /*209e0*/  VIADD R0, R16.reuse, 0x10 ;  /* 0x0000001010007836 */ /* 0x040fe20000000000 */
[----:B------:R-:W-:Y:S05]  /*209f0*/  WARPSYNC.ALL ;  /* 0x0000000000007948 */ /* 0x000fea0003800000 */
[----:B------:R-:W-:Y:S02]  /*20a00*/  SHF.R.U32.HI R0, RZ, 0x15, R0 ;  /* 0x00000015ff007819 */ /* 0x000fe40000011600 */
[----:B------:R-:W-:Y:S02]  /*20a10*/  R2UR UR4, R16 ;  /* 0x00000000100472ca */ /* 0x000fe400000e0000 */
[----:B------:R-:W-:-:S11]  /*20a20*/  LOP3.LUT P0, RZ, R0, 0x3, R17, 0x48, !PT ;  /* 0x0000000300ff7812 */ /* 0x000fd60007804811 */
[----:B------:R1:W-:Y:S02]  /*20a30*/  STTM.x16 tmem[UR4], R120 ;  /* 0x00000078000079ed */ /* 0x0003e40008240004 */
[----:B------:R-:W-:Y:S05]  /*20a40*/  @!P0 BRA `(.L_x_449) ;  /* 0x0000000000408947 */ /* 0x000fea0003800000 */
[----:B------:R-:W2:Y:S01]  /*20a50*/  LDCU.64 UR4, c[0x4][0xf8] ;  /* 0x01001f00ff0477ac */ /* 0x000ea20008000a00 */
[----:B------:R-:W-:Y:S01]  /*20a60*/  MOV R2, 0x118 ;  /* 0x0000011800027802 */ /* 0x000fe20000000f00 */
[----:B------:R-:W-:Y:S02]  /*20a70*/  HFMA2 R12, -RZ, RZ, 0, 5.9604644775390625e-08 ;  /* 0x00000001ff0c7431 */ /* 0x000fe400000001ff */
[----:B------:R-:W-:Y:S02]  /*20a80*/  IMAD.MOV.U32 R8, RZ, RZ, 0x1be ;  /* 0x000001beff087424 */ /* 0x000fe400078e00ff */
[----:B------:R-:W-:Y:S01]  /*20a90*/  IMAD.MOV.U32 R13, RZ, RZ, RZ ;  /* 0x000000ffff0d7224 */ /* 0x000fe200078e00ff */
[----:B------:R-:W3:Y:S01]  /*20aa0*/  LDC.64 R2, c[0x4][R2] ;  /* 0x0100000002027b82 */ /* 0x000ee20000000a00 */
[----:B--2---:R-:W-:Y:S01]  /*20ab0*/  IMAD.U32 R4, RZ, RZ, UR4 ;  /* 0x00000004ff047e24 */ /* 0x004fe2000f8e00ff */
[----:B------:R-:W-:Y:S01]  /*20ac0*/  MOV R5, UR5 ;  /* 0x0000000500057c02 */ /* 0x000fe20008000f00 */
[----:B------:R-:W2:Y:S02]  /*20ad0*/  LDCU.64 UR4, c[0x4][0x100] ;  /* 0x01002000ff0477ac */ /* 0x000ea40008000a00 */
[----:B--2---:R-:W-:Y:S01]  /*20ae0*/  IMAD.U32 R6, RZ, RZ, UR4 ;  /* 0x00000004ff067e24 */ /* 0x004fe2000f8e00ff */
[----:B------:R-:W-:Y:S01]  /*20af0*/  MOV R7, UR5 ;  /* 0x0000000500077c02 */ /* 0x000fe20008000f00 */
[----:B------:R-:W2:Y:S02]  /*20b00*/  LDCU.64 UR4, c[0x4][0x60] ;  /* 0x01000c00ff0477ac */ /* 0x000ea40008000a00 */
[----:B--2---:R-:W-:Y:S01]  /*20b10*/  IMAD.U32 R10, RZ, RZ, UR4 ;  /* 0x00000004ff0a7e24 */ /* 0x004fe2000f8e00ff */
[----:B---3--:R-:W-:-:S02]  /*20b20*/  MOV R11, UR5 ;  /* 0x00000005000b7c02 */ /* 0x008fc40008000f00 */
[----:B------:R-:W-:-:S07]  /*20b30*/  LEPC R20, `(.L_x_449) ;  /* 0x000000001014794e */ /* 0x000fce0000000000 */
[----:B-1---5:R-:W-:Y:S05]  /*20b40*/  CALL.ABS.NOINC R2 ;  /* 0x0000000002007343 */ /* 0x022fea0003c00000 */
.L_x_449:
[C---:B------:R-:W-:Y:S01]  /*20b50*/  VIADD R0, R16.reuse, 0x20 ;  /* 0x0000002010007836 */ /* 0x040fe20000000000 */
[----:B------:R-:W-:Y:S05]  /*20b60*/  WARPSYNC.ALL ;  /* 0x0000000000007948 */ /* 0x000fea0003800000 */
[----:B------:R-:W-:Y:S02]  /*20b70*/  SHF.R.U32.HI R0, RZ, 0x15, R0 ;  /* 0x00000015ff007819 */ /* 0x000fe40000011600 */
[----:B------:R-:W-:Y:S02]  /*20b80*/  R2UR UR4, R16 ;  /* 0x00000000100472ca */ /* 0x000fe400000e0000 */
[----:B------:R-:W-:-:S11]  /*20b90*/  LOP3.LUT P0, RZ, R0, 0x3, R17, 0x48, !PT ;  /* 0x0000000300ff7812 */ /* 0x000fd60007804811 */
[----:B------:R2:W-:Y:S02]  /*20ba0*/  STTM.x16 tmem[UR4+0x10], R104 ;  /* 0x00001068000079ed */ /* 0x0005e40008240004 */
[----:B------:R-:W-:Y:S05]  /*20bb0*/  @!P0 BRA `(.L_x_450) ;  /* 0x0000000000408947 */ /* 0x000fea0003800000 */
[----:B------:R-:W3:Y:S01]  /*20bc0*/  LDCU.64 UR4, c[0x4][0xf8] ;  /* 0x01001f00ff0477ac */ /* 0x000ee20008000a00 */
[----:B------:R-:W-:Y:S01]  /*20bd0*/  MOV R2, 0x118 ;  /* 0x0000011800027802 */ /* 0x000fe20000000f00 */
[----:B------:R-:W-:Y:S02]  /*20be0*/  HFMA2 R12, -RZ, RZ, 0, 5.9604644775390625e-08 ;  /* 0x00000001ff0c7431 */ /* 0x000fe400000001ff */
[----:B------:R-:W-:Y:S02]  /*20bf0*/  IMAD.MOV.U32 R8, RZ, RZ, 0x1be ;  /* 0x000001beff087424 */ /* 0x000fe400078e00ff */
[----:B------:R-:W-:Y:S01]  /*20c00*/  IMAD.MOV.U32 R13, RZ, RZ, RZ ;  /* 0x000000ffff0d7224 */ /* 0x000fe200078e00ff */
[----:B------:R-:W4:Y:S01]  /*20c10*/  LDC.64 R2, c[0x4][R2] ;  /* 0x0100000002027b82 */ /* 0x000f220000000a00 */
[----:B---3--:R-:W-:Y:S01]  /*20c20*/  IMAD.U32 R4, RZ, RZ, UR4 ;  /* 0x00000004ff047e24 */ /* 0x008fe2000f8e00ff */
[----:B------:R-:W-:Y:S01]  /*20c30*/  MOV R5, UR5 ;  /* 0x0000000500057c02 */ /* 0x000fe20008000f00 */
[----:B------:R-:W3:Y:S02]  /*20c40*/  LDCU.64 UR4, c[0x4][0x100] ;  /* 0x01002000ff0477ac */ /* 0x000ee40008000a00 */
[----:B---3--:R-:W-:Y:S01]  /*20c50*/  IMAD.U32 R6, RZ, RZ, UR4 ;  /* 0x00000004ff067e24 */ /* 0x008fe2000f8e00ff */
[----:B------:R-:W-:Y:S01]  /*20c60*/  MOV R7, UR5 ;  /* 0x0000000500077c02 */ /* 0x000fe20008000f00 */
[----:B------:R-:W3:Y:S02]  /*20c70*/  LDCU.64 UR4, c[0x4][0x60] ;  /* 0x01000c00ff0477ac */ /* 0x000ee40008000a00 */
[----:B---3--:R-:W-:Y:S01]  /*20c80*/  IMAD.U32 R10, RZ, RZ, UR4 ;  /* 0x00000004ff0a7e24 */ /* 0x008fe2000f8e00ff */
[----:B----4-:R-:W-:-:S02]  /*20c90*/  MOV R11, UR5 ;  /* 0x00000005000b7c02 */ /* 0x010fc40008000f00 */
[----:B------:R-:W-:-:S07]  /*20ca0*/  LEPC R20, `(.L_x_450) ;  /* 0x000000001014794e */ /* 0x000fce0000000000 */
[----:B-12--5:R-:W-:Y:S05]  /*20cb0*/  CALL.ABS.NOINC R2 ;  /* 0x0000000002007343 */ /* 0x026fea0003c00000 */
.L_x_450:
[C---:B------:R-:W-:Y:S01]  /*20cc0*/  VIADD R0, R16.reuse, 0x30 ;  /* 0x0000003010007836 */ /* 0x040fe20000000000 */
[----:B------:R-:W-:Y:S05]  /*20cd0*/  WARPSYNC.ALL ;  /* 0x0000000000007948 */ /* 0x000fea0003800000 */
[----:B------:R-:W-:Y:S02]  /*20ce0*/  SHF.R.U32.HI R0, RZ, 0x15, R0 ;  /* 0x00000015ff007819 */ /* 0x000fe40000011600 */
[----:B------:R-:W-:Y:S02]  /*20cf0*/  R2UR UR4, R16 ;  /* 0x00000000100472ca */ /* 0x000fe400000e0000 */
[----:B------:R-:W-:-:S11]  /*20d00*/  LOP3.LUT P0, RZ, R0, 0x3, R17, 0x48, !PT ;  /* 0x0000000300ff7812 */ /* 0x000fd60007804811 */
[----:B------:R3:W-:Y:S02]  /*20d10*/  STTM.x16 tmem[UR4+0x20], R88 ;  /* 0x00002058000079ed */ /* 0x0007e40008240004 */
[----:B------:R-:W-:Y:S05]  /*20d20*/  @!P0 BRA `(.L_x_451) ;  /* 0x0000000000408947 */ /* 0x000fea0003800000 */
[----:B------:R-:W4:Y:S01]  /*20d30*/  LDCU.64 UR4, c[0x4][0xf8] ;  /* 0x01001f00ff0477ac */ /* 0x000f220008000a00 */
[----:B------:R-:W-:Y:S01]  /*20d40*/  MOV R2, 0x118 ;  /* 0x0000011800027802 */ /* 0x000fe20000000f00 */
[----:B------:R-:W-:Y:S02]  /*20d50*/  HFMA2 R12, -RZ, RZ, 0, 5.9604644775390625e-08 ;  /* 0x00000001ff0c7431 */ /* 0x000fe400000001ff */
[----:B------:R-:W-:Y:S02]  /*20d60*/  IMAD.MOV.U32 R8, RZ, RZ, 0x1be ;  /* 0x000001beff087424 */ /* 0x000fe400078e00ff */
[----:B------:R-:W-:Y:S01]  /*20d70*/  IMAD.MOV.U32 R13, RZ, RZ, RZ ;  /* 0x000000ffff0d7224 */ /* 0x000fe200078e00ff */
[----:B------:R-:W1:Y:S01]  /*20d80*/  LDC.64 R2, c[0x4][R2] ;  /* 0x0100000002027b82 */ /* 0x000e620000000a00 */
[----:B----4-:R-:W-:Y:S01]  /*20d90*/  IMAD.U32 R4, RZ, RZ, UR4 ;  /* 0x00000004ff047e24 */ /* 0x010fe2000f8e00ff */
[----:B------:R-:W-:Y:S01]  /*20da0*/  MOV R5, UR5 ;  /* 0x0000000500057c02 */ /* 0x000fe20008000f00 */
[----:B------:R-:W4:Y:S02]  /*20db0*/  LDCU.64 UR4, c[0x4][0x100] ;  /* 0x01002000ff0477ac */ /* 0x000f240008000a00 */
[----:B----4-:R-:W-:Y:S01]  /*20dc0*/  IMAD.U32 R6, RZ, RZ, UR4 ;  /* 0x00000004ff067e24 */ /* 0x010fe2000f8e00ff */
[----:B------:R-:W-:Y:S01]  /*20dd0*/  MOV R7, UR5 ;  /* 0x0000000500077c02 */ /* 0x000fe20008000f00 */
[----:B------:R-:W4:Y:S02]  /*20de0*/  LDCU.64 UR4, c[0x4][0x60] ;  /* 0x01000c00ff0477ac */ /* 0x000f240008000a00 */
[----:B----4-:R-:W-:Y:S01]  /*20df0*/  IMAD.U32 R10, RZ, RZ, UR4 ;  /* 0x00000004ff0a7e24 */ /* 0x010fe2000f8e00ff */
[----:B-1----:R-:W-:-:S02]  /*20e00*/  MOV R11, UR5 ;  /* 0x00000005000b7c02 */ /* 0x002fc40008000f00 */
[----:B------:R-:W-:-:S07]  /*20e10*/  LEPC R20, `(.L_x_451) ;  /* 0x000000001014794e */ /* 0x000fce0000000000 */
[----:B--23-5:R-:W-:Y:S05]  /*20e20*/  CALL.ABS.NOINC R2 ;  /* 0x0000000002007343 */ /* 0x02cfea0003c00000 */
.L_x_451:
[C---:B------:R-:W-:Y:S01]  /*20e30*/  VIADD R0, R16.reuse, 0x40 ;  /* 0x0000004010007836 */ /* 0x040fe20000000000 */
[----:B------:R-:W-:Y:S05]  /*20e40*/  WARPSYNC.ALL ;  /* 0x0000000000007948 */ /* 0x000fea0003800000 */
[----:B------:R-:W-:Y:S02]  /*20e50*/  SHF.R.U32.HI R0, RZ, 0x15, R0 ;  /* 0x00000015ff007819 */ /* 0x000fe40000011600 */
[----:B------:R-:W-:Y:S02]  /*20e60*/  R2UR UR4, R16 ;  /* 0x00000000100472ca */ /* 0x000fe400000e0000 */
[----:B------:R-:W-:-:S11]  /*20e70*/  LOP3.LUT P0, RZ, R0, 0x3, R17, 0x48, !PT ;  /* 0x0000000300ff7812 */ /* 0x000fd60007804811 */
[----:B------:R4:W-:Y:S02]  /*20e80*/  STTM.x16 tmem[UR4+0x30], R72 ;  /* 0x00003048000079ed */ /* 0x0009e40008240004 */
        /* <DEDUP_REMOVED lines=16> */
[----:B---345:R-:W-:Y:S05]  /*20f90*/  CALL.ABS.NOINC R2 ;  /* 0x0000000002007343 */ /* 0x038fea0003c00000 */
.L_x_452:
[C---:B------:R-:W-:Y:S01]  /*20fa0*/  VIADD R0, R16.reuse, 0x50 ;  /* 0x0000005010007836 */ /* 0x040fe20000000000 */
[----:B------:R-:W-:Y:S05]  /*20fb0*/  WARPSYNC.ALL ;  /* 0x0000000000007948 */ /* 0x000fea0003800000 */
[----:B------:R-:W-:Y:S02]  /*20fc0*/  SHF.R.U32.HI R0, RZ, 0x15, R0 ;  /* 0x00000015ff007819 */ /* 0x000fe40000011600 */
[----:B------:R-:W-:Y:S02]  /*20fd0*/  R2UR UR4, R16 ;  /* 0x00000000100472ca */ /* 0x000fe400000e0000 */
[----:B------:R-:W-:-:S11]  /*20fe0*/  LOP3.LUT P0, RZ, R0, 0x3, R17, 0x48, !PT ;  /* 0x0000000300ff7812 */ /* 0x000fd60007804811 */
[----:B------:R1:W-:Y:S02]  /*20ff0*/  STTM.x16 tmem[UR4+0x40], R56 ;  /* 0x00004038000079ed */ /* 0x0003e40008240004 */
[----:B------:R-:W-:Y:S05]  /*21000*/  @!P0 BRA `(.L_x_453) ;  /* 0x0000000000408947 */ /* 0x000fea0003800000 */
[----:B------:R-:W2:Y:S01]  /*21010*/  LDCU.64 UR4, c[0x4][0xf8] ;  /* 0x01001f00ff0477ac */ /* 0x000ea20008000a00 */
[----:B------:R-:W-:Y:S01]  /*21020*/  MOV R2, 0x118 ;  /* 0x0000011800027802 */ /* 0x000fe20000000f00 */
        /* <DEDUP_REMOVED lines=8> */
[----:B------:R-:W-:Y:S01]  /*210b0*/  MOV R7, UR5 ;  /* 0x0000000500077c02 */ /* 0x000fe20008000f00 */
[----:B------:R-:W2:Y:S02]  /*210c0*/  LDCU.64 UR4, c[0x4][0x60] ;  /* 0x01000c00ff0477ac */ /* 0x000ea40008000a00 */
[----:B--2---:R-:W-:Y:S01]  /*210d0*/  IMAD.U32 R10, RZ, RZ, UR4 ;  /* 0x00000004ff0a7e24 */ /* 0x004fe2000f8e00ff */
[----:B-1----:R-:W-:-:S02]  /*210e0*/  MOV R11, UR5 ;  /* 0x00000005000b7c02 */ /* 0x002fc40008000f00 */
[----:B------:R-:W-:-:S07]  /*210f0*/  LEPC R20, `(.L_x_453) ;  /* 0x000000001014794e */ /* 0x000fce0000000000 */
[----:B---345:R-:W-:Y:S05]  /*21100*/  CALL.ABS.NOINC R2 ;  /* 0x0000000002007343 */ /* 0x038fea0003c00000 */
.L_x_453:
        /* <DEDUP_REMOVED lines=23> */
.L_x_454:
        /* <DEDUP_REMOVED lines=23> */
.L_x_455:
[----:B------:R-:W-:Y:S05]  /*213f0*/  WARPSYNC.ALL ;  /* 0x0000000000007948 */ /* 0x000fea0003800000 */
[----:B------:R-:W-:-:S13]  /*21400*/  R2UR UR4, R16 ;  /* 0x00000000100472ca */ /* 0x000fda00000e0000 */
[----:B------:R1:W-:Y:S02]  /*21410*/  STTM.x16 tmem[UR4+0x70], R136 ;  /* 0x00007088000079ed */ /* 0x0003e40008240004 */
.L_x_402:
[----:B-12---:R-:W2:Y:S01]  /*21420*/  LDL R3, [R1+0x38] ;  /* 0x0000380001037983 */ /* 0x006ea20000100800 */
[----:B------:R-:W1:Y:S03]  /*21430*/  LDCU UR4, c[0x0][0xba8] ;  /* 0x00017500ff0477ac */ /* 0x000e660008000800 */
[----:B---3--:R-:W3:Y:S04]  /*21440*/  LDL.LU R0, [R1+0xc] ;  /* 0x00000c0001007983 */ /* 0x008ee80000300800 */
[----:B------:R-:W4:Y:S01]  /*21450*/  LDL.LU R2, [R1+0x40] ;  /* 0x0000400001027983 */ /* 0x000f220000300800 */
[----:B------:R-:W-:Y:S01]  /*21460*/  BSSY B6, `(.L_x_456) ;  /* 0x00006b5000067945 */ /* 0x000fe20003800000 */
[----:B--2---:R-:W-:Y:S01]  /*21470*/  LOP3.LUT P0, RZ, R3, 0x1, RZ, 0xc0, !PT ;  /* 0x0000000103ff7812 */ /* 0x004fe2000780c0ff */
[----:B---3--:R-:W-:Y:S01]  /*21480*/  IMAD.IADD R0, R0, 0x1, R249 ;  /* 0x0000000100007824 */ /* 0x008fe200078e02f9 */
[----:B----4-:R-:W-:-:S04]  /*21490*/  LOP3.LUT P1, RZ, R2, 0xff, RZ, 0xc0, !PT ;  /* 0x000000ff02ff7812 */ /* 0x010fc8000782c0ff */
[----:B-1----:R-:W-:Y:S01]  /*214a0*/  ISETP.NE.OR P0, PT, R0, UR4, P0 ;  /* 0x0000000400007c0c */ /* 0x002fe20008705670 */
[----:B------:R-:W1:Y:S03]  /*214b0*/  LDCU UR4, c[0x0][0xc18] ;  /* 0x00018300ff0477ac */ /* 0x000e660008000800 */
[----:B-1----:R-:W-:-:S13]  /*214c0*/  ISETP.NE.OR P0, PT, RZ, UR4, P0 ;  /* 0x00000004ff007c0c */ /* 0x002fda0008705670 */
[----:B------:R-:W-:Y:S05]  /*214d0*/  @!P1 BRA P0, `(.L_x_457) ;  /* 0x0000006800b49947 */ /* 0x000fea0000000000 */
[----:B------:R-:W2:Y:S04]  /*214e0*/  LDL.LU.64 R4, [R1+0x10] ;  /* 0x0000100001047983 */ /* 0x000ea80000300a00 */
[----:B------:R-:W3:Y:S01]  /*214f0*/  LDL.LU.64 R2, [R1+0x18] ;  /* 0x0000180001027983 */ /* 0x000ee20000300a00 */
[----:B------:R-:W-:Y:S01]  /*21500*/  MOV R54, 0x400 ;  /* 0x0000040000367802 */ /* 0x000fe20000000f00 */
[----:B------:R-:W1:Y:S03]  /*21510*/  S2R R57, SR_CgaCtaId ;  /* 0x0000000000397919 */ /* 0x000e660000008800 */
[----:B-1----:R-:W-:-:S05]  /*21520*/  LEA R54, R57, R54, 0x18 ;  /* 0x0000003639367211 */ /* 0x002fca00078ec0ff */
[----:B------:R-:W-:-:S05]  /*21530*/  VIADD R0, R54, 0x200 ;  /* 0x0000020036007836 */ /* 0x000fca0000000000 */
[----:B------:R-:W-:Y:S01]  /*21540*/  LOP3.LUT P0, RZ, R0, 0x1f0, RZ, 0xc0, !PT ;  /* 0x000001f000ff7812 */ /* 0x000fe2000780c0ff */
[----:B--2---:R-:W-:Y:S02]  /*21550*/  IMAD.SHL.U32 R24, R4, 0x80, RZ ;  /* 0x0000008004187824 */ /* 0x004fe400078e00ff */
[----:B---3--:R-:W-:-:S10]  /*21560*/  IMAD.SHL.U32 R25, R2, 0x80, RZ ;  /* 0x0000008002197824 */ /* 0x008fd400078e00ff */
[----:B------:R-:W-:Y:S05]  /*21570*/  @!P0 BRA `(.L_x_458) ;  /* 0x00000000007c8947 */ /* 0x000fea0003800000 */
[----:B------:R-:W1:Y:S01]  /*21580*/  LDCU.64 UR4, c[0x4][0x108] ;  /* 0x01002100ff0477ac */ /* 0x000e620008000a00 */
[----:B------:R-:W-:Y:S01]  /*21590*/  MOV R16, 0x118 ;  /* 0x0000011800107802 */ /* 0x000fe20000000f00 */
[----:B------:R-:W-:Y:S02]  /*215a0*/  HFMA2 R12, -RZ, RZ, 0, 5.9604644775390625e-08 ;  /* 0x00000001ff0c7431 */ /* 0x000fe400000001ff */
[----:B------:R-:W-:Y:S01]  /*215b0*/  IMAD.MOV.U32 R8, RZ, RZ, 0x70 ;  /* 0x00000070ff087424 */ /* 0x000fe200078e00ff */
[----:B------:R2:W3:Y:S01]  /*215c0*/  LDC.64 R2, c[0x4][R16] ;  /* 0x0100000010027b82 */ /* 0x0004e20000000a00 */
[----:B------:R-:W-:Y:S02]  /*215d0*/  IMAD.MOV.U32 R13, RZ, RZ, RZ ;  /* 0x000000ffff0d7224 */ /* 0x000fe400078e00ff */
[----:B-1----:R-:W-:Y:S01]  /*215e0*/  IMAD.U32 R4, RZ, RZ, UR4 ;  /* 0x00000004ff047e24 */ /* 0x002fe2000f8e00ff */
[----:B------:R-:W-:Y:S01]  /*215f0*/  MOV R5, UR5 ;  /* 0x0000000500057c02 */ /* 0x000fe20008000f00 */
[----:B------:R-:W1:Y:S02]  /*21600*/  LDCU.64 UR4, c[0x4][0x110] ;  /* 0x01002200ff0477ac */ /* 0x000e640008000a00 */
[----:B-1----:R-:W-:Y:S01]  /*21610*/  IMAD.U32 R6, RZ, RZ, UR4 ;  /* 0x00000004ff067e24 */ /* 0x002fe2000f8e00ff */
[----:B-----5:R-:W-:Y:S01]  /*21620*/  MOV R7, UR5 ;  /* 0x0000000500077c02 */ /* 0x020fe20008000f00 */
[----:B------:R-:W1:Y:S02]  /*21630*/  LDCU.64 UR4, c[0x4][0x68] ;  /* 0x01000d00ff0477ac */ /* 0x000e640008000a00 */
[----:B-1----:R-:W-:Y:S01]  /*21640*/  IMAD.U32 R10, RZ, RZ, UR4 ;  /* 0x00000004ff0a7e24 */ /* 0x002fe2000f8e00ff */
[----:B--23--:R-:W-:-:S02]  /*21650*/  MOV R11, UR5 ;  /* 0x00000005000b7c02 */ /* 0x00cfc40008000f00 */
[----:B------:R-:W-:-:S07]  /*21660*/  LEPC R20, `(.L_x_459) ;  /* 0x000000001014794e */ /* 0x000fce0000000000 */
[----:B------:R-:W-:Y:S05]  /*21670*/  CALL.ABS.NOINC R2 ;  /* 0x0000000002007343 */ /* 0x000fea0003c00000 */
.L_x_459:
[----:B------:R-:W1:Y:S01]  /*21680*/  LDCU.64 UR4, c[0x4][0x108] ;  /* 0x01002100ff0477ac */ /* 0x000e620008000a00 */
[----:B------:R2:W3:Y:S01]  /*21690*/  LDC.64 R2, c[0x4][R16] ;  /* 0x0100000010027b82 */ /* 0x0004e20000000a00 */
[----:B------:R-:W-:Y:S02]  /*216a0*/  HFMA2 R12, -RZ, RZ, 0, 5.9604644775390625e-08 ;  /* 0x00000001ff0c7431 */ /* 0x000fe400000001ff */
[----:B------:R-:W-:Y:S02]  /*216b0*/  IMAD.MOV.U32 R8, RZ, RZ, 0x70 ;  /* 0x00000070ff087424 */ /* 0x000fe400078e00ff */
[----:B------:R-:W-:Y:S01]  /*216c0*/  IMAD.MOV.U32 R13, RZ, RZ, RZ ;  /* 0x000000ffff0d7224 */ /* 0x000fe200078e00ff */
[----:B-1----:R-:W-:Y:S02]  /*216d0*/  MOV R4, UR4 ;  /* 0x0000000400047c02 */ /* 0x002fe40008000f00 */
[----:B------:R-:W-:Y:S01]  /*216e0*/  MOV R5, UR5 ;  /* 0x0000000500057c02 */ /* 0x000fe20008000f00 */
[----:B------:R-:W1:Y:S02]  /*216f0*/  LDCU.64 UR4, c[0x4][0x110] ;  /* 0x01002200ff0477ac */ /* 0x000e640008000a00 */
[----:B-1----:R-:W-:Y:S01]  /*21700*/  IMAD.U32 R6, RZ, RZ, UR4 ;  /* 0x00000004ff067e24 */ /* 0x002fe2000f8e00ff */
[----:B------:R-:W-:Y:S01]  /*21710*/  MOV R7, UR5 ;  /* 0x0000000500077c02 */ /* 0x000fe20008000f00 */
[----:B------:R-:W1:Y:S02]  /*21720*/  LDCU.64 UR4, c[0x4][0x68] ;  /* 0x01000d00ff0477ac */ /* 0x000e640008000a00 */
[----:B-1----:R-:W-:Y:S01]  /*21730*/  IMAD.U32 R10, RZ, RZ, UR4 ;  /* 0x00000004ff0a7e24 */ /* 0x002fe2000f8e00ff */
[----:B--23--:R-:W-:-:S02]  /*21740*/  MOV R11, UR5 ;  /* 0x00000005000b7c02 */ /* 0x00cfc40008000f00 */
[----:B------:R-:W-:-:S07]  /*21750*/  LEPC R20, `(.L_x_458) ;  /* 0x000000001014794e */ /* 0x000fce0000000000 */
[----:B------:R-:W-:Y:S05]  /*21760*/  CALL.ABS.NOINC R2 ;  /* 0x0000000002007343 */ /* 0x000fea0003c00000 */
.L_x_458:
[----:B------:R-:W2:Y:S01]  /*21770*/  LDL.LU R2, [R1+0x24] ;  /* 0x0000240001027983 */ /* 0x000ea20000300800 */
[----:B------:R-:W1:Y:S01]  /*21780*/  LDCU.64 UR4, c[0x0][0x890] ;  /* 0x00011200ff0477ac */ /* 0x000e620008000a00 */
[----:B------:R-:W3:Y:S01]  /*21790*/  S2R R53, SR_TID.X ;  /* 0x0000000000357919 */ /* 0x000ee20000002100 */
[----:B------:R-:W4:Y:S01]  /*217a0*/  LDCU.64 UR10, c[0x0][0x358] ;  /* 0x00006b00ff0a77ac */ /* 0x000f220008000a00 */
[----:B-1----:R-:W-:-:S04]  /*217b0*/  ISETP.NE.U32.AND P4, PT, RZ, UR4, PT ;  /* 0x00000004ff007c0c */ /* 0x002fc8000bf85070 */
[----:B------:R-:W-:Y:S01]  /*217c0*/  ISETP.NE.AND.EX P4, PT, RZ, UR5, PT, P4 ;  /* 0x00000005ff007c0c */ /* 0x000fe2000bf85340 */
[----:B---3--:R-:W-:-:S05]  /*217d0*/  IMAD.U32 R41, R53, 0x10000, RZ ;  /* 0x0001000035297824 */ /* 0x008fca00078e00ff */
[----:B------:R-:W-:-:S05]  /*217e0*/  LOP3.LUT R41, R41, 0x600000, RZ, 0xc0, !PT ;  /* 0x0060000029297812 */ /* 0x000fca00078ec0ff */
[----:B--2---:R-:W-:Y:S02]  /*217f0*/  IMAD.IADD R41, R2, 0x1, R41 ;  /* 0x0000000102297824 */ /* 0x004fe400078e0229 */
[----:B----4-:R-:W-:Y:S05]  /*21800*/  @!P4 BRA `(.L_x_460) ;  /* 0x00000000003cc947 */ /* 0x010fea0003800000 */
[----:B------:R-:W1:Y:S02]  /*21810*/  LDCU.64 UR6, c[0x0][0x888] ;  /* 0x00011100ff0677ac */ /* 0x000e640008000a00 */
[----:B-1----:R-:W-:-:S04]  /*21820*/  UISETP.NE.U32.AND UP0, UPT, UR6, URZ, UPT ;  /* 0x000000ff0600728c */ /* 0x002fc8000bf05070 */
[----:B------:R-:W-:-:S09]  /*21830*/  UISETP.NE.AND.EX UP0, UPT, UR7, URZ, UPT, UP0 ;  /* 0x000000ff0700728c */ /* 0x000fd2000bf05300 */
[----:B------:R-:W-:Y:S05]  /*21840*/  BRA.U !UP0, `(.L_x_461) ;  /* 0x00000001081c7547 */ /* 0x000fea000b800000 */
[----:B------:R-:W1:Y:S01]  /*21850*/  LDC.64 R4, c[0x0][0x888] ;  /* 0x00022200ff047b82 */ /* 0x000e620000000a00 */
[----:B------:R-:W-:-:S04]  /*21860*/  IMAD R2, R152, UR4, RZ ;  /* 0x0000000498027c24 */ /* 0x000fc8000f8e02ff */
[----:B-1----:R-:W-:-:S05]  /*21870*/  IMAD.WIDE R2, R2, 0x4, R4 ;  /* 0x0000000402027825 */ /* 0x002fca00078e0204 */
[----:B-----5:R1:W5:Y:S01]  /*21880*/  LDG.E R245, desc[UR10][R2.64] ;  /* 0x0000000a02f57981 */ /* 0x020362000c1e1900 */
[----:B------:R-:W-:-:S05]  /*21890*/  MOV R0, 0x1 ;  /* 0x0000000100007802 */ /* 0x000fca0000000f00 */
[----:B------:R1:W-:Y:S01]  /*218a0*/  STL.S16 [R1+0x60], R0 ;  /* 0x0000600001007387 */ /* 0x0003e20000100600 */
[----:B------:R-:W-:Y:S05]  /*218b0*/  BRA `(.L_x_460) ;  /* 0x0000000000107947 */ /* 0x000fea0003800000 */
.L_x_461:
[----:B------:R-:W-:Y:S01]  /*218c0*/  HFMA2 R0, -RZ, RZ, 0, 5.9604644775390625e-08 ;  /* 0x00000001ff007431 */ /* 0x000fe200000001ff */
[----:B------:R-:W1:Y:S04]  /*218d0*/  LDCU UR6, c[0x0][0x880] ;  /* 0x00011000ff0677ac */ /* 0x000e680008000800 */
[----:B------:R2:W-:Y:S01]  /*218e0*/  STL.S16 [R1+0x60], R0 ;  /* 0x0000600001007387 */ /* 0x0005e20000100600 */
[----:B-1---5:R-:W-:-:S07]  /*218f0*/  MOV R245, UR6 ;  /* 0x0000000600f57c02 */ /* 0x022fce0008000f00 */
.L_x_460:
[----:B------:R-:W3:Y:S02]  /*21900*/  LDCU.64 UR6, c[0x0][0x8b0] ;  /* 0x00011600ff0677ac */ /* 0x000ee40008000a00 */
[----:B---3--:R-:W-:-:S04]  /*21910*/  UISETP.NE.U32.AND UP0, UPT, UR6, URZ, UPT ;  /* 0x000000ff0600728c */ /* 0x008fc8000bf05070 */
[----:B------:R-:W-:-:S09]  /*21920*/  UISETP.NE.AND.EX UP0, UPT, UR7, URZ, UPT, UP0 ;  /* 0x000000ff0700728c */ /* 0x000fd2000bf05300 */
[----:B------:R-:W-:Y:S05]  /*21930*/  BRA.U !UP0, `(.L_x_462) ;  /* 0x00000001082c7547 */ /* 0x000fea000b800000 */
[----:B------:R-:W3:Y:S02]  /*21940*/  LDCU.64 UR8, c[0x0][0x8a8] ;  /* 0x00011500ff0877ac */ /* 0x000ee40008000a00 */
[----:B---3--:R-:W-:-:S04]  /*21950*/  UISETP.NE.U32.AND UP0, UPT, UR8, URZ, UPT ;  /* 0x000000ff0800728c */ /* 0x008fc8000bf05070 */
[----:B------:R-:W-:-:S09]  /*21960*/  UISETP.NE.AND.EX UP0, UPT, UR9, URZ, UPT, UP0 ;  /* 0x000000ff0900728c */ /* 0x000fd2000bf05300 */
[----:B------:R-:W-:Y:S05]  /*21970*/  BRA.U !UP0, `(.L_x_463) ;  /* 0x0000000108147547 */ /* 0x000fea000b800000 */
[----:B-1----:R-:W1:Y:S01]  /*21980*/  LDC.64 R2, c[0x0][0x8a8] ;  /* 0x00022a00ff027b82 */ /* 0x002e620000000a00 */
[----:B--2---:R-:W-:-:S04]  /*21990*/  IMAD R0, R152, UR6, RZ ;  /* 0x0000000698007c24 */ /* 0x004fc8000f8e02ff */
[----:B-1----:R-:W-:-:S05]  /*219a0*/  IMAD.WIDE R2, R0, 0x4, R2 ;  /* 0x0000000400027825 */ /* 0x002fca00078e0202 */
[----:B-----5:R3:W5:Y:S01]  /*219b0*/  LDG.E R241, desc[UR10][R2.64] ;  /* 0x0000000a02f17981 */ /* 0x020762000c1e1900 */
[----:B------:R-:W-:Y:S05]  /*219c0*/  BRA `(.L_x_462) ;  /* 0x0000000000087947 */ /* 0x000fea0003800000 */
.L_x_463:
[----:B------:R-:W3:Y:S02]  /*219d0*/  LDCU UR6, c[0x0][0x8a0] ;  /* 0x00011400ff0677ac */ /* 0x000ee40008000800 */
[----:B---3-5:R-:W-:Y:S02]  /*219e0*/  MOV R241, UR6 ;  /* 0x0000000600f17c02 */ /* 0x028fe40008000f00 */
.L_x_462:
[----:B------:R4:W5:Y:S01]  /*219f0*/  LDL R4, [R1+0x60] ;  /* 0x0000600001047983 */ /* 0x0009620000100800 */
[----:B------:R-:W-:Y:S02]  /*21a00*/  ISETP.NE.U32.AND P0, PT, RZ, UR4, PT ;  /* 0x00000004ff007c0c */ /* 0x000fe4000bf05070 */
[----:B------:R-:W-:Y:S02]  /*21a10*/  PLOP3.LUT P3, PT, PT, PT, PT, 0x80, 0x8 ;  /* 0x000000000008781c */ /* 0x000fe40003f6f070 */
[----:B------:R-:W-:Y:S01]  /*21a20*/  ISETP.NE.AND.EX P0, PT, RZ, UR5, PT, P0 ;  /* 0x00000005ff007c0c */ /* 0x000fe2000bf05300 */
[----:B------:R-:W1:Y:S01]  /*21a30*/  LDCU.64 UR4, c[0x0][0x888] ;  /* 0x00011100ff0477ac */ /* 0x000e620008000a00 */
[----:B------:R-:W-:Y:S02]  /*21a40*/  P2R R50, PR, RZ, 0x8 ;  /* 0x00000008ff327803 */ /* 0x000fe40000000000 */
[----:B-1----:R-:W-:Y:S02]  /*21a50*/  ISETP.NE.U32.AND P1, PT, RZ, UR4, PT ;  /* 0x00000004ff007c0c */ /* 0x002fe4000bf25070 */
[----:B------:R-:W-:-:S02]  /*21a60*/  ISETP.NE.U32.AND P2, PT, RZ, UR4, PT ;  /* 0x00000004ff007c0c */ /* 0x000fc4000bf45070 */
[----:B------:R-:W-:-:S13]  /*21a70*/  ISETP.NE.AND.EX P1, PT, RZ, UR5, PT, P1 ;  /* 0x00000005ff007c0c */ /* 0x000fda000bf25310 */
[----:B----4-:R-:W-:Y:S05]  /*21a80*/  @P1 BRA P0, `(.L_x_464) ;  /* 0x0000000000281947 */ /* 0x010fea0000000000 */
[----:B------:R-:W-:Y:S02]  /*21a90*/  ISETP.NE.U32.AND P3, PT, RZ, UR4, PT ;  /* 0x00000004ff007c0c */ /* 0x000fe4000bf65070 */
[----:B-----5:R-:W-:Y:S02]  /*21aa0*/  FSETP.NEU.AND P1, PT, R245, RZ, PT ;  /* 0x000000fff500720b */ /* 0x020fe40003f2d000 */
[----:B------:R-:W-:Y:S02]  /*21ab0*/  ISETP.NE.AND.EX P3, PT, RZ, UR5, PT, P3 ;  /* 0x00000005ff007c0c */ /* 0x000fe4000bf65330 */
[----:B------:R-:W-:Y:S02]  /*21ac0*/  LOP3.LUT P0, RZ, R4, 0xff, RZ, 0xc0, !PT ;  /* 0x000000ff04ff7812 */ /* 0x000fe4000780c0ff */
[----:B--2---:R-:W-:Y:S02]  /*21ad0*/  SEL R0, RZ, 0xffffffff, P1 ;  /* 0xffffffffff007807 */ /* 0x004fe40000800000 */
[----:B---3--:R-:W-:-:S04]  /*21ae0*/  SEL R2, RZ, 0xffffffff, P3 ;  /* 0xffffffffff027807 */ /* 0x008fc80001800000 */
[----:B------:R-:W-:-:S04]  /*21af0*/  @P4 SEL R0, R2, R0, !P0 ;  /* 0x0000000002004207 */ /* 0x000fc80004000000 */
[----:B------:R-:W-:-:S04]  /*21b00*/  LOP3.LUT R0, R0, 0x1, RZ, 0xc0, !PT ;  /* 0x0000000100007812 */ /* 0x000fc800078ec0ff */
[----:B------:R-:W-:-:S04]  /*21b10*/  ISETP.NE.U32.AND P0, PT, R0, 0x1, PT ;  /* 0x000000010000780c */ /* 0x000fc80003f05070 */
[----:B------:R-:W-:-:S09]  /*21b20*/  P2R R50, PR, RZ, 0x1 ;  /* 0x00000001ff327803 */ /* 0x000fd20000000000 */
.L_x_464:
[----:B---3--:R-:W3:Y:S04]  /*21b30*/  LDL R3, [R1+0x20] ;  /* 0x0000200001037983 */ /* 0x008ee80000100800 */
[----:B------:R-:W4:Y:S04]  /*21b40*/  LDL R2, [R1+0x34] ;  /* 0x0000340001027983 */ /* 0x000f280000100800 */
[----:B------:R-:W4:Y:S01]  /*21b50*/  LDL R6, [R1+0x30] ;  /* 0x0000300001067983 */ /* 0x000f220000100800 */
[----:B------:R-:W-:Y:S01]  /*21b60*/  ISETP.NE.AND P5, PT, R50, RZ, PT ;  /* 0x000000ff3200720c */ /* 0x000fe20003fa5270 */
[----:B------:R-:W-:Y:S01]  /*21b70*/  IMAD.SHL.U32 R5, R53, 0x10, RZ ;  /* 0x0000001035057824 */ /* 0x000fe200078e00ff */
[----:B------:R-:W-:Y:S01]  /*21b80*/  ISETP.NE.AND.EX P2, PT, RZ, UR5, PT, P2 ;  /* 0x00000005ff007c0c */ /* 0x000fe2000bf45320 */
[----:B------:R-:W-:Y:S01]  /*21b90*/  BSSY B1, `(.L_x_465) ;  /* 0x000004c000017945 */ /* 0x000fe20003800000 */
[----:B-----5:R-:W-:Y:S01]  /*21ba0*/  FSETP.NEU.AND P3, PT, R245, RZ, PT ;  /* 0x000000fff500720b */ /* 0x020fe20003f6d000 */
[----:B------:R-:W-:Y:S01]  /*21bb0*/  IMAD.MOV.U32 R34, RZ, RZ, 0x1 ;  /* 0x00000001ff227424 */ /* 0x000fe200078e00ff */
[----:B------:R-:W-:Y:S01]  /*21bc0*/  CS2R R48, SRZ ;  /* 0x0000000000307805 */ /* 0x000fe2000001ff00 */
[----:B------:R-:W-:Y:S01]  /*21bd0*/  IMAD.MOV.U32 R26, RZ, RZ, RZ ;  /* 0x000000ffff1a7224 */ /* 0x000fe200078e00ff */
[----:B------:R-:W-:-:S02]  /*21be0*/  CS2R R38, SRZ ;  /* 0x0000000000267805 */ /* 0x000fc4000001ff00 */
[----:B------:R-:W-:Y:S02]  /*21bf0*/  CS2R R42, SRZ ;  /* 0x00000000002a7805 */ /* 0x000fe4000001ff00 */
[----:B------:R-:W-:Y:S02]  /*21c00*/  CS2R R46, SRZ ;  /* 0x00000000002e7805 */ /* 0x000fe4000001ff00 */
[----:B------:R-:W-:Y:S01]  /*21c10*/  CS2R R36, SRZ ;  /* 0x0000000000247805 */ /* 0x000fe2000001ff00 */
[----:B------:R-:W-:Y:S01]  /*21c20*/  IMAD.MOV.U32 R40, RZ, RZ, RZ ;  /* 0x000000ffff287224 */ /* 0x000fe200078e00ff */
[----:B--2---:R-:W-:Y:S02]  /*21c30*/  @P5 SHF.L.U32 R0, RZ, 0x1f, RZ ;  /* 0x0000001fff005819 */ /* 0x004fe400000006ff */
[----:B------:R-:W-:Y:S02]  /*21c40*/  CS2R R44, SRZ ;  /* 0x00000000002c7805 */ /* 0x000fe4000001ff00 */
[----:B------:R-:W-:Y:S01]  /*21c50*/  CS2R R32, SRZ ;  /* 0x0000000000207805 */ /* 0x000fe2000001ff00 */
[----:B------:R-:W-:Y:S01]  /*21c60*/  IMAD.MOV.U32 R35, RZ, RZ, RZ ;  /* 0x000000ffff237224 */ /* 0x000fe200078e00ff */
[----:B------:R1:W2:Y:S02]  /*21c70*/  @P5 SYNCS.PHASECHK.TRANS64.TRYWAIT P1, [R54+URZ+0x80], R0 ;  /* 0x00008000360055a7 */ /* 0x0002a400080211ff */
[----:B-1----:R-:W-:-:S02]  /*21c80*/  SEL R0, RZ, 0xffffffff, P3 ;  /* 0xffffffffff007807 */ /* 0x002fc40001800000 */
[----:B--2---:R-:W-:Y:S01]  /*21c90*/  @P5 SEL R34, RZ, 0x1, !P1 ;  /* 0x00000001ff225807 */ /* 0x004fe20004800000 */
[----:B---3--:R-:W-:Y:S01]  /*21ca0*/  IMAD R55, R3, 0x8, R54 ;  /* 0x0000000803377824 */ /* 0x008fe200078e0236 */
[----:B------:R-:W-:Y:S02]  /*21cb0*/  SEL R3, RZ, 0xffffffff, P2 ;  /* 0xffffffffff037807 */ /* 0x000fe40001000000 */
[----:B------:R-:W-:Y:S02]  /*21cc0*/  LOP3.LUT P2, RZ, R4, 0xff, RZ, 0xc0, !PT ;  /* 0x000000ff04ff7812 */ /* 0x000fe4000784c0ff */
[----:B----4-:R-:W-:Y:S02]  /*21cd0*/  SHF.L.U32 R2, R2, 0x1f, RZ ;  /* 0x0000001f02027819 */ /* 0x010fe400000006ff */
[----:B------:R-:W-:Y:S01]  /*21ce0*/  LOP3.LUT R4, R53, 0x1f, RZ, 0xc0, !PT ;  /* 0x0000001f35047812 */ /* 0x000fe200078ec0ff */
[----:B------:R-:W-:Y:S01]  /*21cf0*/  VIADD R56, R6, 0x8 ;  /* 0x0000000806387836 */ /* 0x000fe20000000000 */
[----:B------:R-:W1:Y:S01]  /*21d00*/  SYNCS.PHASECHK.TRANS64.TRYWAIT P0, [R55+URZ+0xf0], R2 ;  /* 0x0000f002370075a7 */ /* 0x000e6200080011ff */
[----:B------:R-:W-:-:S02]  /*21d10*/  @P4 SEL R0, R3, R0, !P2 ;  /* 0x0000000003004207 */ /* 0x000fc40005000000 */
[----:B------:R-:W-:Y:S02]  /*21d20*/  LOP3.LUT R4, R4, 0x600, R5, 0xf8, !PT ;  /* 0x0000060004047812 */ /* 0x000fe400078ef805 */
[----:B------:R-:W-:-:S03]  /*21d30*/  LOP3.LUT R0, R0, 0x1, RZ, 0xc0, !PT ;  /* 0x0000000100007812 */ /* 0x000fc600078ec0ff */
[----:B------:R-:W-:-:S04]  /*21d40*/  IMAD R27, R4, 0x4, R54 ;  /* 0x00000004041b7824 */ /* 0x000fc800078e0236 */
[C---:B------:R-:W-:Y:S02]  /*21d50*/  VIADD R3, R27.reuse, 0x200 ;  /* 0x000002001b037836 */ /* 0x040fe40000000000 */
[----:B------:R-:W-:Y:S01]  /*21d60*/  VIADD R28, R27, 0x340 ;  /* 0x000003401b1c7836 */ /* 0x000fe20000000000 */
[----:B-1----:R-:W-:Y:S02]  /*21d70*/  R2P PR, R53, 0x18 ;  /* 0x0000001835007804 */ /* 0x002fe40000000000 */
[----:B------:R-:W-:Y:S01]  /*21d80*/  ISETP.NE.U32.AND P2, PT, R0, 0x1, PT ;  /* 0x000000010000780c */ /* 0x000fe20003f45070 */
[----:B------:R-:W-:-:S03]  /*21d90*/  IMAD.MOV.U32 R0, RZ, RZ, 0xa0 ;  /* 0x000000a0ff007424 */ /* 0x000fc600078e00ff */
[----:B------:R-:W-:Y:S02]  /*21da0*/  P2R R51, PR, RZ, 0x4 ;  /* 0x00000004ff337803 */ /* 0x000fe40000000000 */
[----:B------:R-:W-:-:S05]  /*21db0*/  SEL R0, R0, 0x60, !P3 ;  /* 0x0000006000007807 */ /* 0x000fca0005800000 */
[----:B------:R-:W-:Y:S02]  /*21dc0*/  @P4 VIADD R28, R3, 0xc0 ;  /* 0x000000c0031c4836 */ /* 0x000fe40000000000 */
[C---:B------:R-:W-:Y:S02]  /*21dd0*/  IMAD.IADD R30, R0.reuse, 0x1, R27 ;  /* 0x00000001001e7824 */ /* 0x040fe400078e021b */
[----:B------:R-:W-:Y:S01]  /*21de0*/  IMAD.IADD R29, R0, 0x1, R28 ;  /* 0x00000001001d7824 */ /* 0x000fe200078e021c */
[----:B------:R-:W-:Y:S06]  /*21df0*/  @!P5 BRA `(.L_x_466) ;  /* 0x000000000094d947 */ /* 0x000fec0003800000 */
[----:B------:R-:W-:Y:S01]  /*21e00*/  ISETP.NE.AND P1, PT, R34, RZ, PT ;  /* 0x000000ff2200720c */ /* 0x000fe20003f25270 */
[----:B------:R-:W-:Y:S01]  /*21e10*/  BSSY B0, `(.L_x_467) ;  /* 0x000000f000007945 */ /* 0x000fe20003800000 */
[----:B------:R-:W-:Y:S02]  /*21e20*/  HFMA2 R45, -RZ, RZ, 0, 0 ;  /* 0x00000000ff2d7431 */ /* 0x000fe400000001ff */
[----:B------:R-:W-:Y:S01]  /*21e30*/  IMAD.MOV.U32 R26, RZ, RZ, 0x1 ;  /* 0x00000001ff1a7424 */ /* 0x000fe200078e00ff */
[----:B------:R-:W-:Y:S01]  /*21e40*/  CS2R R42, SRZ ;  /* 0x00000000002a7805 */ /* 0x000fe2000001ff00 */
[----:B------:R-:W-:Y:S01]  /*21e50*/  IMAD.MOV.U32 R38, RZ, RZ, RZ ;  /* 0x000000ffff267224 */ /* 0x000fe200078e00ff */
[----:B------:R-:W-:Y:S02]  /*21e60*/  CS2R R46, SRZ ;  /* 0x00000000002e7805 */ /* 0x000fe4000001ff00 */
[----:B------:R-:W-:Y:S01]  /*21e70*/  CS2R R36, SRZ ;  /* 0x0000000000247805 */ /* 0x000fe2000001ff00 */
[----:B------:R-:W-:Y:S01]  /*21e80*/  IMAD.MOV.U32 R40, RZ, RZ, RZ ;  /* 0x000000ffff287224 */ /* 0x000fe200078e00ff */
[----:B------:R-:W-:Y:S01]  /*21e90*/  CS2R R32, SRZ ;  /* 0x0000000000207805 */ /* 0x000fe2000001ff00 */
[----:B------:R-:W-:Y:S01]  /*21ea0*/  IMAD.MOV.U32 R48, RZ, RZ, RZ ;  /* 0x000000ffff307224 */ /* 0x000fe200078e00ff */
[----:B------:R-:W-:Y:S01]  /*21eb0*/  MOV R35, RZ ;  /* 0x000000ff00237202 */ /* 0x000fe20000000f00 */
[----:B------:R-:W-:Y:S06]  /*21ec0*/  @P1 BRA `(.L_x_468) ;  /* 0x00000000000c1947 */ /* 0x000fec0003800000 */
[----:B------:R-:W-:-:S04]  /*21ed0*/  SHF.L.U32 R0, RZ, 0x1f, RZ ;  /* 0x0000001fff007819 */ /* 0x000fc800000006ff */
[----:B------:R-:W1:Y:S02]  /*21ee0*/  SYNCS.PHASECHK.TRANS64.TRYWAIT P1, [R54+URZ+0x80], R0 ;  /* 0x00008000360075a7 */ /* 0x000e6400080211ff */
[----:B-1----:R-:W-:Y:S05]  /*21ef0*/  @!P1 BRA `(.L_x_469) ;  /* 0x0000007400fc9947 */ /* 0x002fea0003800000 */
.L_x_468:
[----:B------:R-:W-:Y:S05]  /*21f00*/  BSYNC B0 ;  /* 0x0000000000007941 */ /* 0x000fea0003800000 */
.L_x_467:
[----:B------:R-:W-:Y:S01]  /*21f10*/  ISETP.NE.AND P1, PT, R51, RZ, PT ;  /* 0x000000ff3300720c */ /* 0x000fe20003f25270 */
[----:B------:R-:W-:Y:S02]  /*21f20*/  HFMA2 R44, -RZ, RZ, 0, 0 ;  /* 0x00000000ff2c7431 */ /* 0x000fe400000001ff */
[----:B------:R-:W-:-:S10]  /*21f30*/  IMAD.MOV.U32 R39, RZ, RZ, RZ ;  /* 0x000000ffff277224 */ /* 0x000fd400078e00ff */
[----:B------:R-:W-:Y:S05]  /*21f40*/  @!P1 BRA `(.L_x_466) ;  /* 0x0000000000409947 */ /* 0x000fea0003800000 */
[----:B------:R2:W3:Y:S04]  /*21f50*/  LDS R44, [R27+0x200] ;  /* 0x000200001b2c7984 */ /* 0x0004e80000000800 */
[----:B------:R2:W4:Y:S04]  /*21f60*/  LDS R39, [R30+0x200] ;  /* 0x000200001e277984 */ /* 0x0005280000000800 */
[----:B------:R2:W1:Y:S04]  /*21f70*/  LDS R35, [R28] ;  /* 0x000000001c237984 */ /* 0x0004680000000800 */
[----:B------:R2:W1:Y:S04]  /*21f80*/  LDS R32, [R29] ;  /* 0x000000001d207984 */ /* 0x0004680000000800 */
[----:B------:R2:W1:Y:S04]  /*21f90*/  LDS R46, [R27+0x400] ;  /* 0x000400001b2e7984 */ /* 0x0004680000000800 */
        /* <DEDUP_REMOVED lines=10> */
[----:B---34-:R2:W1:Y:S02]  /*22040*/  LDS R49, [R29+0x600] ;  /* 0x000600001d317984 */ /* 0x0184640000000800 */
.L_x_466:
[----:B------:R-:W-:Y:S05]  /*22050*/  BSYNC B1 ;  /* 0x0000000000017941 */ /* 0x000fea0003800000 */
.L_x_465:
[----:B-1----:R-:W-:Y:S01]  /*22060*/  SHF.R.U32.HI R0, RZ, 0x15, R41 ;  /* 0x00000015ff007819 */ /* 0x002fe20000011629 */
[----:B------:R-:W-:Y:S01]  /*22070*/  BSSY B0, `(.L_x_470) ;  /* 0x0000006000007945 */ /* 0x000fe20003800000 */
[----:B------:R-:W-:-:S04]  /*22080*/  SHF.R.U32.HI R58, RZ, 0x5, R53 ;  /* 0x00000005ff3a7819 */ /* 0x000fc80000011635 */
[----:B------:R-:W-:Y:S01]  /*22090*/  LOP3.LUT P1, RZ, R0, 0x3, R58, 0x48, !PT ;  /* 0x0000000300ff7812 */ /* 0x000fe2000782483a */
[----:B------:R-:W-:-:S12]  /*220a0*/  @P0 BRA `(.L_x_471) ;  /* 0x0000000000080947 */ /* 0x000fd80003800000 */
[----:B------:R-:W1:Y:S02]  /*220b0*/  SYNCS.PHASECHK.TRANS64.TRYWAIT P0, [R55+URZ+0xf0], R2 ;  /* 0x0000f002370075a7 */ /* 0x000e6400080011ff */
[----:B-1----:R-:W-:Y:S05]  /*220c0*/  @!P0 BRA `(.L_x_472) ;  /* 0x00000074009c8947 */ /* 0x002fea0003800000 */
.L_x_471:
[----:B------:R-:W-:Y:S05]  /*220d0*/  BSYNC B0 ;  /* 0x0000000000007941 */ /* 0x000fea0003800000 */
.L_x_470:
[----:B------:R-:W-:Y:S05]  /*220e0*/  @!P1 BRA `(.L_x_473) ;  /* 0x0000000000409947 */ /* 0x000fea0003800000 */
[----:B------:R-:W3:Y:S01]  /*220f0*/  LDCU.64 UR4, c[0x4][0xf8] ;  /* 0x01001f00ff0477ac */ /* 0x000ee20008000a00 */
[----:B-1----:R-:W-:Y:S01]  /*22100*/  MOV R2, 0x118 ;  /* 0x0000011800027802 */ /* 0x002fe20000000f00 */
[----:B------:R-:W-:Y:S02]  /*22110*/  HFMA2 R12, -RZ, RZ, 0, 5.9604644775390625e-08 ;  /* 0x00000001ff0c7431 */ /* 0x000fe400000001ff */
[----:B------:R-:W-:Y:S02]  /*22120*/  IMAD.MOV.U32 R8, RZ, RZ, 0x192 ;  /* 0x00000192ff087424 */ /* 0x000fe400078e00ff */
[----:B------:R-:W-:Y:S01]  /*22130*/  IMAD.MOV.U32 R13, RZ, RZ, RZ ;  /* 0x000000ffff0d7224 */ /* 0x000fe200078e00ff */
[----:B------:R-:W1:Y:S01]  /*22140*/  LDC.64 R2, c[0x4][R2] ;  /* 0x0100000002027b82 */ /* 0x000e620000000a00 */
[----:B---3--:R-:W-:Y:S01]  /*22150*/  IMAD.U32 R4, RZ, RZ, UR4 ;  /* 0x00000004ff047e24 */ /* 0x008fe2000f8e00ff */
[----:B------:R-:W-:Y:S01]  /*22160*/  MOV R5, UR5 ;  /* 0x0000000500057c02 */ /* 0x000fe20008000f00 */
[----:B------:R-:W3:Y:S02]  /*22170*/  LDCU.64 UR4, c[0x4][0x100] ;  /* 0x01002000ff0477ac */ /* 0x000ee40008000a00 */
[----:B---3--:R-:W-:Y:S01]  /*22180*/  IMAD.U32 R6, RZ, RZ, UR4 ;  /* 0x00000004ff067e24 */ /* 0x008fe2000f8e00ff */
[----:B------:R-:W-:Y:S01]  /*22190*/  MOV R7, UR5 ;  /* 0x0000000500077c02 */ /* 0x000fe20008000f00 */
[----:B------:R-:W3:Y:S02]  /*221a0*/  LDCU.64 UR4, c[0x4][0x70] ;  /* 0x01000e00ff0477ac */ /* 0x000ee40008000a00 */
[----:B---3--:R-:W-:Y:S01]  /*221b0*/  IMAD.U32 R10, RZ, RZ, UR4 ;  /* 0x00000004ff0a7e24 */ /* 0x008fe2000f8e00ff */
[----:B-1----:R-:W-:-:S02]  /*221c0*/  MOV R11, UR5 ;  /* 0x00000005000b7c02 */ /* 0x002fc40008000f00 */
[----:B------:R-:W-:-:S07]  /*221d0*/  LEPC R20, `(.L_x_473) ;  /* 0x000000001014794e */ /* 0x000fce0000000000 */
[----:B--2---:R-:W-:Y:S05]  /*221e0*/  CALL.ABS.NOINC R2 ;  /* 0x0000000002007343 */ /* 0x004fea0003c00000 */
.L_x_473:
[----:B------:R-:W-:Y:S05]  /*221f0*/  WARPSYNC.ALL ;  /* 0x0000000000007948 */ /* 0x000fea0003800000 */
[----:B------:R-:W-:Y:S01]  /*22200*/  R2UR UR4, R41 ;  /* 0x00000000290472ca */ /* 0x000fe200000e0000 */
[----:B------:R-:W-:Y:S01]  /*22210*/  BSSY.RECONVERGENT B0, `(.L_x_474) ;  /* 0x0000070000007945 */ /* 0x000fe20003800200 */
[----:B------:R-:W-:-:S11]  /*22220*/  LOP3.LUT P0, R53, R53, 0x60, RZ, 0xc0, !PT ;  /* 0x0000006035357812 */ /* 0x000fd6000780c0ff */
[----:B------:R-:W3:Y:S02]  /*22230*/  LDTM.x16 R4, tmem[UR4] ;  /* 0x00000004000479ee */ /* 0x000ee40008240000 */
[C---:B---3--:R-:W-:Y:S01]  /*22240*/  FMUL R3, R241.reuse, R4 ;  /* 0x00000004f1037220 */ /* 0x048fe20000400000 */
[C---:B-1----:R-:W-:Y:S01]  /*22250*/  FMUL R2, R241.reuse, R5 ;  /* 0x00000005f1027220 */ /* 0x042fe20000400000 */
[C---:B------:R-:W-:Y:S01]  /*22260*/  FMUL R5, R241.reuse, R6 ;  /* 0x00000006f1057220 */ /* 0x040fe20000400000 */
[----:B------:R-:W-:Y:S01]  /*22270*/  FMUL R4, R241, R7 ;  /* 0x00000007f1047220 */ /* 0x000fe20000400000 */
[C---:B------:R-:W-:Y:S01]  /*22280*/  FFMA R3, R245.reuse, R44, R3 ;  /* 0x0000002cf5037223 */ /* 0x040fe20000000003 */
[----:B------:R-:W-:Y:S01]  /*22290*/  FFMA R2, R245, R39, R2 ;  /* 0x00000027f5027223 */ /* 0x000fe20000000002 */
[C---:B------:R-:W-:Y:S01]  /*222a0*/  FMUL R8, R241.reuse, R8 ;  /* 0x00000008f1087220 */ /* 0x040fe20000400000 */
[----:B------:R-:W-:Y:S01]  /*222b0*/  FMUL R9, R241, R9 ;  /* 0x00000009f1097220 */ /* 0x000fe20000400000 */
[C---:B------:R-:W-:Y:S01]  /*222c0*/  FFMA R5, R245.reuse, R35, R5 ;  /* 0x00000023f5057223 */ /* 0x040fe20000000005 */
[----:B------:R1:W-:Y:S01]  /*222d0*/  STS [R27+0x200], R3 ;  /* 0x000200031b007388 */ /* 0x0003e20000000800 */
[----:B------:R-:W-:Y:S01]  /*222e0*/  FFMA R4, R245, R32, R4 ;  /* 0x00000020f5047223 */ /* 0x000fe20000000004 */
[C---:B------:R-:W-:Y:S01]  /*222f0*/  FMUL R10, R241.reuse, R10 ;  /* 0x0000000af10a7220 */ /* 0x040fe20000400000 */
[C---:B------:R-:W-:Y:S01]  /*22300*/  FMUL R11, R241.reuse, R11 ;  /* 0x0000000bf10b7220 */ /* 0x040fe20000400000 */
[----:B------:R3:W-:Y:S01]  /*22310*/  STS [R30+0x200], R2 ;  /* 0x000200021e007388 */ /* 0x0007e20000000800 */
[C---:B------:R-:W-:Y:S01]  /*22320*/  FMUL R12, R241.reuse, R12 ;  /* 0x0000000cf10c7220 */ /* 0x040fe20000400000 */
[C---:B------:R-:W-:Y:S01]  /*22330*/  FMUL R13, R241.reuse, R13 ;  /* 0x0000000df10d7220 */ /* 0x040fe20000400000 */
[C---:B------:R-:W-:Y:S01]  /*22340*/  FMUL R14, R241.reuse, R14 ;  /* 0x0000000ef10e7220 */ /* 0x040fe20000400000 */
[----:B------:R4:W-:Y:S01]  /*22350*/  STS [R28], R5 ;  /* 0x000000051c007388 */ /* 0x0009e20000000800 */
[C---:B------:R-:W-:Y:S01]  /*22360*/  FMUL R15, R241.reuse, R15 ;  /* 0x0000000ff10f7220 */ /* 0x040fe20000400000 */
[C---:B------:R-:W-:Y:S01]  /*22370*/  FMUL R16, R241.reuse, R16 ;  /* 0x00000010f1107220 */ /* 0x040fe20000400000 */
[C---:B------:R-:W-:Y:S01]  /*22380*/  FMUL R17, R241.reuse, R17 ;  /* 0x00000011f1117220 */ /* 0x040fe20000400000 */
[----:B------:R5:W-:Y:S01]  /*22390*/  STS [R29], R4 ;  /* 0x000000041d007388 */ /* 0x000be20000000800 */
[C---:B------:R-:W-:Y:S01]  /*223a0*/  FMUL R18, R241.reuse, R18 ;  /* 0x00000012f1127220 */ /* 0x040fe20000400000 */
[----:B------:R-:W-:Y:S01]  /*223b0*/  FMUL R19, R241, R19 ;  /* 0x00000013f1137220 */ /* 0x000fe20000400000 */
[C---:B-1----:R-:W-:Y:S01]  /*223c0*/  FFMA R3, R245.reuse, R46, R8 ;  /* 0x0000002ef5037223 */ /* 0x042fe20000000008 */
[----:B---3--:R-:W-:-:S04]  /*223d0*/  FFMA R2, R245, R42, R9 ;  /* 0x0000002af5027223 */ /* 0x008fc80000000009 */
[----:B------:R1:W-:Y:S01]  /*223e0*/  STS [R27+0x400], R3 ;  /* 0x000400031b007388 */ /* 0x0003e20000000800 */
[----:B----4-:R-:W-:-:S03]  /*223f0*/  FFMA R5, R245, R45, R13 ;  /* 0x0000002df5057223 */ /* 0x010fc6000000000d */
[----:B------:R3:W-:Y:S01]  /*22400*/  STS [R30+0x400], R2 ;  /* 0x000400021e007388 */ /* 0x0007e20000000800 */
[----:B-----5:R-:W-:-:S05]  /*22410*/  FFMA R4, R245, R37, R10 ;  /* 0x00000025f5047223 */ /* 0x020fca000000000a */
[----:B------:R4:W-:Y:S01]  /*22420*/  STS [R28+0x200], R4 ;  /* 0x000200041c007388 */ /* 0x0009e20000000800 */
[C---:B-1----:R-:W-:Y:S01]  /*22430*/  FFMA R3, R245.reuse, R33, R11 ;  /* 0x00000021f5037223 */ /* 0x042fe2000000000b */
[----:B---3--:R-:W-:-:S04]  /*22440*/  FFMA R2, R245, R48, R12 ;  /* 0x00000030f5027223 */ /* 0x008fc8000000000c */
[----:B------:R1:W-:Y:S04]  /*22450*/  STS [R29+0x200], R3 ;  /* 0x000200031d007388 */ /* 0x0003e80000000800 */
[----:B------:R3:W-:Y:S01]  /*22460*/  STS [R27+0x600], R2 ;  /* 0x000600021b007388 */ /* 0x0007e20000000800 */
[----:B----4-:R-:W-:-:S03]  /*22470*/  FFMA R4, R245, R40, R14 ;  /* 0x00000028f5047223 */ /* 0x010fc6000000000e */
[----:B------:R4:W-:Y:S04]  /*22480*/  STS [R30+0x600], R5 ;  /* 0x000600051e007388 */ /* 0x0009e80000000800 */
[----:B------:R5:W-:Y:S01]  /*22490*/  STS [R28+0x400], R4 ;  /* 0x000400041c007388 */ /* 0x000be20000000800 */
[C---:B-1----:R-:W-:Y:S01]  /*224a0*/  FFMA R3, R245.reuse, R38, R18 ;  /* 0x00000026f5037223 */ /* 0x042fe20000000012 */
[C---:B---3--:R-:W-:Y:S01]  /*224b0*/  FFMA R2, R245.reuse, R36, R15 ;  /* 0x00000024f5027223 */ /* 0x048fe2000000000f */
[----:B----4-:R-:W-:-:S04]  /*224c0*/  FFMA R5, R245, R47, R16 ;  /* 0x0000002ff5057223 */ /* 0x010fc80000000010 */
[----:B------:R1:W-:Y:S01]  /*224d0*/  STS [R29+0x400], R2 ;  /* 0x000400021d007388 */ /* 0x0003e20000000800 */
[----:B-----5:R-:W-:-:S03]  /*224e0*/  FFMA R4, R245, R43, R17 ;  /* 0x0000002bf5047223 */ /* 0x020fc60000000011 */
[----:B------:R3:W-:Y:S04]  /*224f0*/  STS [R27+0x800], R5 ;  /* 0x000800051b007388 */ /* 0x0007e80000000800 */
[----:B------:R3:W-:Y:S04]  /*22500*/  STS [R30+0x800], R4 ;  /* 0x000800041e007388 */ /* 0x0007e80000000800 */
[----:B------:R3:W-:Y:S01]  /*22510*/  STS [R28+0x600], R3 ;  /* 0x000600031c007388 */ /* 0x0007e20000000800 */
[----:B-1----:R-:W-:-:S05]  /*22520*/  FFMA R2, R245, R49, R19 ;  /* 0x00000031f5027223 */ /* 0x002fca0000000013 */
[----:B------:R3:W-:Y:S01]  /*22530*/  STS [R29+0x600], R2 ;  /* 0x000600021d007388 */ /* 0x0007e20000000800 */
[----:B------:R-:W-:Y:S01]  /*22540*/  @!PT LDS RZ, [RZ] ;  /* 0x00000000fffff984 */ /* 0x000fe20000000800 */
[----:B------:R-:W-:Y:S01]  /*22550*/  @!PT LDS RZ, [RZ] ;  /* 0x00000000fffff984 */ /* 0x000fe20000000800 */
[----:B------:R-:W-:Y:S01]  /*22560*/  @!PT LDS RZ, [RZ] ;  /* 0x00000000fffff984 */ /* 0x000fe20000000800 */
[----:B------:R-:W-:Y:S01]  /*22570*/  @!PT LDS RZ, [RZ] ;  /* 0x00000000fffff984 */ /* 0x000fe20000000800 */
[----:B------:R1:W-:Y:S06]  /*22580*/  MEMBAR.ALL.CTA ;  /* 0x0000000000007992 */ /* 0x0003ec0000008000 */
[----:B-1----:R-:W1:Y:S02]  /*22590*/  FENCE.VIEW.ASYNC.S ;  /* 0x00000000000073c6 */ /* 0x002e640000000000 */
[----:B-1----:R-:W-:Y:S06]  /*225a0*/  BAR.SYNC.DEFER_BLOCKING 0x1, 0x80 ;  /* 0x0042000000007b1d */ /* 0x002fec0000010000 */
[----:B------:R-:W-:Y:S05]  /*225b0*/  @P0 BRA `(.L_x_475) ;  /* 0x0000000000d40947 */ /* 0x000fea0003800000 */
[----:B------:R-:W1:Y:S01]  /*225c0*/  LDCU.64 UR4, c[0x0][0x348] ;  /* 0x00006900ff0477ac */ /* 0x000e620008000a00 */
[----:B------:R-:W-:Y:S02]  /*225d0*/  R2UR UR6, R54 ;  /* 0x00000000360672ca */ /* 0x000fe400000e0000 */
[----:B------:R-:W-:-:S11]  /*225e0*/  PLOP3.LUT P0, PT, PT, PT, PT, 0x80, 0x8 ;  /* 0x000000000008781c */ /* 0x000fd60003f0f070 */
[----:B------:R-:W-:Y:S02]  /*225f0*/  UIADD3 UR8, UPT, UPT, UR6, 0x200, URZ ;  /* 0x0000020006087890 */ /* 0x000fe4000fffe0ff */
[----:B-1----:R-:W-:-:S04]  /*22600*/  UIADD3 UR4, UP0, UPT, UR4, 0x680, URZ ;  /* 0x0000068004047890 */ /* 0x002fc8000ff1e0ff */
[----:B------:R-:W-:-:S12]  /*22610*/  UIADD3.X UR5, UPT, UPT, URZ, UR5, URZ, UP0, !UPT ;  /* 0x00000005ff057290 */ /* 0x000fd800087fe4ff */
.L_x_476:
[----:B------:R-:W-:Y:S02]  /*22620*/  PLOP3.LUT P1, PT, P1, P0, PT, 0xf2, 0x2f ;  /* 0x00000000002f781c */ /* 0x000fe40000f21e72 */
[----:B------:R-:W-:-:S08]  /*22630*/  @P0 R2UR P1, UR11, R152 ;  /* 0x00000000980b02ca */ /* 0x000fd00000020000 */
[----:B------:R-:W-:Y:S02]  /*22640*/  PLOP3.LUT P1, PT, P1, P0, PT, 0xf2, 0x2f ;  /* 0x00000000002f781c */ /* 0x000fe40000f21e72 */
[----:B------:R-:W-:-:S08]  /*22650*/  @P0 R2UR.OR P1, UR10, R25 ;  /* 0x00000000190a02ca */ /* 0x000fd00000120000 */
[----:B------:R-:W-:Y:S02]  /*22660*/  PLOP3.LUT P1, PT, P1, P0, PT, 0xf2, 0x2f ;  /* 0x00000000002f781c */ /* 0x000fe40000f21e72 */
[----:B------:R-:W-:-:S08]  /*22670*/  @P0 R2UR.OR P1, UR9, R24 ;  /* 0x00000000180902ca */ /* 0x000fd00000120000 */
[----:B------:R-:W-:-:S05]  /*22680*/  @P0 PLOP3.LUT P0, PT, P1, PT, PT, 0x80, 0x8 ;  /* 0x000000000008081c */ /* 0x000fca0000f0f070 */
[----:B------:R1:W-:Y:S08]  /*22690*/  UTMASTG.3D [UR8], [UR4] ;  /* 0x00000008040073b5 */ /* 0x0003f00008010000 */
[----:B-1----:R-:W-:Y:S05]  /*226a0*/  @P0 BRA.U.ANY `(.L_x_476) ;  /* 0xfffffffd00dc0947 */ /* 0x002fea000393ffff */
[----:B------:R-:W-:Y:S01]  /*226b0*/  PLOP3.LUT P0, PT, PT, PT, PT, 0x80, 0x8 ;  /* 0x000000000008781c */ /* 0x000fe20003f0f070 */
[----:B------:R-:W-:Y:S01]  /*226c0*/  UIADD3 UR8, UPT, UPT, UR6, 0xa00, URZ ;  /* 0x00000a0006087890 */ /* 0x000fe2000fffe0ff */
[----:B------:R-:W-:-:S11]  /*226d0*/  IADD3 R0, PT, PT, R24, 0x20, RZ ;  /* 0x0000002018007810 */ /* 0x000fd60007ffe0ff */
.L_x_477:
        /* <DEDUP_REMOVED lines=12> */
.L_x_478:
        /* <DEDUP_REMOVED lines=12> */
.L_x_479:
        /* <DEDUP_REMOVED lines=9> */
[----:B------:R0:W-:Y:S01]  /*228f0*/  UTMACMDFLUSH ;  /* 0x00000000000079b7 */ /* 0x0001e20000000000 */
[----:B------:R-:W-:-:S04]  /*22900*/  DEPBAR.LE SB0, 0x1 ;  /* 0x000080400000791a */ /* 0x000fc80000000000 */
.L_x_475:
[----:B------:R-:W-:Y:S05]  /*22910*/  BSYNC.RECONVERGENT B0 ;  /* 0x0000000000007941 */ /* 0x000fea0003800200 */
.L_x_474:
[----:B------:R-:W4:Y:S01]  /*22920*/  LDL R0, [R1+0x30] ;  /* 0x0000300001007983 */ /* 0x000f220000100800 */
[----:B------:R-:W-:Y:S01]  /*22930*/  BAR.SYNC.DEFER_BLOCKING 0x1, 0x80 ;  /* 0x0042000000007b1d */ /* 0x000fe20000010000 */
[----:B------:R-:W-:-:S05]  /*22940*/  ISETP.NE.AND P1, PT, R50, RZ, PT ;  /* 0x000000ff3200720c */ /* 0x000fca0003f25270 */
[----:B------:R-:W-:Y:S08]  /*22950*/  BSSY.RECONVERGENT B0, `(.L_x_480) ;  /* 0x000000f000007945 */ /* 0x000ff00003800200 */
[----:B---3--:R-:W-:Y:S01]  /*22960*/  @P1 SHF.L.U32 R3, RZ, 0x1f, RZ ;  /* 0x0000001fff031819 */ /* 0x008fe200000006ff */
[----:B----4-:R-:W-:-:S05]  /*22970*/  VIADD R0, R0, 0xffffffff ;  /* 0xffffffff00007836 */ /* 0x010fca0000000000 */
[----:B------:R-:W-:Y:S01]  /*22980*/  ISETP.GT.U32.AND P0, PT, R0, -0x3, PT ;  /* 0xfffffffd0000780c */ /* 0x000fe20003f04070 */
[----:B------:R-:W-:-:S12]  /*22990*/  IMAD R0, R26, 0x8, R54 ;  /* 0x000000081a007824 */ /* 0x000fd800078e0236 */
[----:B------:R-:W-:Y:S05]  /*229a0*/  @P0 BRA `(.L_x_481) ;  /* 0x0000000000240947 */ /* 0x000fea0003800000 */
[----:B------:R-:W3:Y:S02]  /*229b0*/  LDL.LU R4, [R1] ;  /* 0x0000000001047983 */ /* 0x000ee40000300800 */
[----:B---3--:R-:W-:-:S04]  /*229c0*/  @P1 IMAD R2, R4, 0x8, R54 ;  /* 0x0000000804021824 */ /* 0x008fc800078e0236 */
[----:B------:R-:W-:-:S05]  /*229d0*/  @P1 VIADD R2, R2, 0xa0 ;  /* 0x000000a002021836 */ /* 0x000fca0000000000 */
[----:B------:R-:W-:-:S04]  /*229e0*/  @P1 PRMT R2, R57, 0x654, R2 ;  /* 0x0000065439021816 */ /* 0x000fc80000000002 */
[----:B------:R1:W-:Y:S02]  /*229f0*/  @P1 SYNCS.ARRIVE.TRANS64.RED.A1T0 RZ, [R2+URZ], RZ ;  /* 0x000000ff02ff19a7 */ /* 0x0003e400081004ff */
[----:B-1----:R-:W-:-:S05]  /*22a00*/  VIADD R2, R4, 0x1 ;  /* 0x0000000104027836 */ /* 0x002fca0000000000 */
[----:B------:R-:W-:-:S04]  /*22a10*/  ISETP.NE.AND P0, PT, R2, 0x4, PT ;  /* 0x000000040200780c */ /* 0x000fc80003f05270 */
[----:B------:R-:W-:-:S05]  /*22a20*/  SEL R2, R2, RZ, P0 ;  /* 0x000000ff02027207 */ /* 0x000fca0000000000 */
[----:B------:R1:W-:Y:S04]  /*22a30*/  STL [R1], R2 ;  /* 0x0000000201007387 */ /* 0x0003e80000100800 */
.L_x_481:
[----:B------:R-:W-:Y:S05]  /*22a40*/  BSYNC.RECONVERGENT B0 ;  /* 0x0000000000007941 */ /* 0x000fea0003800200 */
.L_x_480:
[----:B------:R-:W3:Y:S01]  /*22a50*/  @P1 SYNCS.PHASECHK.TRANS64.TRYWAIT P0, [R0+URZ+0x80], R3 ;  /* 0x00008003000015a7 */ /* 0x000ee200080011ff */
[----:B------:R-:W-:Y:S01]  /*22a60*/  BSSY B1, `(.L_x_482) ;  /* 0x0000023000017945 */ /* 0x000fe20003800000 */
[----:B---3--:R-:W-:-:S03]  /*22a70*/  @P1 SEL R34, RZ, 0x1, !P0 ;  /* 0x00000001ff221807 */ /* 0x008fc60004000000 */
[----:B------:R-:W-:Y:S05]  /*22a80*/  @!P1 BRA `(.L_x_483) ;  /* 0x0000000000809947 */ /* 0x000fea0003800000 */
[----:B------:R-:W-:Y:S01]  /*22a90*/  ISETP.NE.AND P0, PT, R34, RZ, PT ;  /* 0x000000ff2200720c */ /* 0x000fe20003f05270 */
[----:B------:R-:W-:-:S12]  /*22aa0*/  BSSY B0, `(.L_x_484) ;  /* 0x0000005000007945 */ /* 0x000fd80003800000 */
[----:B------:R-:W-:Y:S05]  /*22ab0*/  @P0 BRA `(.L_x_485) ;  /* 0x00000000000c0947 */ /* 0x000fea0003800000 */
[----:B-1----:R-:W-:-:S04]  /*22ac0*/  SHF.L.U32 R2, RZ, 0x1f, RZ ;  /* 0x0000001fff027819 */ /* 0x002fc800000006ff */
[----:B------:R-:W1:Y:S02]  /*22ad0*/  SYNCS.PHASECHK.TRANS64.TRYWAIT P0, [R0+URZ+0x80], R2 ;  /* 0x00008002000075a7 */ /* 0x000e6400080011ff */
[----:B-1----:R-:W-:Y:S05]  /*22ae0*/  @!P0 BRA `(.L_x_486) ;  /* 0x0000006c00288947 */ /* 0x002fea0003800000 */
.L_x_485:
[----:B------:R-:W-:Y:S05]  /*22af0*/  BSYNC B0 ;  /* 0x0000000000007941 */ /* 0x000fea0003800000 */
.L_x_484:
[----:B------:R-:W-:Y:S01]  /*22b00*/  ISETP.NE.AND P0, PT, R51, RZ, PT ;  /* 0x000000ff3300720c */ /* 0x000fe20003f05270 */
[----:B------:R-:W-:-:S12]  /*22b10*/  BSSY.RECONVERGENT B0, `(.L_x_487) ;  /* 0x0000016000007945 */ /* 0x000fd80003800200 */
[----:B------:R-:W-:Y:S05]  /*22b20*/  @!P0 BRA `(.L_x_488) ;  /* 0x0000000000508947 */ /* 0x000fea0003800000 */
[C---:B-1----:R-:W-:Y:S01]  /*22b30*/  IMAD R0, R26.reuse, 0x2000, R27 ;  /* 0x000020001a007824 */ /* 0x042fe200078e021b */
[C---:B------:R-:W-:Y:S01]  /*22b40*/  LEA R4, R26.reuse, R28, 0xd ;  /* 0x0000001c1a047211 */ /* 0x040fe200078e68ff */
[C---:B------:R-:W-:Y:S01]  /*22b50*/  IMAD R2, R26.reuse, 0x2000, R30 ;  /* 0x000020001a027824 */ /* 0x040fe200078e021e */
[----:B------:R-:W-:Y:S02]  /*22b60*/  LEA R3, R26, R29, 0xd ;  /* 0x0000001d1a037211 */ /* 0x000fe400078e68ff */
[----:B------:R3:W4:Y:S04]  /*22b70*/  LDS R44, [R0+0x200] ;  /* 0x00020000002c7984 */ /* 0x0007280000000800 */
[----:B------:R3:W1:Y:S04]  /*22b80*/  LDS R46, [R0+0x400] ;  /* 0x00040000002e7984 */ /* 0x0006680000000800 */
[----:B------:R3:W1:Y:S04]  /*22b90*/  LDS R48, [R0+0x600] ;  /* 0x0006000000307984 */ /* 0x0006680000000800 */
[----:B------:R3:W1:Y:S04]  /*22ba0*/  LDS R47, [R0+0x800] ;  /* 0x00080000002f7984 */ /* 0x0006680000000800 */
[----:B------:R3:W1:Y:S04]  /*22bb0*/  LDS R39, [R2+0x200] ;  /* 0x0002000002277984 */ /* 0x0006680000000800 */
[----:B------:R3:W1:Y:S04]  /*22bc0*/  LDS R42, [R2+0x400] ;  /* 0x00040000022a7984 */ /* 0x0006680000000800 */
[----:B------:R3:W1:Y:S04]  /*22bd0*/  LDS R45, [R2+0x600] ;  /* 0x00060000022d7984 */ /* 0x0006680000000800 */
[----:B------:R3:W1:Y:S04]  /*22be0*/  LDS R43, [R2+0x800] ;  /* 0x00080000022b7984 */ /* 0x0006680000000800 */
[----:B------:R3:W1:Y:S04]  /*22bf0*/  LDS R35, [R4] ;  /* 0x0000000004237984 */ /* 0x0006680000000800 */
[----:B------:R3:W1:Y:S04]  /*22c00*/  LDS R37, [R4+0x200] ;  /* 0x0002000004257984 */ /* 0x0006680000000800 */
[----:B------:R3:W1:Y:S04]  /*22c10*/  LDS R40, [R4+0x400] ;  /* 0x0004000004287984 */ /* 0x0006680000000800 */
[----:B------:R3:W1:Y:S04]  /*22c20*/  LDS R38, [R4+0x600] ;  /* 0x0006000004267984 */ /* 0x0006680000000800 */
[----:B------:R3:W1:Y:S04]  /*22c30*/  LDS R32, [R3] ;  /* 0x0000000003207984 */ /* 0x0006680000000800 */
[----:B------:R3:W1:Y:S04]  /*22c40*/  LDS R33, [R3+0x200] ;  /* 0x0002000003217984 */ /* 0x0006680000000800 */
[----:B------:R3:W1:Y:S04]  /*22c50*/  LDS R36, [R3+0x400] ;  /* 0x0004000003247984 */ /* 0x0006680000000800 */
[----:B----4-:R3:W1:Y:S02]  /*22c60*/  LDS R49, [R3+0x600] ;  /* 0x0006000003317984 */ /* 0x0106640000000800 */
.L_x_488:
[----:B------:R-:W-:Y:S05]  /*22c70*/  BSYNC.RECONVERGENT B0 ;  /* 0x0000000000007941 */ /* 0x000fea0003800200 */
.L_x_487:
[----:B------:R-:W-:Y:S02]  /*22c80*/  IADD3 R26, PT, PT, R26, 0x1, RZ ;  /* 0x000000011a1a7810 */ /* 0x000fe40007ffe0ff */
.L_x_483:
[----:B------:R-:W-:Y:S05]  /*22c90*/  BSYNC B1 ;  /* 0x0000000000017941 */ /* 0x000fea0003800000 */
.L_x_482:
[----:B-1-3--:R-:W-:-:S05]  /*22ca0*/  VIADD R0, R41, 0x10 ;  /* 0x0000001029007836 */ /* 0x00afca0000000000 */
        /* <DEDUP_REMOVED lines=8> */
[----:B------:R-:W3:Y:S01]  /*22d30*/  LDC.64 R2, c[0x4][R2] ;  /* 0x0100000002027b82 */ /* 0x000ee20000000a00 */
[----:B-1----:R-:W-:Y:S01]  /*22d40*/  IMAD.U32 R4, RZ, RZ, UR4 ;  /* 0x00000004ff047e24 */ /* 0x002fe2000f8e00ff */
[----:B------:R-:W-:Y:S01]  /*22d50*/  MOV R5, UR5 ;  /* 0x0000000500057c02 */ /* 0x000fe20008000f00 */
[----:B------:R-:W1:Y:S02]  /*22d60*/  LDCU.64 UR4, c[0x4][0x100] ;  /* 0x01002000ff0477ac */ /* 0x000e640008000a00 */
[----:B-1----:R-:W-:Y:S01]  /*22d70*/  IMAD.U32 R6, RZ, RZ, UR4 ;  /* 0x00000004ff067e24 */ /* 0x002fe2000f8e00ff */
[----:B------:R-:W-:Y:S01]  /*22d80*/  MOV R7, UR5 ;  /* 0x0000000500077c02 */ /* 0x000fe20008000f00 */
[----:B------:R-:W1:Y:S02]  /*22d90*/  LDCU.64 UR4, c[0x4][0x70] ;  /* 0x01000e00ff0477ac */ /* 0x000e640008000a00 */
[----:B-1----:R-:W-:Y:S01]  /*22da0*/  IMAD.U32 R10, RZ, RZ, UR4 ;  /* 0x00000004ff0a7e24 */ /* 0x002fe2000f8e00ff */
[----:B---3--:R-:W-:-:S02]  /*22db0*/  MOV R11, UR5 ;  /* 0x00000005000b7c02 */ /* 0x008fc40008000f00 */
[----:B------:R-:W-:-:S07]  /*22dc0*/  LEPC R20, `(.L_x_489) ;  /* 0x000000001014794e */ /* 0x000fce0000000000 */
[----:B--2---:R-:W-:Y:S05]  /*22dd0*/  CALL.ABS.NOINC R2 ;  /* 0x0000000002007343 */ /* 0x004fea0003c00000 */
.L_x_489:
[----:B------:R-:W-:Y:S05]  /*22de0*/  WARPSYNC.ALL ;  /* 0x0000000000007948 */ /* 0x000fea0003800000 */
[----:B------:R-:W-:Y:S01]  /*22df0*/  R2UR UR4, R41 ;  /* 0x00000000290472ca */ /* 0x000fe200000e0000 */
[----:B------:R-:W-:Y:S01]  /*22e00*/  BSSY.RECONVERGENT B0, `(.L_x_490) ;  /* 0x0000071000007945 */ /* 0x000fe20003800200 */
[----:B------:R-:W-:-:S11]  /*22e10*/  ISETP.NE.AND P0, PT, R53, RZ, PT ;  /* 0x000000ff3500720c */ /* 0x000fd60003f05270 */
[----:B------:R-:W1:Y:S02]  /*22e20*/  LDTM.x16 R4, tmem[UR4+0x10] ;  /* 0x00001004000479ee */ /* 0x000e640008240000 */
[C---:B-1----:R-:W-:Y:S01]  /*22e30*/  FMUL R0, R241.reuse, R4 ;  /* 0x00000004f1007220 */ /* 0x042fe20000400000 */
[C---:B------:R-:W-:Y:S01]  /*22e40*/  FMUL R5, R241.reuse, R5 ;  /* 0x00000005f1057220 */ /* 0x040fe20000400000 */
[C---:B------:R-:W-:Y:S01]  /*22e50*/  FMUL R4, R241.reuse, R6 ;  /* 0x00000006f1047220 */ /* 0x040fe20000400000 */
[----:B------:R-:W-:Y:S01]  /*22e60*/  FMUL R3, R241, R7 ;  /* 0x00000007f1037220 */ /* 0x000fe20000400000 */
[----:B------:R-:W-:Y:S01]  /*22e70*/  FFMA R0, R245, R44, R0 ;  /* 0x0000002cf5007223 */ /* 0x000fe20000000000 */
[C---:B------:R-:W-:Y:S01]  /*22e80*/  FMUL R2, R241.reuse, R8 ;  /* 0x00000008f1027220 */ /* 0x040fe20000400000 */
[----:B------:R-:W-:Y:S01]  /*22e90*/  FMUL R9, R241, R9 ;  /* 0x00000009f1097220 */ /* 0x000fe20000400000 */
[C---:B------:R-:W-:Y:S01]  /*22ea0*/  FFMA R5, R245.reuse, R39, R5 ;  /* 0x00000027f5057223 */ /* 0x040fe20000000005 */
[----:B------:R-:W-:Y:S01]  /*22eb0*/  FFMA R4, R245, R35, R4 ;  /* 0x00000023f5047223 */ /* 0x000fe20000000004 */
[----:B------:R-:W-:Y:S01]  /*22ec0*/  FMUL R10, R241, R10 ;  /* 0x0000000af10a7220 */ /* 0x000fe20000400000 */
[----:B------:R-:W-:Y:S01]  /*22ed0*/  FFMA R3, R245, R32, R3 ;  /* 0x00000020f5037223 */ /* 0x000fe20000000003 */
[----:B------:R-:W-:Y:S01]  /*22ee0*/  FMUL R11, R241, R11 ;  /* 0x0000000bf10b7220 */ /* 0x000fe20000400000 */
        /* <DEDUP_REMOVED lines=8> */
[----:B------:R4:W-:Y:S01]  /*22f70*/  STS [R28+0x2000], R4 ;  /* 0x002000041c007388 */ /* 0x0009e20000000800 */
[C---:B------:R-:W-:Y:S01]  /*22f80*/  FMUL R17, R241.reuse, R17 ;  /* 0x00000011f1117220 */ /* 0x040fe20000400000 */
[C---:B------:R-:W-:Y:S01]  /*22f90*/  FMUL R18, R241.reuse, R18 ;  /* 0x00000012f1127220 */ /* 0x040fe20000400000 */
[----:B------:R-:W-:Y:S01]  /*22fa0*/  FMUL R19, R241, R19 ;  /* 0x00000013f1137220 */ /* 0x000fe20000400000 */
[----:B------:R5:W-:Y:S04]  /*22fb0*/  STS [R29+0x2000], R3 ;  /* 0x002000031d007388 */ /* 0x000be80000000800 */
[----:B------:R2:W-:Y:S01]  /*22fc0*/  STS [R27+0x2400], R2 ;  /* 0x002400021b007388 */ /* 0x0005e20000000800 */
[C---:B-1----:R-:W-:Y:S01]  /*22fd0*/  FFMA R0, R245.reuse, R42, R9 ;  /* 0x0000002af5007223 */ /* 0x042fe20000000009 */
[----:B---3--:R-:W-:-:S04]  /*22fe0*/  FFMA R5, R245, R37, R10 ;  /* 0x00000025f5057223 */ /* 0x008fc8000000000a */
[----:B------:R1:W-:Y:S01]  /*22ff0*/  STS [R30+0x2400], R0 ;  /* 0x002400001e007388 */ /* 0x0003e20000000800 */
[----:B----4-:R-:W-:-:S03]  /*23000*/  FFMA R4, R245, R33, R11 ;  /* 0x00000021f5047223 */ /* 0x010fc6000000000b */
[----:B------:R3:W-:Y:S01]  /*23010*/  STS [R28+0x2200], R5 ;  /* 0x002200051c007388 */ /* 0x0007e20000000800 */
[----:B-----5:R-:W-:-:S03]  /*23020*/  FFMA R3, R245, R48, R12 ;  /* 0x00000030f5037223 */ /* 0x020fc6000000000c */
[----:B------:R4:W-:Y:S01]  /*23030*/  STS [R29+0x2200], R4 ;  /* 0x002200041d007388 */ /* 0x0009e20000000800 */
[----:B--2---:R-:W-:-:S03]  /*23040*/  FFMA R2, R245, R45, R13 ;  /* 0x0000002df5027223 */ /* 0x004fc6000000000d */
[----:B------:R2:W-:Y:S04]  /*23050*/  STS [R27+0x2600], R3 ;  /* 0x002600031b007388 */ /* 0x0005e80000000800 */
[----:B------:R5:W-:Y:S01]  /*23060*/  STS [R30+0x2600], R2 ;  /* 0x002600021e007388 */ /* 0x000be20000000800 */
[C---:B-1----:R-:W-:Y:S01]  /*23070*/  FFMA R0, R245.reuse, R40, R14 ;  /* 0x00000028f5007223 */ /* 0x042fe2000000000e */
[----:B---3--:R-:W-:-:S04]  /*23080*/  FFMA R5, R245, R36, R15 ;  /* 0x00000024f5057223 */ /* 0x008fc8000000000f */
[----:B------:R1:W-:Y:S01]  /*23090*/  STS [R28+0x2400], R0 ;  /* 0x002400001c007388 */ /* 0x0003e20000000800 */
[----:B----4-:R-:W-:-:S03]  /*230a0*/  FFMA R4, R245, R47, R16 ;  /* 0x0000002ff5047223 */ /* 0x010fc60000000010 */
[----:B------:R3:W-:Y:S01]  /*230b0*/  STS [R29+0x2400], R5 ;  /* 0x002400051d007388 */ /* 0x0007e20000000800 */
[----:B--2---:R-:W-:-:S03]  /*230c0*/  FFMA R3, R245, R43, R17 ;  /* 0x0000002bf5037223 */ /* 0x004fc60000000011 */
[----:B------:R3:W-:Y:S01]  /*230d0*/  STS [R27+0x2800], R4 ;  /* 0x002800041b007388 */ /* 0x0007e20000000800 */
[----:B-----5:R-:W-:-:S03]  /*230e0*/  FFMA R2, R245, R38, R18 ;  /* 0x00000026f5027223 */ /* 0x020fc60000000012 */
        /* <DEDUP_REMOVED lines=13> */
[----:B------:R-:W-:Y:S01]  /*231c0*/  R2UR UR6, R54 ;  /* 0x00000000360672ca */ /* 0x000fe200000e0000 */
[----:B---3--:R-:W-:Y:S01]  /*231d0*/  VIADD R0, R25, 0x10 ;  /* 0x0000001019007836 */ /* 0x008fe20000000000 */
[----:B------:R-:W-:-:S11]  /*231e0*/  PLOP3.LUT P0, PT, PT, PT, PT, 0x80, 0x8 ;  /* 0x000000000008781c */ /* 0x000fd60003f0f070 */
[----:B------:R-:W-:Y:S02]  /*231f0*/  UIADD3 UR8, UPT, UPT, UR6, 0x2200, URZ ;  /* 0x0000220006087890 */ /* 0x000fe4000fffe0ff */
[----:B-1----:R-:W-:-:S04]  /*23200*/  UIADD3 UR4, UP0, UPT, UR4, 0x680, URZ ;  /* 0x0000068004047890 */ /* 0x002fc8000ff1e0ff */
[----:B------:R-:W-:-:S12]  /*23210*/  UIADD3.X UR5, UPT, UPT, URZ, UR5, URZ, UP0, !UPT ;  /* 0x00000005ff057290 */ /* 0x000fd800087fe4ff */
.L_x_492:
        /* <DEDUP_REMOVED lines=12> */
.L_x_493:
        /* <DEDUP_REMOVED lines=12> */
.L_x_494:
        /* <DEDUP_REMOVED lines=12> */
.L_x_495:
        /* <DEDUP_REMOVED lines=11> */
.L_x_491:
[----:B------:R-:W-:Y:S05]  /*23510*/  BSYNC.RECONVERGENT B0 ;  /* 0x0000000000007941 */ /* 0x000fea0003800200 */
.L_x_490:
[----:B---3--:R-:W2:Y:S01]  /*23520*/  LDL R0, [R1+0x30] ;  /* 0x0000300001007983 */ /* 0x008ea20000100800 */
[----:B------:R-:W-:Y:S01]  /*23530*/  BAR.SYNC.DEFER_BLOCKING 0x1, 0x80 ;  /* 0x0042000000007b1d */ /* 0x000fe20000010000 */
[----:B------:R-:W-:-:S05]  /*23540*/  ISETP.NE.AND P1, PT, R50, RZ, PT ;  /* 0x000000ff3200720c */ /* 0x000fca0003f25270 */
[----:B------:R-:W-:Y:S08]  /*23550*/  BSSY.RECONVERGENT B0, `(.L_x_496) ;  /* 0x000000e000007945 */ /* 0x000ff00003800200 */
[----:B------:R-:W-:Y:S02]  /*23560*/  @P1 SHF.L.U32 R3, RZ, 0x1f, RZ ;  /* 0x0000001fff031819 */ /* 0x000fe400000006ff */
[----:B--2---:R-:W-:Y:S01]  /*23570*/  ISETP.GT.U32.AND P0, PT, R0, -0x3, PT ;  /* 0xfffffffd0000780c */ /* 0x004fe20003f04070 */
[----:B------:R-:W-:-:S12]  /*23580*/  IMAD R0, R26, 0x8, R54 ;  /* 0x000000081a007824 */ /* 0x000fd800078e0236 */
[----:B------:R-:W-:Y:S05]  /*23590*/  @P0 BRA `(.L_x_497) ;  /* 0x0000000000240947 */ /* 0x000fea0003800000 */
[----:B------:R-:W2:Y:S02]  /*235a0*/  LDL.LU R4, [R1] ;  /* 0x0000000001047983 */ /* 0x000ea40000300800 */
[----:B--2---:R-:W-:-:S04]  /*235b0*/  @P1 IMAD R2, R4, 0x8, R54 ;  /* 0x0000000804021824 */ /* 0x004fc800078e0236 */
[----:B------:R-:W-:-:S05]  /*235c0*/  @P1 VIADD R2, R2, 0xa0 ;  /* 0x000000a002021836 */ /* 0x000fca0000000000 */
[----:B------:R-:W-:-:S04]  /*235d0*/  @P1 PRMT R2, R57, 0x654, R2 ;  /* 0x0000065439021816 */ /* 0x000fc80000000002 */
[----:B------:R1:W-:Y:S02]  /*235e0*/  @P1 SYNCS.ARRIVE.TRANS64.RED.A1T0 RZ, [R2+URZ], RZ ;  /* 0x000000ff02ff19a7 */ /* 0x0003e400081004ff */
[----:B-1----:R-:W-:-:S05]  /*235f0*/  VIADD R2, R4, 0x1 ;  /* 0x0000000104027836 */ /* 0x002fca0000000000 */
[----:B------:R-:W-:-:S04]  /*23600*/  ISETP.NE.AND P0, PT, R2, 0x4, PT ;  /* 0x000000040200780c */ /* 0x000fc80003f05270 */
[----:B------:R-:W-:-:S05]  /*23610*/  SEL R2, R2, RZ, P0 ;  /* 0x000000ff02027207 */ /* 0x000fca0000000000 */
[----:B------:R1:W-:Y:S04]  /*23620*/  STL [R1], R2 ;  /* 0x0000000201007387 */ /* 0x0003e80000100800 */
.L_x_497:
[----:B------:R-:W-:Y:S05]  /*23630*/  BSYNC.RECONVERGENT B0 ;  /* 0x0000000000007941 */ /* 0x000fea0003800200 */
.L_x_496:
[----:B------:R-:W2:Y:S01]  /*23640*/  @P1 SYNCS.PHASECHK.TRANS64.TRYWAIT P0, [R0+URZ+0x80], R3 ;  /* 0x00008003000015a7 */ /* 0x000ea200080011ff */
[----:B------:R-:W-:Y:S01]  /*23650*/  BSSY B1, `(.L_x_498) ;  /* 0x0000023000017945 */ /* 0x000fe20003800000 */
[----:B--2---:R-:W-:-:S03]  /*23660*/  @P1 SEL R34, RZ, 0x1, !P0 ;  /* 0x00000001ff221807 */ /* 0x004fc60004000000 */
[----:B------:R-:W-:Y:S05]  /*23670*/  @!P1 BRA `(.L_x_499) ;  /* 0x0000000000809947 */ /* 0x000fea0003800000 */
[----:B------:R-:W-:Y:S01]  /*23680*/  ISETP.NE.AND P0, PT, R34, RZ, PT ;  /* 0x000000ff2200720c */ /* 0x000fe20003f05270 */
[----:B------:R-:W-:-:S12]  /*23690*/  BSSY B0, `(.L_x_500) ;  /* 0x0000005000007945 */ /* 0x000fd80003800000 */
[----:B------:R-:W-:Y:S05]  /*236a0*/  @P0 BRA `(.L_x_501) ;  /* 0x00000000000c0947 */ /* 0x000fea0003800000 */
[----:B-1----:R-:W-:-:S04]  /*236b0*/  SHF.L.U32 R2, RZ, 0x1f, RZ ;  /* 0x0000001fff027819 */ /* 0x002fc800000006ff */
[----:B------:R-:W1:Y:S02]  /*236c0*/  SYNCS.PHASECHK.TRANS64.TRYWAIT P0, [R0+URZ+0x80], R2 ;  /* 0x00008002000075a7 */ /* 0x000e6400080011ff */
[----:B-1----:R-:W-:Y:S05]  /*236d0*/  @!P0 BRA `(.L_x_502) ;  /* 0x0000006000408947 */ /* 0x002fea0003800000 */
.L_x_501:
[----:B------:R-:W-:Y:S05]  /*236e0*/  BSYNC B0 ;  /* 0x0000000000007941 */ /* 0x000fea0003800000 */
.L_x_500:
[----:B------:R-:W-:Y:S01]  /*236f0*/  ISETP.NE.AND P0, PT, R51, RZ, PT ;  /* 0x000000ff3300720c */ /* 0x000fe20003f05270 */
[----:B------:R-:W-:-:S12]  /*23700*/  BSSY.RECONVERGENT B0, `(.L_x_503) ;  /* 0x0000016000007945 */ /* 0x000fd80003800200 */
[----:B------:R-:W-:Y:S05]  /*23710*/  @!P0 BRA `(.L_x_504) ;  /* 0x0000000000508947 */ /* 0x000fea0003800000 */
[C---:B-1----:R-:W-:Y:S01]  /*23720*/  IMAD R0, R26.reuse, 0x2000, R27 ;  /* 0x000020001a007824 */ /* 0x042fe200078e021b */
[C---:B------:R-:W-:Y:S01]  /*23730*/  LEA R3, R26.reuse, R28, 0xd ;  /* 0x0000001c1a037211 */ /* 0x040fe200078e68ff */
[C---:B------:R-:W-:Y:S01]  /*23740*/  IMAD R4, R26.reuse, 0x2000, R30 ;  /* 0x000020001a047824 */ /* 0x040fe200078e021e */
[----:B------:R-:W-:Y:S02]  /*23750*/  LEA R2, R26, R29, 0xd ;  /* 0x0000001d1a027211 */ /* 0x000fe400078e68ff */
[----:B------:R2:W3:Y:S04]  /*23760*/  LDS R44, [R0+0x200] ;  /* 0x00020000002c7984 */ /* 0x0004e80000000800 */
[----:B------:R2:W4:Y:S04]  /*23770*/  LDS R46, [R0+0x400] ;  /* 0x00040000002e7984 */ /* 0x0005280000000800 */
        /* <DEDUP_REMOVED lines=13> */
[----:B---34-:R2:W1:Y:S02]  /*23850*/  LDS R49, [R2+0x600] ;  /* 0x0006000002317984 */ /* 0x0184640000000800 */
.L_x_504:
[----:B------:R-:W-:Y:S05]  /*23860*/  BSYNC.RECONVERGENT B0 ;  /* 0x0000000000007941 */ /* 0x000fea0003800200 */
.L_x_503:
[----:B------:R-:W-:Y:S02]  /*23870*/  IADD3 R26, PT, PT, R26, 0x1, RZ ;  /* 0x000000011a1a7810 */ /* 0x000fe40007ffe0ff */
.L_x_499:
[----:B------:R-:W-:Y:S05]  /*23880*/  BSYNC B1 ;  /* 0x0000000000017941 */ /* 0x000fea0003800000 */
.L_x_498:
[----:B-12---:R-:W-:-:S05]  /*23890*/  VIADD R0, R41, 0x20 ;  /* 0x0000002029007836 */ /* 0x006fca0000000000 */
        /* <DEDUP_REMOVED lines=18> */
[----:B------:R-:W-:Y:S05]  /*239c0*/  CALL.ABS.NOINC R2 ;  /* 0x0000000002007343 */ /* 0x000fea0003c00000 */
.L_x_505:
        /* <DEDUP_REMOVED lines=32> */
[----:B--2---:R-:W-:-:S04]  /*23bd0*/  FFMA R5, R245, R37, R10 ;  /* 0x00000025f5057223 */ /* 0x004fc8000000000a */
[----:B------:R1:W-:Y:S01]  /*23be0*/  STS [R30+0x4400], R0 ;  /* 0x004400001e007388 */ /* 0x0003e20000000800 */
[----:B---3--:R-:W-:-:S03]  /*23bf0*/  FFMA R4, R245, R33, R11 ;  /* 0x00000021f5047223 */ /* 0x008fc6000000000b */
[----:B------:R2:W-:Y:S01]  /*23c00*/  STS [R28+0x4200], R5 ;  /* 0x004200051c007388 */ /* 0x0005e20000000800 */
[----:B----4-:R-:W-:-:S03]  /*23c10*/  FFMA R3, R245, R48, R12 ;  /* 0x00000030f5037223 */ /* 0x010fc6000000000c */
[----:B------:R3:W-:Y:S01]  /*23c20*/  STS [R29+0x4200], R4 ;  /* 0x004200041d007388 */ /* 0x0007e20000000800 */
[----:B-----5:R-:W-:-:S03]  /*23c30*/  FFMA R2, R245, R45, R13 ;  /* 0x0000002df5027223 */ /* 0x020fc6000000000d */
        /* <DEDUP_REMOVED lines=24> */
[----:B--2---:R-:W-:Y:S01]  /*23dc0*/  VIADD R0, R25, 0x20 ;  /* 0x0000002019007836 */ /* 0x004fe20000000000 */
[----:B------:R-:W-:-:S11]  /*23dd0*/  PLOP3.LUT P0, PT, PT, PT, PT, 0x80, 0x8 ;  /* 0x000000000008781c */ /* 0x000fd60003f0f070 */
[----:B------:R-:W-:Y:S02]  /*23de0*/  UIADD3 UR8, UPT, UPT, UR6, 0x4200, URZ ;  /* 0x0000420006087890 */ /* 0x000fe4000fffe0ff */
[----:B-1----:R-:W-:-:S04]  /*23df0*/  UIADD3 UR4, UP0, UPT, UR4, 0x680, URZ ;  /* 0x0000068004047890 */ /* 0x002fc8000ff1e0ff */
[----:B------:R-:W-:-:S12]  /*23e00*/  UIADD3.X UR5, UPT, UPT, URZ, UR5, URZ, UP0, !UPT ;  /* 0x00000005ff057290 */ /* 0x000fd800087fe4ff */
.L_x_508:
        /* <DEDUP_REMOVED lines=12> */
.L_x_509:
        /* <DEDUP_REMOVED lines=12> */
.L_x_510:
        /* <DEDUP_REMOVED lines=12> */
.L_x_511:
        /* <DEDUP_REMOVED lines=11> */
.L_x_507:
[----:B------:R-:W-:Y:S05]  /*24100*/  BSYNC.RECONVERGENT B0 ;  /* 0x0000000000007941 */ /* 0x000fea0003800200 */
.L_x_506:
[----:B--2---:R-:W2:Y:S01]  /*24110*/  LDL R0, [R1+0x30] ;  /* 0x0000300001007983 */ /* 0x004ea20000100800 */
[----:B------:R-:W-:Y:S01]  /*24120*/  BAR.SYNC.DEFER_BLOCKING 0x1, 0x80 ;  /* 0x0042000000007b1d */ /* 0x000fe20000010000 */
[----:B------:R-:W-:-:S05]  /*24130*/  ISETP.NE.AND P1, PT, R50, RZ, PT ;  /* 0x000000ff3200720c */ /* 0x000fca0003f25270 */
[----:B------:R-:W-:Y:S08]  /*24140*/  BSSY.RECONVERGENT B0, `(.L_x_512) ;  /* 0x000000f000007945 */ /* 0x000ff00003800200 */
[----:B------:R-:W-:Y:S01]  /*24150*/  @P1 SHF.L.U32 R3, RZ, 0x1f, RZ ;  /* 0x0000001fff031819 */ /* 0x000fe200000006ff */
[----:B--2---:R-:W-:-:S05]  /*24160*/  VIADD R0, R0, 0x1 ;  /* 0x0000000100007836 */ /* 0x004fca0000000000 */
[----:B------:R-:W-:Y:S01]  /*24170*/  ISETP.GT.U32.AND P0, PT, R0, -0x3, PT ;  /* 0xfffffffd0000780c */ /* 0x000fe20003f04070 */
        /* <DEDUP_REMOVED lines=11> */
.L_x_513:
[----:B------:R-:W-:Y:S05]  /*24230*/  BSYNC.RECONVERGENT B0 ;  /* 0x0000000000007941 */ /* 0x000fea0003800200 */
.L_x_512:
[----:B------:R-:W2:Y:S01]  /*24240*/  @P1 SYNCS.PHASECHK.TRANS64.TRYWAIT P0, [R0+URZ+0x80], R3 ;  /* 0x00008003000015a7 */ /* 0x000ea200080011ff */
[----:B------:R-:W-:Y:S01]  /*24250*/  BSSY B1, `(.L_x_514) ;  /* 0x0000027000017945 */ /* 0x000fe20003800000 */
[----:B------:R-:W-:Y:S01]  /*24260*/  HFMA2 R31, -RZ, RZ, 0, 0 ;  /* 0x00000000ff1f7431 */ /* 0x000fe200000001ff */
[----:B--2---:R-:W-:Y:S02]  /*24270*/  @P1 SEL R34, RZ, 0x1, !P0 ;  /* 0x00000001ff221807 */ /* 0x004fe40004000000 */
[----:B------:R-:W-:Y:S05]  /*24280*/  @!P1 BRA `(.L_x_515) ;  /* 0x00000000008c9947 */ /* 0x000fea0003800000 */
[----:B------:R-:W-:Y:S01]  /*24290*/  ISETP.NE.AND P0, PT, R34, RZ, PT ;  /* 0x000000ff2200720c */ /* 0x000fe20003f05270 */
[----:B------:R-:W-:Y:S01]  /*242a0*/  VIADD R5, R26, 0x1 ;  /* 0x000000011a057836 */ /* 0x000fe20000000000 */
[----:B------:R-:W-:Y:S04]  /*242b0*/  BSSY B0, `(.L_x_516) ;  /* 0x0000006000007945 */ /* 0x000fe80003800000 */
[----:B------:R-:W-:-:S07]  /*242c0*/  ISETP.NE.AND P1, PT, R5, 0x4, PT ;  /* 0x000000040500780c */ /* 0x000fce0003f25270 */
[----:B------:R-:W-:Y:S06]  /*242d0*/  @P0 BRA `(.L_x_517) ;  /* 0x00000000000c0947 */ /* 0x000fec0003800000 */
[----:B-1----:R-:W-:-:S04]  /*242e0*/  SHF.L.U32 R2, RZ, 0x1f, RZ ;  /* 0x0000001fff027819 */ /* 0x002fc800000006ff */
[----:B------:R-:W1:Y:S02]  /*242f0*/  SYNCS.PHASECHK.TRANS64.TRYWAIT P0, [R0+URZ+0x80], R2 ;  /* 0x00008002000075a7 */ /* 0x000e6400080011ff */
[----:B-1----:R-:W-:Y:S05]  /*24300*/  @!P0 BRA `(.L_x_518) ;  /* 0x0000005400488947 */ /* 0x002fea0003800000 */
.L_x_517:
[----:B------:R-:W-:Y:S05]  /*24310*/  BSYNC B0 ;  /* 0x0000000000007941 */ /* 0x000fea0003800000 */
.L_x_516:
        /* <DEDUP_REMOVED lines=23> */
.L_x_520:
[----:B------:R-:W-:Y:S05]  /*24490*/  BSYNC.RECONVERGENT B0 ;  /* 0x0000000000007941 */ /* 0x000fea0003800200 */
.L_x_519:
[----:B------:R-:W-:Y:S02]  /*244a0*/  SEL R31, RZ, 0x1, P1 ;  /* 0x00000001ff1f7807 */ /* 0x000fe40000800000 */
[----:B------:R-:W-:Y:S02]  /*244b0*/  SEL R26, R5, RZ, P1 ;  /* 0x000000ff051a7207 */ /* 0x000fe40000800000 */
.L_x_515:
[----:B------:R-:W-:Y:S05]  /*244c0*/  BSYNC B1 ;  /* 0x0000000000017941 */ /* 0x000fea0003800000 */
.L_x_514:
        /* <DEDUP_REMOVED lines=20> */
.L_x_521:
        /* <DEDUP_REMOVED lines=68> */
.L_x_524:
        /* <DEDUP_REMOVED lines=12> */
.L_x_525:
        /* <DEDUP_REMOVED lines=12> */
.L_x_526:
        /* <DEDUP_REMOVED lines=12> */
.L_x_527:
        /* <DEDUP_REMOVED lines=11> */
.L_x_523:
[----:B------:R-:W-:Y:S05]  /*24d40*/  BSYNC.RECONVERGENT B0 ;  /* 0x0000000000007941 */ /* 0x000fea0003800200 */
.L_x_522:
[----:B--2---:R-:W2:Y:S01]  /*24d50*/  LDL R0, [R1+0x30] ;  /* 0x0000300001007983 */ /* 0x004ea20000100800 */
[----:B------:R-:W-:Y:S01]  /*24d60*/  BAR.SYNC.DEFER_BLOCKING 0x1, 0x80 ;  /* 0x0042000000007b1d */ /* 0x000fe20000010000 */
[----:B------:R-:W-:Y:S01]  /*24d70*/  ISETP.NE.AND P1, PT, R50, RZ, PT ;  /* 0x000000ff3200720c */ /* 0x000fe20003f25270 */
[----:B------:R-:W-:-:S04]  /*24d80*/  IMAD R2, R26, 0x8, R54 ;  /* 0x000000081a027824 */ /* 0x000fc800078e0236 */
[----:B------:R-:W-:Y:S08]  /*24d90*/  BSSY.RECONVERGENT B0, `(.L_x_528) ;  /* 0x000000e000007945 */ /* 0x000ff00003800200 */
[----:B------:R-:W-:Y:S02]  /*24da0*/  @P1 SHF.L.U32 R3, R31, 0x1f, RZ ;  /* 0x0000001f1f031819 */ /* 0x000fe400000006ff */
[----:B--2---:R-:W-:-:S04]  /*24db0*/  LOP3.LUT R52, R0, 0xfffffffe, RZ, 0xc0, !PT ;  /* 0xfffffffe00347812 */ /* 0x004fc800078ec0ff */
[----:B------:R-:W-:-:S13]  /*24dc0*/  ISETP.NE.AND P0, PT, R52, -0x4, PT ;  /* 0xfffffffc3400780c */ /* 0x000fda0003f05270 */
[----:B------:R-:W-:Y:S05]  /*24dd0*/  @!P0 BRA `(.L_x_529) ;  /* 0x0000000000248947 */ /* 0x000fea0003800000 */
        /* <DEDUP_REMOVED lines=9> */
.L_x_529:
[----:B------:R-:W-:Y:S05]  /*24e70*/  BSYNC.RECONVERGENT B0 ;  /* 0x0000000000007941 */ /* 0x000fea0003800200 */
.L_x_528:
[----:B------:R-:W2:Y:S01]  /*24e80*/  @P1 SYNCS.PHASECHK.TRANS64.TRYWAIT P0, [R2+URZ+0x80], R3 ;  /* 0x00008003020015a7 */ /* 0x000ea200080011ff */
[----:B------:R-:W-:Y:S01]  /*24e90*/  BSSY B1, `(.L_x_530) ;  /* 0x0000027000017945 */ /* 0x000fe20003800000 */
[----:B--2---:R-:W-:-:S03]  /*24ea0*/  @P1 SEL R34, RZ, 0x1, !P0 ;  /* 0x00000001ff221807 */ /* 0x004fc60004000000 */
[----:B------:R-:W-:Y:S05]  /*24eb0*/  @!P1 BRA `(.L_x_531) ;  /* 0x0000000000909947 */ /* 0x000fea0003800000 */
[----:B------:R-:W-:Y:S01]  /*24ec0*/  ISETP.NE.AND P1, PT, R34, RZ, PT ;  /* 0x000000ff2200720c */ /* 0x000fe20003f25270 */
[----:B------:R-:W-:Y:S01]  /*24ed0*/  VIADD R5, R26, 0x1 ;  /* 0x000000011a057836 */ /* 0x000fe20000000000 */
[----:B------:R-:W-:Y:S04]  /*24ee0*/  BSSY B0, `(.L_x_532) ;  /* 0x0000007000007945 */ /* 0x000fe80003800000 */
[----:B------:R-:W-:-:S04]  /*24ef0*/  ISETP.NE.AND P0, PT, R5, 0x4, PT ;  /* 0x000000040500780c */ /* 0x000fc80003f05270 */
[----:B------:R-:W-:-:S03]  /*24f00*/  SEL R6, RZ, 0x1, P0 ;  /* 0x00000001ff067807 */ /* 0x000fc60000000000 */
[----:B------:R-:W-:Y:S06]  /*24f10*/  @P1 BRA `(.L_x_533) ;  /* 0x00000000000c1947 */ /* 0x000fec0003800000 */
[----:B-1----:R-:W-:-:S04]  /*24f20*/  SHF.L.U32 R0, R31, 0x1f, RZ ;  /* 0x0000001f1f007819 */ /* 0x002fc800000006ff */
[----:B------:R-:W1:Y:S02]  /*24f30*/  SYNCS.PHASECHK.TRANS64.TRYWAIT P1, [R2+URZ+0x80], R0 ;  /* 0x00008000020075a7 */ /* 0x000e6400080211ff */
[----:B-1----:R-:W-:Y:S05]  /*24f40*/  @!P1 BRA `(.L_x_534) ;  /* 0x00000048004c9947 */ /* 0x002fea0003800000 */
.L_x_533:
[----:B------:R-:W-:Y:S05]  /*24f50*/  BSYNC B0 ;  /* 0x0000000000007941 */ /* 0x000fea0003800000 */
.L_x_532:
        /* <DEDUP_REMOVED lines=23> */
.L_x_536:
[----:B------:R-:W-:Y:S05]  /*250d0*/  BSYNC.RECONVERGENT B0 ;  /* 0x0000000000007941 */ /* 0x000fea0003800200 */
.L_x_535:
[----:B------:R-:W-:Y:S02]  /*250e0*/  LOP3.LUT R31, R31, R6, RZ, 0x3c, !PT ;  /* 0x000000061f1f7212 */ /* 0x000fe400078e3cff */
[----:B------:R-:W-:Y:S02]  /*250f0*/  SEL R26, R5, RZ, P0 ;  /* 0x000000ff051a7207 */ /* 0x000fe40000000000 */
.L_x_531:
[----:B------:R-:W-:Y:S05]  /*25100*/  BSYNC B1 ;  /* 0x0000000000017941 */ /* 0x000fea0003800000 */
.L_x_530:
        /* <DEDUP_REMOVED lines=20> */
.L_x_537:
        /* <DEDUP_REMOVED lines=28> */
[----:B------:R-:W-:Y:S01]  /*25410*/  FMUL R19, R241, R19 ;  /* 0x00000013f1137220 */ /* 0x000fe20000400000 */
[----:B------:R4:W-:Y:S04]  /*25420*/  STS [R29], R3 ;  /* 0x000000031d007388 */ /* 0x0009e80000000800 */
        /* <DEDUP_REMOVED lines=38> */
.L_x_540:
        /* <DEDUP_REMOVED lines=12> */
.L_x_541:
        /* <DEDUP_REMOVED lines=12> */
.L_x_542:
        /* <DEDUP_REMOVED lines=12> */
.L_x_543:
        /* <DEDUP_REMOVED lines=11> */
.L_x_539:
[----:B------:R-:W-:Y:S05]  /*25980*/  BSYNC.RECONVERGENT B0 ;  /* 0x0000000000007941 */ /* 0x000fea0003800200 */
.L_x_538:
[----:B--2---:R-:W2:Y:S01]  /*25990*/  LDL R0, [R1+0x30] ;  /* 0x0000300001007983 */ /* 0x004ea20000100800 */
[----:B------:R-:W-:Y:S01]  /*259a0*/  BAR.SYNC.DEFER_BLOCKING 0x1, 0x80 ;  /* 0x0042000000007b1d */ /* 0x000fe20000010000 */
[----:B------:R-:W-:Y:S01]  /*259b0*/  ISETP.NE.AND P1, PT, R50, RZ, PT ;  /* 0x000000ff3200720c */ /* 0x000fe20003f25270 */
[----:B------:R-:W-:-:S04]  /*259c0*/  IMAD R2, R26, 0x8, R54 ;  /* 0x000000081a027824 */ /* 0x000fc800078e0236 */
[----:B------:R-:W-:Y:S08]  /*259d0*/  BSSY.RECONVERGENT B0, `(.L_x_544) ;  /* 0x000000e000007945 */ /* 0x000ff00003800200 */
[----:B------:R-:W-:Y:S01]  /*259e0*/  @P1 SHF.L.U32 R3, R31, 0x1f, RZ ;  /* 0x0000001f1f031819 */ /* 0x000fe200000006ff */
[----:B--2---:R-:W-:-:S05]  /*259f0*/  VIADD R0, R0, 0x3 ;  /* 0x0000000300007836 */ /* 0x004fca0000000000 */
[----:B------:R-:W-:-:S13]  /*25a00*/  ISETP.GT.U32.AND P0, PT, R0, -0x3, PT ;  /* 0xfffffffd0000780c */ /* 0x000fda0003f04070 */
        /* <DEDUP_REMOVED lines=10> */
.L_x_545:
[----:B------:R-:W-:Y:S05]  /*25ab0*/  BSYNC.RECONVERGENT B0 ;  /* 0x0000000000007941 */ /* 0x000fea0003800200 */
.L_x_544:
        /* <DEDUP_REMOVED lines=13> */
.L_x_549:
[----:B------:R-:W-:Y:S05]  /*25b90*/  BSYNC B0 ;  /* 0x0000000000007941 */ /* 0x000fea0003800000 */
.L_x_548:
        /* <DEDUP_REMOVED lines=23> */
.L_x_552:
[----:B------:R-:W-:Y:S05]  /*25d10*/  BSYNC.RECONVERGENT B0 ;  /* 0x0000000000007941 */ /* 0x000fea0003800200 */
.L_x_551:
[----:B------:R-:W-:Y:S02]  /*25d20*/  LOP3.LUT R31, R31, R6, RZ, 0x3c, !PT ;  /* 0x000000061f1f7212 */ /* 0x000fe400078e3cff */
[----:B------:R-:W-:Y:S02]  /*25d30*/  SEL R26, R5, RZ, P0 ;  /* 0x000000ff051a7207 */ /* 0x000fe40000000000 */
.L_x_547:
[----:B------:R-:W-:Y:S05]  /*25d40*/  BSYNC B1 ;  /* 0x0000000000017941 */ /* 0x000fea0003800000 */
.L_x_546:
        /* <DEDUP_REMOVED lines=20> */
.L_x_553:
        /* <DEDUP_REMOVED lines=68> */
.L_x_556:
        /* <DEDUP_REMOVED lines=12> */
.L_x_557:
        /* <DEDUP_REMOVED lines=12> */
.L_x_558:
        /* <DEDUP_REMOVED lines=12> */
.L_x_559:
        /* <DEDUP_REMOVED lines=11> */
.L_x_555:
[----:B------:R-:W-:Y:S05]  /*265c0*/  BSYNC.RECONVERGENT B0 ;  /* 0x0000000000007941 */ /* 0x000fea0003800200 */
.L_x_554:
[----:B------:R-:W-:Y:S01]  /*265d0*/  BAR.SYNC.DEFER_BLOCKING 0x1, 0x80 ;  /* 0x0042000000007b1d */ /* 0x000fe20000010000 */
[----:B------:R-:W-:Y:S01]  /*265e0*/  ISETP.NE.AND P0, PT, R52, -0x6, PT ;  /* 0xfffffffa3400780c */ /* 0x000fe20003f05270 */
[----:B--2---:R-:W-:Y:S01]  /*265f0*/  IMAD R2, R26, 0x8, R54 ;  /* 0x000000081a027824 */ /* 0x004fe200078e0236 */
[----:B------:R-:W-:-:S03]  /*26600*/  ISETP.NE.AND P1, PT, R50, RZ, PT ;  /* 0x000000ff3200720c */ /* 0x000fc60003f25270 */
[----:B------:R-:W-:Y:S10]  /*26610*/  BSSY.RECONVERGENT B0, `(.L_x_560) ;  /* 0x000000c000007945 */ /* 0x000ff40003800200 */
[----:B------:R-:W-:Y:S01]  /*26620*/  @P1 SHF.L.U32 R3, R31, 0x1f, RZ ;  /* 0x0000001f1f031819 */ /* 0x000fe200000006ff */
[----:B------:R-:W-:Y:S06]  /*26630*/  @!P0 BRA `(.L_x_561) ;  /* 0x0000000000248947 */ /* 0x000fec0003800000 */
        /* <DEDUP_REMOVED lines=9> */
.L_x_561:
[----:B------:R-:W-:Y:S05]  /*266d0*/  BSYNC.RECONVERGENT B0 ;  /* 0x0000000000007941 */ /* 0x000fea0003800200 */
.L_x_560:
        /* <DEDUP_REMOVED lines=13> */
.L_x_565:
[----:B------:R-:W-:Y:S05]  /*267b0*/  BSYNC B0 ;  /* 0x0000000000007941 */ /* 0x000fea0003800000 */
.L_x_564:
        /* <DEDUP_REMOVED lines=23> */
.L_x_568:
[----:B------:R-:W-:Y:S05]  /*26930*/  BSYNC.RECONVERGENT B0 ;  /* 0x0000000000007941 */ /* 0x000fea0003800200 */
.L_x_567:
[----:B------:R-:W-:Y:S02]  /*26940*/  LOP3.LUT R31, R31, R6, RZ, 0x3c, !PT ;  /* 0x000000061f1f7212 */ /* 0x000fe400078e3cff */
[----:B------:R-:W-:Y:S02]  /*26950*/  SEL R26, R5, RZ, P0 ;  /* 0x000000ff051a7207 */ /* 0x000fe40000000000 */
.L_x_563:
[----:B------:R-:W-:Y:S05]  /*26960*/  BSYNC B1 ;  /* 0x0000000000017941 */ /* 0x000fea0003800000 */
.L_x_562:
        /* <DEDUP_REMOVED lines=20> */
.L_x_569:
        /* <DEDUP_REMOVED lines=68> */
.L_x_572:
        /* <DEDUP_REMOVED lines=12> */
.L_x_573:
        /* <DEDUP_REMOVED lines=12> */
.L_x_574:
        /* <DEDUP_REMOVED lines=12> */
.L_x_575:
        /* <DEDUP_REMOVED lines=11> */
.L_x_571:
[----:B------:R-:W-:Y:S05]  /*271e0*/  BSYNC.RECONVERGENT B0 ;  /* 0x0000000000007941 */ /* 0x000fea0003800200 */
.L_x_570:
[----:B--2---:R-:W2:Y:S01]  /*271f0*/  LDL.LU R0, [R1+0x30] ;  /* 0x0000300001007983 */ /* 0x004ea20000300800 */
        /* <DEDUP_REMOVED lines=17> */
.L_x_577:
[----:B------:R-:W-:Y:S05]  /*27310*/  BSYNC.RECONVERGENT B0 ;  /* 0x0000000000007941 */ /* 0x000fea0003800200 */
.L_x_576:
[----:B------:R-:W2:Y:S01]  /*27320*/  @P1 SYNCS.PHASECHK.TRANS64.TRYWAIT P0, [R2+URZ+0x80], R3 ;  /* 0x00008003020015a7 */ /* 0x000ea200080011ff */
[----:B------:R-:W-:Y:S01]  /*27330*/  BSSY B1, `(.L_x_578) ;  /* 0x0000020000017945 */ /* 0x000fe20003800000 */
[----:B--2---:R-:W-:-:S03]  /*27340*/  @P1 SEL R34, RZ, 0x1, !P0 ;  /* 0x00000001ff221807 */ /* 0x004fc60004000000 */
[----:B------:R-:W-:Y:S05]  /*27350*/  @!P1 BRA `(.L_x_579) ;  /* 0x0000000000749947 */ /* 0x000fea0003800000 */
[----:B------:R-:W-:Y:S01]  /*27360*/  ISETP.NE.AND P0, PT, R34, RZ, PT ;  /* 0x000000ff2200720c */ /* 0x000fe20003f05270 */
[----:B------:R-:W-:-:S12]  /*27370*/  BSSY B0, `(.L_x_580) ;  /* 0x0000005000007945 */ /* 0x000fd80003800000 */
[----:B------:R-:W-:Y:S05]  /*27380*/  @P0 BRA `(.L_x_581) ;  /* 0x00000000000c0947 */ /* 0x000fea0003800000 */
[----:B-1----:R-:W-:-:S04]  /*27390*/  SHF.L.U32 R0, R31, 0x1f, RZ ;  /* 0x0000001f1f007819 */ /* 0x002fc800000006ff */
[----:B------:R-:W1:Y:S02]  /*273a0*/  SYNCS.PHASECHK.TRANS64.TRYWAIT P0, [R2+URZ+0x80], R0 ;  /* 0x00008000020075a7 */ /* 0x000e6400080011ff */
[----:B-1----:R-:W-:Y:S05]  /*273b0*/  @!P0 BRA `(.L_x_582) ;  /* 0x00000024006c8947 */ /* 0x002fea0003800000 */
.L_x_581:
[----:B------:R-:W-:Y:S05]  /*273c0*/  BSYNC B0 ;  /* 0x0000000000007941 */ /* 0x000fea0003800000 */
.L_x_580:
[----:B------:R-:W-:-:S13]  /*273d0*/  ISETP.NE.AND P0, PT, R51, RZ, PT ;  /* 0x000000ff3300720c */ /* 0x000fda0003f05270 */
        /* <DEDUP_REMOVED lines=21> */
.L_x_579:
[----:B------:R-:W-:Y:S05]  /*27530*/  BSYNC B1 ;  /* 0x0000000000017941 */ /* 0x000fea0003800000 */
.L_x_578:
        /* <DEDUP_REMOVED lines=20> */
.L_x_583:
[----:B------:R-:W2:Y:S01]  /*27680*/  LDL.LU R52, [R1+0x20] ;  /* 0x0000200001347983 */ /* 0x000ea20000300800 */
[----:B------:R-:W-:Y:S05]  /*27690*/  WARPSYNC.ALL ;  /* 0x0000000000007948 */ /* 0x000fea0003800000 */
[----:B------:R-:W-:Y:S01]  /*276a0*/  R2UR UR4, R41 ;  /* 0x00000000290472ca */ /* 0x000fe200000e0000 */
[----:B------:R-:W-:Y:S01]  /*276b0*/  BSSY.RECONVERGENT B0, `(.L_x_584) ;  /* 0x0000076000007945 */ /* 0x000fe20003800200 */
[----:B------:R-:W-:Y:S02]  /*276c0*/  IADD3 R0, PT, PT, R55, 0x110, RZ ;  /* 0x0000011037007810 */ /* 0x000fe40007ffe0ff */
[----:B------:R-:W-:-:S02]  /*276d0*/  ISETP.NE.AND P0, PT, R53, RZ, PT ;  /* 0x000000ff3500720c */ /* 0x000fc40003f05270 */
[----:B------:R-:W-:-:S07]  /*276e0*/  LOP3.LUT R51, R0, 0xfefffff8, RZ, 0xc0, !PT ;  /* 0xfefffff800337812 */ /* 0x000fce00078ec0ff */
[----:B------:R-:W1:Y:S01]  /*276f0*/  LDTM.x16 R4, tmem[UR4+0x70] ;  /* 0x00007004000479ee */ /* 0x000e620008240000 */
[----:B------:R-:W-:Y:S01]  /*27700*/  NOP ;  /* 0x0000000000007918 */ /* 0x000fe20000000000 */
[----:B-1----:R1:W-:Y:S01]  /*27710*/  SYNCS.ARRIVE.TRANS64.RED.A1T0 RZ, [R51+URZ], RZ ;  /* 0x000000ff33ff79a7 */ /* 0x0023e200081004ff */
[C---:B------:R-:W-:Y:S01]  /*27720*/  FMUL R41, R241.reuse, R4 ;  /* 0x00000004f1297220 */ /* 0x040fe20000400000 */
[C---:B------:R-:W-:Y:S01]  /*27730*/  FMUL R34, R241.reuse, R5 ;  /* 0x00000005f1227220 */ /* 0x040fe20000400000 */
[C---:B------:R-:W-:Y:S01]  /*27740*/  FMUL R31, R241.reuse, R6 ;  /* 0x00000006f11f7220 */ /* 0x040fe20000400000 */
[C---:B------:R-:W-:Y:S01]  /*27750*/  FMUL R26, R241.reuse, R7 ;  /* 0x00000007f11a7220 */ /* 0x040fe20000400000 */
[C---:B------:R-:W-:Y:S01]  /*27760*/  FMUL R4, R241.reuse, R16 ;  /* 0x00000010f1047220 */ /* 0x040fe20000400000 */
[C---:B------:R-:W-:Y:S01]  /*27770*/  FMUL R21, R241.reuse, R8 ;  /* 0x00000008f1157220 */ /* 0x040fe20000400000 */
[----:B------:R-:W-:Y:S01]  /*27780*/  FMUL R5, R241, R15 ;  /* 0x0000000ff1057220 */ /* 0x000fe20000400000 */
[----:B------:R-:W-:Y:S01]  /*27790*/  FFMA R16, R245, R44, R41 ;  /* 0x0000002cf5107223 */ /* 0x000fe20000000029 */
        /* <DEDUP_REMOVED lines=8> */
[C---:B------:R-:W-:Y:S01]  /*27820*/  FFMA R13, R245.reuse, R32, R26 ;  /* 0x00000020f50d7223 */ /* 0x040fe2000000001a */
[C---:B------:R-:W-:Y:S01]  /*27830*/  FFMA R12, R245.reuse, R46, R21 ;  /* 0x0000002ef50c7223 */ /* 0x040fe20000000015 */
[C---:B------:R-:W-:Y:S01]  /*27840*/  FFMA R11, R245.reuse, R42, R20 ;  /* 0x0000002af50b7223 */ /* 0x040fe20000000014 */
[----:B------:R-:W-:Y:S01]  /*27850*/  STS [R27+0x6200], R16 ;  /* 0x006200101b007388 */ /* 0x000fe20000000800 */
[C---:B------:R-:W-:Y:S01]  /*27860*/  FFMA R10, R245.reuse, R37, R10 ;  /* 0x00000025f50a7223 */ /* 0x040fe2000000000a */
[C---:B------:R-:W-:Y:S01]  /*27870*/  FFMA R9, R245.reuse, R33, R9 ;  /* 0x00000021f5097223 */ /* 0x040fe20000000009 */
[----:B------:R-:W-:Y:S01]  /*27880*/  FFMA R8, R245, R48, R8 ;  /* 0x00000030f5087223 */ /* 0x000fe20000000008 */
[----:B------:R-:W-:Y:S01]  /*27890*/  STS [R30+0x6200], R15 ;  /* 0x0062000f1e007388 */ /* 0x000fe20000000800 */
[----:B------:R-:W-:Y:S01]  /*278a0*/  FMUL R3, R241, R17 ;  /* 0x00000011f1037220 */ /* 0x000fe20000400000 */
[----:B------:R-:W-:Y:S01]  /*278b0*/  FFMA R7, R245, R45, R7 ;  /* 0x0000002df5077223 */ /* 0x000fe20000000007 */
[----:B------:R-:W-:Y:S01]  /*278c0*/  FMUL R2, R241, R18 ;  /* 0x00000012f1027220 */ /* 0x000fe20000400000 */
[----:B------:R-:W-:Y:S01]  /*278d0*/  STS [R28+0x6000], R14 ;  /* 0x0060000e1c007388 */ /* 0x000fe20000000800 */
[----:B------:R-:W-:Y:S01]  /*278e0*/  FFMA R6, R245, R40, R6 ;  /* 0x00000028f5067223 */ /* 0x000fe20000000006 */
[----:B------:R-:W-:Y:S01]  /*278f0*/  FMUL R0, R241, R19 ;  /* 0x00000013f1007220 */ /* 0x000fe20000400000 */
[C---:B------:R-:W-:Y:S01]  /*27900*/  FFMA R5, R245.reuse, R36, R5 ;  /* 0x00000024f5057223 */ /* 0x040fe20000000005 */
[----:B------:R-:W-:Y:S01]  /*27910*/  STS [R29+0x6000], R13 ;  /* 0x0060000d1d007388 */ /* 0x000fe20000000800 */
[C---:B------:R-:W-:Y:S01]  /*27920*/  FFMA R4, R245.reuse, R47, R4 ;  /* 0x0000002ff5047223 */ /* 0x040fe20000000004 */
[C---:B------:R-:W-:Y:S01]  /*27930*/  FFMA R3, R245.reuse, R43, R3 ;  /* 0x0000002bf5037223 */ /* 0x040fe20000000003 */
[C---:B------:R-:W-:Y:S01]  /*27940*/  FFMA R2, R245.reuse, R38, R2 ;  /* 0x00000026f5027223 */ /* 0x040fe20000000002 */
[----:B------:R-:W-:Y:S01]  /*27950*/  STS [R27+0x6400], R12 ;  /* 0x0064000c1b007388 */ /* 0x000fe20000000800 */
[----:B------:R-:W-:-:S03]  /*27960*/  FFMA R0, R245, R49, R0 ;  /* 0x00000031f5007223 */ /* 0x000fc60000000000 */
[----:B------:R-:W-:Y:S04]  /*27970*/  STS [R30+0x6400], R11 ;  /* 0x0064000b1e007388 */ /* 0x000fe80000000800 */
[----:B------:R-:W-:Y:S04]  /*27980*/  STS [R28+0x6200], R10 ;  /* 0x0062000a1c007388 */ /* 0x000fe80000000800 */
[----:B------:R-:W-:Y:S04]  /*27990*/  STS [R29+0x6200], R9 ;  /* 0x006200091d007388 */ /* 0x000fe80000000800 */
[----:B------:R-:W-:Y:S04]  /*279a0*/  STS [R27+0x6600], R8 ;  /* 0x006600081b007388 */ /* 0x000fe80000000800 */
[----:B------:R-:W-:Y:S04]  /*279b0*/  STS [R30+0x6600], R7 ;  /* 0x006600071e007388 */ /* 0x000fe80000000800 */
[----:B------:R-:W-:Y:S04]  /*279c0*/  STS [R28+0x6400], R6 ;  /* 0x006400061c007388 */ /* 0x000fe80000000800 */
[----:B------:R-:W-:Y:S04]  /*279d0*/  STS [R29+0x6400], R5 ;  /* 0x006400051d007388 */ /* 0x000fe80000000800 */
[----:B------:R-:W-:Y:S04]  /*279e0*/  STS [R27+0x6800], R4 ;  /* 0x006800041b007388 */ /* 0x000fe80000000800 */
[----:B------:R2:W-:Y:S04]  /*279f0*/  STS [R30+0x6800], R3 ;  /* 0x006800031e007388 */ /* 0x0005e80000000800 */
[----:B------:R1:W-:Y:S04]  /*27a00*/  STS [R28+0x6600], R2 ;  /* 0x006600021c007388 */ /* 0x0003e80000000800 */
[----:B------:R1:W-:Y:S01]  /*27a10*/  STS [R29+0x6600], R0 ;  /* 0x006600001d007388 */ /* 0x0003e20000000800 */
[----:B------:R-:W-:Y:S01]  /*27a20*/  @!PT LDS RZ, [RZ] ;  /* 0x00000000fffff984 */ /* 0x000fe20000000800 */
[----:B------:R-:W-:Y:S01]  /*27a30*/  @!PT LDS RZ, [RZ] ;  /* 0x00000000fffff984 */ /* 0x000fe20000000800 */
[----:B------:R-:W-:Y:S01]  /*27a40*/  @!PT LDS RZ, [RZ] ;  /* 0x00000000fffff984 */ /* 0x000fe20000000800 */
[----:B------:R-:W-:Y:S01]  /*27a50*/  @!PT LDS RZ, [RZ] ;  /* 0x00000000fffff984 */ /* 0x000fe20000000800 */
[----:B------:R3:W-:Y:S06]  /*27a60*/  MEMBAR.ALL.CTA ;  /* 0x0000000000007992 */ /* 0x0007ec0000008000 */
[----:B---3--:R-:W3:Y:S01]  /*27a70*/  FENCE.VIEW.ASYNC.S ;  /* 0x00000000000073c6 */ /* 0x008ee20000000000 */
[----:B--2---:R-:W-:Y:S01]  /*27a80*/  IADD3 R3, PT, PT, R52, 0x1, RZ ;  /* 0x0000000134037810 */ /* 0x004fe20007ffe0ff */
[----:B---3--:R-:W-:Y:S06]  /*27a90*/  BAR.SYNC.DEFER_BLOCKING 0x1, 0x80 ;  /* 0x0042000000007b1d */ /* 0x008fec0000010000 */
[----:B-1----:R-:W-:Y:S05]  /*27aa0*/  @P0 BRA `(.L_x_585) ;  /* 0x0000000000d80947 */ /* 0x002fea0003800000 */
[----:B------:R-:W1:Y:S01]  /*27ab0*/  LDCU.64 UR4, c[0x0][0x348] ;  /* 0x00006900ff0477ac */ /* 0x000e620008000a00 */
[----:B------:R-:W-:Y:S01]  /*27ac0*/  R2UR UR6, R54 ;  /* 0x00000000360672ca */ /* 0x000fe200000e0000 */
[----:B------:R-:W-:Y:S01]  /*27ad0*/  VIADD R0, R25, 0x70 ;  /* 0x0000007019007836 */ /* 0x000fe20000000000 */
[----:B------:R-:W-:-:S11]  /*27ae0*/  PLOP3.LUT P0, PT, PT, PT, PT, 0x80, 0x8 ;  /* 0x000000000008781c */ /* 0x000fd60003f0f070 */
[----:B------:R-:W-:Y:S02]  /*27af0*/  UIADD3 UR8, UPT, UPT, UR6, 0x6200, URZ ;  /* 0x0000620006087890 */ /* 0x000fe4000fffe0ff */
[----:B-1----:R-:W-:-:S04]  /*27b00*/  UIADD3 UR4, UP0, UPT, UR4, 0x680, URZ ;  /* 0x0000068004047890 */ /* 0x002fc8000ff1e0ff */
[----:B------:R-:W-:-:S12]  /*27b10*/  UIADD3.X UR5, UPT, UPT, URZ, UR5, URZ, UP0, !UPT ;  /* 0x00000005ff057290 */ /* 0x000fd800087fe4ff */
.L_x_586:
        /* <DEDUP_REMOVED lines=12> */
.L_x_587:
        /* <DEDUP_REMOVED lines=12> */
.L_x_588:
        /* <DEDUP_REMOVED lines=12> */
.L_x_589:
        /* <DEDUP_REMOVED lines=11> */
.L_x_585:
[----:B------:R-:W-:Y:S05]  /*27e10*/  BSYNC.RECONVERGENT B0 ;  /* 0x0000000000007941 */ /* 0x000fea0003800200 */
.L_x_584:
[----:B------:R-:W2:Y:S01]  /*27e20*/  LDL.LU R4, [R1+0x34] ;  /* 0x0000340001047983 */ /* 0x000ea20000300800 */
[----:B------:R-:W-:Y:S01]  /*27e30*/  BAR.SYNC.DEFER_BLOCKING 0x1, 0x80 ;  /* 0x0042000000007b1d */ /* 0x000fe20000010000 */
[C---:B------:R-:W-:Y:S01]  /*27e40*/  ISETP.NE.AND P1, PT, R3.reuse, 0x4, PT ;  /* 0x000000040300780c */ /* 0x040fe20003f25270 */
[----:B------:R-:W-:Y:S01]  /*27e50*/  IMAD.MOV.U32 R2, RZ, RZ, 0x1 ;  /* 0x00000001ff027424 */ /* 0x000fe200078e00ff */
[----:B------:R-:W-:Y:S02]  /*27e60*/  ISETP.GE.U32.AND P0, PT, R56, 0x2, PT ;  /* 0x000000023800780c */ /* 0x000fe40003f06070 */
[----:B------:R-:W-:Y:S02]  /*27e70*/  SEL R0, RZ, 0x1, P1 ;  /* 0x00000001ff007807 */ /* 0x000fe40000800000 */
[----:B------:R-:W-:Y:S01]  /*27e80*/  SEL R3, R3, RZ, P1 ;  /* 0x000000ff03037207 */ /* 0x000fe20000800000 */
[----:B------:R1:W-:Y:S01]  /*27e90*/  STL [R1+0x30], R56 ;  /* 0x0000303801007387 */ /* 0x0003e20000100800 */
[----:B--2---:R-:W-:-:S02]  /*27ea0*/  LOP3.LUT R4, R4, R0, RZ, 0x3c, !PT ;  /* 0x0000000004047212 */ /* 0x004fc400078e3cff */
[----:B------:R-:W-:-:S03]  /*27eb0*/  PRMT R0, R2, 0x7610, R0 ;  /* 0x0000761002007816 */ /* 0x000fc60000000000 */
[----:B------:R1:W-:Y:S04]  /*27ec0*/  STL [R1+0x34], R4 ;  /* 0x0000340401007387 */ /* 0x0003e80000100800 */
[----:B------:R1:W-:Y:S04]  /*27ed0*/  STL.S16 [R1+0xc4], R0 ;  /* 0x0000c40001007387 */ /* 0x0003e80000100600 */
[----:B------:R1:W-:Y:S01]  /*27ee0*/  STL [R1+0x20], R3 ;  /* 0x0000200301007387 */ /* 0x0003e20000100800 */
[----:B------:R-:W-:Y:S05]  /*27ef0*/  @!P0 BRA `(.L_x_457) ;  /* 0x00000000002c8947 */ /* 0x000fea0003800000 */
[----:B-1----:R-:W2:Y:S01]  /*27f00*/  LDL.LU R4, [R1] ;  /* 0x0000000001047983 */ /* 0x002ea20000300800 */
[----:B------:R-:W-:-:S03]  /*27f10*/  ISETP.NE.AND P2, PT, R50, RZ, PT ;  /* 0x000000ff3200720c */ /* 0x000fc60003f45270 */
[----:B------:R3:W-:Y:S10]  /*27f20*/  STL [R1+0x30], R56 ;  /* 0x0000303801007387 */ /* 0x0007f40000100800 */
        /* <DEDUP_REMOVED lines=8> */
.L_x_457:
[----:B------:R-:W-:Y:S05]  /*27fb0*/  BSYNC B6 ;  /* 0x0000000000067941 */ /* 0x000fea0003800000 */
.L_x_456:
[----:B------:R-:W-:-:S04]  /*27fc0*/  LOP3.LUT P0, RZ, R252, 0xff, RZ, 0xc0, !PT ;  /* 0x000000fffcff7812 */ /* 0x000fc8000780c0ff */
[----:B------:R-:W-:-:S13]  /*27fd0*/  ISETP.NE.OR P0, PT, R247, RZ, P0 ;  /* 0x000000fff700720c */ /* 0x000fda0000705670 */
[----:B------:R-:W-:Y:S05]  /*27fe0*/  @P0 BRA `(.L_x_590) ;  /* 0xfffffedc00400947 */ /* 0x000fea000383ffff */
[----:B------:R-:W-:Y:S05]  /*27ff0*/  BSYNC B8 ;  /* 0x0000000000087941 */ /* 0x000fea0003800000 */
.L_x_375:
[----:B------:R-:W2:Y:S02]  /*28000*/  LDL.LU R2, [R1+0xc4] ;  /* 0x0000c40001027983 */ /* 0x000ea40000300800 */
[----:B--2---:R-:W-:-:S13]  /*28010*/  LOP3.LUT P0, RZ, R2, 0xff, RZ, 0xc0, !PT ;  /* 0x000000ff02ff7812 */ /* 0x004fda000780c0ff */
[----:B------:R-:W-:Y:S05]  /*28020*/  @!P0 EXIT ;  /* 0x000000000000894d */ /* 0x000fea0003800000 */
[----:B-1----:R-:W1:Y:S01]  /*28030*/  LDC.64 R2, c[0x0][0x888] ;  /* 0x00022200ff027b82 */ /* 0x002e620000000a00 */
[----:B------:R-:W2:Y:S02]  /*28040*/  LDCU.64 UR4, c[0x0][0x890] ;  /* 0x00011200ff0477ac */ /* 0x000ea40008000a00 */
[----:B--2---:R-:W-:-:S04]  /*28050*/  ISETP.NE.U32.AND P1, PT, RZ, UR4, PT ;  /* 0x00000004ff007c0c */ /* 0x004fc8000bf25070 */
[----:B------:R-:W-:Y:S02]  /*28060*/  ISETP.NE.AND.EX P0, PT, RZ, UR5, PT, P1 ;  /* 0x00000005ff007c0c */ /* 0x000fe4000bf05310 */
[----:B-1----:R-:W-:-:S04]  /*28070*/  ISETP.NE.U32.AND P2, PT, R2, RZ, PT ;  /* 0x000000ff0200720c */ /* 0x002fc80003f45070 */
[----:B------:R-:W-:-:S13]  /*28080*/  ISETP.NE.AND.EX P2, PT, R3, RZ, PT, P2 ;  /* 0x000000ff0300720c */ /* 0x000fda0003f45320 */
[----:B------:R-:W-:Y:S05]  /*28090*/  @P2 BRA P0, `(.L_x_591) ;  /* 0x0000000000402947 */ /* 0x000fea0000000000 */
[----:B------:R-:W-:Y:S01]  /*280a0*/  ISETP.NE.AND.EX P1, PT, RZ, UR5, PT, P1 ;  /* 0x00000005ff007c0c */ /* 0x000fe2000bf25310 */
[----:B------:R-:W-:-:S12]  /*280b0*/  BSSY.RECONVERGENT B0, `(.L_x_591) ;  /* 0x000000e000007945 */ /* 0x000fd80003800200 */
[----:B------:R-:W-:Y:S05]  /*280c0*/  @P1 BRA `(.L_x_592) ;  /* 0x00000000000c1947 */ /* 0x000fea0003800000 */
[----:B-----5:R-:W-:-:S13]  /*280d0*/  FSETP.NEU.AND P0, PT, R245, RZ, PT ;  /* 0x000000fff500720b */ /* 0x020fda0003f0d000 */
[----:B------:R-:W-:Y:S05]  /*280e0*/  @!P0 EXIT ;  /* 0x000000000000894d */ /* 0x000fea0003800000 */
[----:B------:R-:W-:Y:S05]  /*280f0*/  BRA `(.L_x_593) ;  /* 0x0000000000247947 */ /* 0x000fea0003800000 */
.L_x_592:
[----:B------:R-:W2:Y:S02]  /*28100*/  LDL.LU R4, [R1+0x60] ;  /* 0x0000600001047983 */ /* 0x000ea40000300800 */
[----:B--2---:R-:W-:-:S13]  /*28110*/  LOP3.LUT P0, RZ, R4, 0xff, RZ, 0xc0, !PT ;  /* 0x000000ff04ff7812 */ /* 0x004fda000780c0ff */
[----:B------:R-:W-:Y:S05]  /*28120*/  @P0 BRA `(.L_x_594) ;  /* 0x0000000000100947 */ /* 0x000fea0003800000 */
[----:B------:R-:W-:-:S04]  /*28130*/  ISETP.NE.U32.AND P0, PT, R2, RZ, PT ;  /* 0x000000ff0200720c */ /* 0x000fc80003f05070 */
[----:B------:R-:W-:-:S13]  /*28140*/  ISETP.NE.AND.EX P0, PT, R3, RZ, PT, P0 ;  /* 0x000000ff0300720c */ /* 0x000fda0003f05300 */
[----:B------:R-:W-:Y:S05]  /*28150*/  @!P0 EXIT ;  /* 0x000000000000894d */ /* 0x000fea0003800000 */
[----:B------:R-:W-:Y:S05]  /*28160*/  BRA `(.L_x_593) ;  /* 0x0000000000087947 */ /* 0x000fea0003800000 */
.L_x_594:
[----:B-----5:R-:W-:-:S13]  /*28170*/  FSETP.NEU.AND P0, PT, R245, RZ, PT ;  /* 0x000000fff500720b */ /* 0x020fda0003f0d000 */
[----:B------:R-:W-:Y:S05]  /*28180*/  @!P0 EXIT ;  /* 0x000000000000894d */ /* 0x000fea0003800000 */
.L_x_593:
[----:B------:R-:W-:Y:S05]  /*28190*/  BSYNC.RECONVERGENT B0 ;  /* 0x0000000000007941 */ /* 0x000fea0003800200 */
.L_x_591:
[----:B------:R-:W2:Y:S01]  /*281a0*/  LDL.LU R4, [R1] ;  /* 0x0000000001047983 */ /* 0x000ea20000300800 */
[----:B------:R-:W-:Y:S01]  /*281b0*/  MOV R2, 0x400 ;  /* 0x0000040000027802 */ /* 0x000fe20000000f00 */
[----:B------:R-:W-:-:S04]  /*281c0*/  DEPBAR.LE SB0, 0x0 ;  /* 0x000080000000791a */ /* 0x000fc80000000000 */
[----:B------:R-:W1:Y:S02]  /*281d0*/  S2R R3, SR_CgaCtaId ;  /* 0x0000000000037919 */ /* 0x000e640000008800 */
[----:B-1----:R-:W-:-:S05]  /*281e0*/  LEA R2, R3, R2, 0x18 ;  /* 0x0000000203027211 */ /* 0x002fca00078ec0ff */
[----:B--2---:R-:W-:-:S04]  /*281f0*/  IMAD R2, R4, 0x8, R2 ;  /* 0x0000000804027824 */ /* 0x004fc800078e0202 */
[----:B------:R-:W-:-:S05]  /*28200*/  VIADD R2, R2, 0xa0 ;  /* 0x000000a002027836 */ /* 0x000fca0000000000 */
[----:B------:R-:W-:-:S04]  /*28210*/  PRMT R2, R3, 0x654, R2 ;  /* 0x0000065403027816 */ /* 0x000fc80000000002 */
[----:B------:R-:W-:Y:S01]  /*28220*/  SYNCS.ARRIVE.TRANS64.RED.A1T0 RZ, [R2+URZ], RZ ;  /* 0x000000ff02ff79a7 */ /* 0x000fe200081004ff */
[----:B------:R-:W-:Y:S05]  /*28230*/  EXIT ;  /* 0x000000000000794d */ /* 0x000fea0003800000 */
.L_x_91:
[----:B------:R-:W-:-:S07]  /*28240*/  MOV R15, 0xffffffff ;  /* 0xffffffff000f7802 */ /* 0x000fce0000000f00 */
[----:B--2--5:R-:W-:Y:S05]  /*28250*/  WARPSYNC.COLLECTIVE R15, `(.L_x_595) ;  /* 0x000000000f0c7348 */ /* 0x024fea0003c00000 */
[----:B------:R-:W-:Y:S02]  /*28260*/  ELECT P6, UR79, PT ;  /* 0x00000000004f782f */ /* 0x000fe400038c0000 */
[----:B------:R-:W-:Y:S01]  /*28270*/  MOV R14, UR79 ;  /* 0x0000004f000e7c02 */ /* 0x000fe20008000f00 */
[----:B--2--5:R-:W-:Y:S10]  /*28280*/  ENDCOLLECTIVE ;  /* 0x000000000000791b */ /* 0x024ff40003800000 */
.L_x_595:
[----:B------:R-:W-:Y:S05]  /*28290*/  BRA `(.L_x_596) ;  /* 0xfffffd8400607947 */ /* 0x000fea000383ffff */
.L_x_101:
[----:B------:R-:W-:Y:S01]  /*282a0*/  HFMA2 R11, -RZ, RZ, 0, 1.847743988037109375e-06 ;  /* 0x0000001fff0b7431 */ /* 0x000fe200000001ff */
[----:B------:R-:W-:Y:S01]  /*282b0*/  BSSY B0, `(.L_x_597) ;  /* 0x0000007000007945 */ /* 0x000fe20003800000 */
[----:B------:R-:W-:Y:S01]  /*282c0*/  IMAD.MOV.U32 R13, RZ, RZ, R19 ;  /* 0x000000ffff0d7224 */ /* 0x000fe200078e0013 */
[----:B------:R-:W-:Y:S01]  /*282d0*/  MOV R15, 0xffffffff ;  /* 0xffffffff000f7802 */ /* 0x000fe20000000f00 */
[----:B------:R-:W-:-:S07]  /*282e0*/  IMAD.MOV.U32 R12, RZ, RZ, RZ ;  /* 0x000000ffff0c7224 */ /* 0x000fce00078e00ff */
[----:B--2345:R-:W-:Y:S05]  /*282f0*/  WARPSYNC.COLLECTIVE R15, `(.L_x_598) ;  /* 0x000000000f087348 */ /* 0x03cfea0003c00000 */
[----:B------:R1:W1:Y:S02]  /*28300*/  SHFL.IDX P6, R14, R13, R12, R11 ;  /* 0x0000000c0d0e7389 */ /* 0x00026400000c000b */
[----:B-12345:R-:W-:Y:S05]  /*28310*/  ENDCOLLECTIVE ;  /* 0x000000000000791b */ /* 0x03efea0003800000 */
.L_x_598:
[----:B------:R-:W-:Y:S05]  /*28320*/  BSYNC B0 ;  /* 0x0000000000007941 */ /* 0x000fea0003800000 */
.L_x_597:
[----:B------:R-:W-:Y:S05]  /*28330*/  BRA `(.L_x_599) ;  /* 0xfffffd9400087947 */ /* 0x000fea000383ffff */
.L_x_102:
[----:B------:R-:W-:Y:S01]  /*28340*/  BSSY B0, `(.L_x_600) ;  /* 0x0000006000007945 */ /* 0x000fe20003800000 */
[----:B------:R-:W-:-:S07]  /*28350*/  MOV R15, 0xffffffff ;  /* 0xffffffff000f7802 */ /* 0x000fce0000000f00 */
[----:B--2345:R-:W-:Y:S05]  /*28360*/  WARPSYNC.COLLECTIVE R15, `(.L_x_601) ;  /* 0x000000000f0c7348 */ /* 0x03cfea0003c00000 */
[----:B------:R-:W-:Y:S02]  /*28370*/  ELECT P6, UR79, PT ;  /* 0x00000000004f782f */ /* 0x000fe400038c0000 */
[----:B------:R-:W-:Y:S01]  /*28380*/  MOV R14, UR79 ;  /* 0x0000004f000e7c02 */ /* 0x000fe20008000f00 */
[----:B--2345:R-:W-:Y:S10]  /*28390*/  ENDCOLLECTIVE ;  /* 0x000000000000791b */ /* 0x03cff40003800000 */
.L_x_601:
[----:B------:R-:W-:Y:S05]  /*283a0*/  BSYNC B0 ;  /* 0x0000000000007941 */ /* 0x000fea0003800000 */
.L_x_600:
[----:B------:R-:W-:Y:S05]  /*283b0*/  BRA `(.L_x_602) ;  /* 0xfffffd9000f07947 */ /* 0x000fea000383ffff */
.L_x_103:
        /* <DEDUP_REMOVED lines=8> */
.L_x_604:
[----:B------:R-:W-:Y:S05]  /*28440*/  BSYNC B0 ;  /* 0x0000000000007941 */ /* 0x000fea0003800000 */
.L_x_603:
[----:B------:R-:W-:Y:S05]  /*28450*/  BRA `(.L_x_605) ;  /* 0xfffffd9000d87947 */ /* 0x000fea000383ffff */
.L_x_105:
[----:B------:R-:W-:Y:S01]  /*28460*/  BSSY B0, `(.L_x_606) ;  /* 0x0000006000007945 */ /* 0x000fe20003800000 */
[----:B------:R-:W-:-:S07]  /*28470*/  MOV R15, 0xffffffff ;  /* 0xffffffff000f7802 */ /* 0x000fce0000000f00 */
[----:B--2345:R-:W-:Y:S05]  /*28480*/  WARPSYNC.COLLECTIVE R15, `(.L_x_607) ;  /* 0x000000000f0c7348 */ /* 0x03cfea0003c00000 */
[----:B------:R-:W-:Y:S02]  /*28490*/  ELECT P6, UR79, PT ;  /* 0x00000000004f782f */ /* 0x000fe400038c0000 */
[----:B------:R-:W-:Y:S01]  /*284a0*/  MOV R14, UR79 ;  /* 0x0000004f000e7c02 */ /* 0x000fe20008000f00 */
[----:B--2345:R-:W-:Y:S10]  /*284b0*/  ENDCOLLECTIVE ;  /* 0x000000000000791b */ /* 0x03cff40003800000 */
.L_x_607:
[----:B------:R-:W-:Y:S05]  /*284c0*/  BSYNC B0 ;  /* 0x0000000000007941 */ /* 0x000fea0003800000 */
.L_x_606:
[----:B------:R-:W-:Y:S05]  /*284d0*/  BRA `(.L_x_608) ;  /* 0xfffffd9000cc7947 */ /* 0x000fea000383ffff */
.L_x_107:
        /* <DEDUP_REMOVED lines=8> */
.L_x_610:
[----:B------:R-:W-:Y:S05]  /*28560*/  BSYNC B0 ;  /* 0x0000000000007941 */ /* 0x000fea0003800000 */
.L_x_609:
[----:B------:R-:W-:Y:S05]  /*28570*/  BRA `(.L_x_611) ;  /* 0xfffffd94001c7947 */ /* 0x000fea000383ffff */
.L_x_109:
[----:B------:R-:W-:Y:S01]  /*28580*/  BSSY B0, `(.L_x_612) ;  /* 0x0000006000007945 */ /* 0x000fe20003800000 */
[----:B------:R-:W-:-:S07]  /*28590*/  MOV R15, 0xffffffff ;  /* 0xffffffff000f7802 */ /* 0x000fce0000000f00 */
[----:B---345:R-:W-:Y:S05]  /*285a0*/  WARPSYNC.COLLECTIVE R15, `(.L_x_613) ;  /* 0x000000000f0c7348 */ /* 0x038fea0003c00000 */
[----:B------:R-:W-:Y:S02]  /*285b0*/  ELECT P6, UR79, PT ;  /* 0x00000000004f782f */ /* 0x000fe400038c0000 */
[----:B------:R-:W-:Y:S01]  /*285c0*/  MOV R14, UR79 ;  /* 0x0000004f000e7c02 */ /* 0x000fe20008000f00 */
[----:B---345:R-:W-:Y:S10]  /*285d0*/  ENDCOLLECTIVE ;  /* 0x000000000000791b */ /* 0x038ff40003800000 */
.L_x_613:
[----:B------:R-:W-:Y:S05]  /*285e0*/  BSYNC B0 ;  /* 0x0000000000007941 */ /* 0x000fea0003800000 */
.L_x_612:
[----:B------:R-:W-:Y:S05]  /*285f0*/  BRA `(.L_x_614) ;  /* 0xfffffd9400207947 */ /* 0x000fea000383ffff */
.L_x_110:
[----:B------:R-:W-:Y:S01]  /*28600*/  HFMA2 R11, -RZ, RZ, 0, 1.847743988037109375e-06 ;  /* 0x0000001fff0b7431 */ /* 0x000fe200000001ff */
[----:B------:R-:W-:Y:S01]  /*28610*/  BSSY B0, `(.L_x_615) ;  /* 0x0000007000007945 */ /* 0x000fe20003800000 */
[----:B------:R-:W-:Y:S01]  /*28620*/  IMAD.MOV.U32 R13, RZ, RZ, R19 ;  /* 0x000000ffff0d7224 */ /* 0x000fe200078e0013 */
[----:B------:R-:W-:Y:S01]  /*28630*/  MOV R15, 0xffffffff ;  /* 0xffffffff000f7802 */ /* 0x000fe20000000f00 */
[----:B------:R-:W-:-:S07]  /*28640*/  IMAD.MOV.U32 R12, RZ, RZ, RZ ;  /* 0x000000ffff0c7224 */ /* 0x000fce00078e00ff */
[----:B---345:R-:W-:Y:S05]  /*28650*/  WARPSYNC.COLLECTIVE R15, `(.L_x_616) ;  /* 0x000000000f087348 */ /* 0x038fea0003c00000 */
[----:B------:R1:W2:Y:S02]  /*28660*/  SHFL.IDX P6, R14, R13, R12, R11 ;  /* 0x0000000c0d0e7389 */ /* 0x0002a400000c000b */
[----:B-12345:R-:W-:Y:S05]  /*28670*/  ENDCOLLECTIVE ;  /* 0x000000000000791b */ /* 0x03efea0003800000 */
.L_x_616:
[----:B------:R-:W-:Y:S05]  /*28680*/  BSYNC B0 ;  /* 0x0000000000007941 */ /* 0x000fea0003800000 */
.L_x_615:
[----:B------:R-:W-:Y:S05]  /*28690*/  BRA `(.L_x_617) ;  /* 0xfffffd9400447947 */ /* 0x000fea000383ffff */
.L_x_113:
[----:B------:R-:W-:Y:S01]  /*286a0*/  BSSY B0, `(.L_x_618) ;  /* 0x0000006000007945 */ /* 0x000fe20003800000 */
[----:B------:R-:W-:-:S07]  /*286b0*/  MOV R15, 0xffffffff ;  /* 0xffffffff000f7802 */ /* 0x000fce0000000f00 */
[----:B-1-345:R-:W-:Y:S05]  /*286c0*/  WARPSYNC.COLLECTIVE R15, `(.L_x_619) ;  /* 0x000000000f0c7348 */ /* 0x03afea0003c00000 */
[----:B------:R-:W-:Y:S02]  /*286d0*/  ELECT P6, UR79, PT ;  /* 0x00000000004f782f */ /* 0x000fe400038c0000 */
[----:B------:R-:W-:Y:S01]  /*286e0*/  MOV R14, UR79 ;  /* 0x0000004f000e7c02 */ /* 0x000fe20008000f00 */
[----:B-1-345:R-:W-:Y:S10]  /*286f0*/  ENDCOLLECTIVE ;  /* 0x000000000000791b */ /* 0x03aff40003800000 */
.L_x_619:
[----:B------:R-:W-:Y:S05]  /*28700*/  BSYNC B0 ;  /* 0x0000000000007941 */ /* 0x000fea0003800000 */
.L_x_618:
[----:B------:R-:W-:Y:S05]  /*28710*/  BRA `(.L_x_620) ;  /* 0xfffffd9400887947 */ /* 0x000fea000383ffff */
.L_x_117:
[----:B------:R-:W-:Y:S01]  /*28720*/  HFMA2 R11, -RZ, RZ, 0, 1.847743988037109375e-06 ;  /* 0x0000001fff0b7431 */ /* 0x000fe200000001ff */
[----:B------:R-:W-:Y:S01]  /*28730*/  BSSY B0, `(.L_x_621) ;  /* 0x0000007000007945 */ /* 0x000fe20003800000 */
[----:B------:R-:W-:Y:S01]  /*28740*/  IMAD.MOV.U32 R13, RZ, RZ, R19 ;  /* 0x000000ffff0d7224 */ /* 0x000fe200078e0013 */
[----:B------:R-:W-:Y:S01]  /*28750*/  MOV R15, 0xffffffff ;  /* 0xffffffff000f7802 */ /* 0x000fe20000000f00 */
[----:B------:R-:W-:-:S07]  /*28760*/  IMAD.MOV.U32 R12, RZ, RZ, RZ ;  /* 0x000000ffff0c7224 */ /* 0x000fce00078e00ff */
[----:B-1-345:R-:W-:Y:S05]  /*28770*/  WARPSYNC.COLLECTIVE R15, `(.L_x_622) ;  /* 0x000000000f087348 */ /* 0x03afea0003c00000 */
[----:B------:R2:W1:Y:S02]  /*28780*/  SHFL.IDX P6, R14, R13, R12, R11 ;  /* 0x0000000c0d0e7389 */ /* 0x00046400000c000b */
[----:B-12345:R-:W-:Y:S05]  /*28790*/  ENDCOLLECTIVE ;  /* 0x000000000000791b */ /* 0x03efea0003800000 */
.L_x_622:
[----:B------:R-:W-:Y:S05]  /*287a0*/  BSYNC B0 ;  /* 0x0000000000007941 */ /* 0x000fea0003800000 */
.L_x_621:
[----:B------:R-:W-:Y:S05]  /*287b0*/  BRA `(.L_x_623) ;  /* 0xfffffd9800887947 */ /* 0x000fea000383ffff */
.L_x_119:
[----:B------:R-:W-:Y:S01]  /*287c0*/  BSSY B0, `(.L_x_624) ;  /* 0x0000006000007945 */ /* 0x000fe20003800000 */
[----:B------:R-:W-:-:S07]  /*287d0*/  MOV R15, 0xffffffff ;  /* 0xffffffff000f7802 */ /* 0x000fce0000000f00 */
[----:B--2345:R-:W-:Y:S05]  /*287e0*/  WARPSYNC.COLLECTIVE R15, `(.L_x_625) ;  /* 0x000000000f0c7348 */ /* 0x03cfea0003c00000 */
[----:B------:R-:W-:Y:S02]  /*287f0*/  ELECT P6, UR79, PT ;  /* 0x00000000004f782f */ /* 0x000fe400038c0000 */
[----:B------:R-:W-:Y:S01]  /*28800*/  MOV R14, UR79 ;  /* 0x0000004f000e7c02 */ /* 0x000fe20008000f00 */
[----:B--2345:R-:W-:Y:S10]  /*28810*/  ENDCOLLECTIVE ;  /* 0x000000000000791b */ /* 0x03cff40003800000 */
.L_x_625:
[----:B------:R-:W-:Y:S05]  /*28820*/  BSYNC B0 ;  /* 0x0000000000007941 */ /* 0x000fea0003800000 */
.L_x_624:
[----:B------:R-:W-:Y:S05]  /*28830*/  BRA `(.L_x_626) ;  /* 0xfffffd98007c7947 */ /* 0x000fea000383ffff */
.L_x_121:
        /* <DEDUP_REMOVED lines=8> */
.L_x_628:
[----:B------:R-:W-:Y:S05]  /*288c0*/  BSYNC B0 ;  /* 0x0000000000007941 */ /* 0x000fea0003800000 */
.L_x_627:
[----:B------:R-:W-:Y:S05]  /*288d0*/  BRA `(.L_x_629) ;  /* 0xfffffd9800cc7947 */ /* 0x000fea000383ffff */
.L_x_123:
[----:B------:R-:W-:Y:S01]  /*288e0*/  BSSY B0, `(.L_x_630) ;  /* 0x0000006000007945 */ /* 0x000fe20003800000 */
[----:B------:R-:W-:-:S07]  /*288f0*/  MOV R15, 0xffffffff ;  /* 0xffffffff000f7802 */ /* 0x000fce0000000f00 */
[----:B--2345:R-:W-:Y:S05]  /*28900*/  WARPSYNC.COLLECTIVE R15, `(.L_x_631) ;  /* 0x000000000f0c7348 */ /* 0x03cfea0003c00000 */
[----:B------:R-:W-:Y:S02]  /*28910*/  ELECT P6, UR79, PT ;  /* 0x00000000004f782f */ /* 0x000fe400038c0000 */
[----:B------:R-:W-:Y:S01]  /*28920*/  MOV R14, UR79 ;  /* 0x0000004f000e7c02 */ /* 0x000fe20008000f00 */
[----:B--2345:R-:W-:Y:S10]  /*28930*/  ENDCOLLECTIVE ;  /* 0x000000000000791b */ /* 0x03cff40003800000 */
.L_x_631:
[----:B------:R-:W-:Y:S05]  /*28940*/  BSYNC B0 ;  /* 0x0000000000007941 */ /* 0x000fea0003800000 */
.L_x_630:
[----:B------:R-:W-:Y:S05]  /*28950*/  BRA `(.L_x_632) ;  /* 0xfffffd9800c07947 */ /* 0x000fea000383ffff */
.L_x_154:
[----:B-1----:R1:W2:Y:S02]  /*28960*/  SYNCS.PHASECHK.TRANS64.TRYWAIT P1, [R0+URZ+0x140], R2 ;  /* 0x00014002000075a7 */ /* 0x0022a400080211ff */
[----:B--2---:R-:W-:Y:S05]  /*28970*/  @!P1 NANOSLEEP.SYNCS 0x989680 ;  /* 0x009896800000995d */ /* 0x004fea0003900000 */
[----:B------:R-:W2:Y:S02]  /*28980*/  @!P1 SYNCS.PHASECHK.TRANS64 P1, [R0+URZ+0x140], R2 ;  /* 0x00014002000095a7 */ /* 0x000ea400080210ff */
[----:B--2---:R-:W-:Y:S05]  /*28990*/  @!P1 BRA `(.L_x_154) ;  /* 0xfffffffc00f09947 */ /* 0x004fea000383ffff */
[----:B------:R-:W-:Y:S05]  /*289a0*/  BRA `(.L_x_633) ;  /* 0xfffffdd800387947 */ /* 0x000fea000383ffff */
.L_x_157:
[----:B------:R-:W-:-:S07]  /*289b0*/  MOV R3, UR17 ;  /* 0x0000001100037c02 */ /* 0x000fce0008000f00 */
.L_x_634:
[----:B-1----:R1:W2:Y:S02]  /*289c0*/  SYNCS.PHASECHK.TRANS64.TRYWAIT P1, [R3+URZ+0x40], R0 ;  /* 0x00004000030075a7 */ /* 0x0022a400080211ff */
[----:B--2---:R-:W-:Y:S05]  /*289d0*/  @!P1 NANOSLEEP.SYNCS 0x989680 ;  /* 0x009896800000995d */ /* 0x004fea0003900000 */
[----:B------:R-:W2:Y:S02]  /*289e0*/  @!P1 SYNCS.PHASECHK.TRANS64 P1, [R3+URZ+0x40], R0 ;  /* 0x00004000030095a7 */ /* 0x000ea400080210ff */
[----:B--2---:R-:W-:Y:S05]  /*289f0*/  @!P1 BRA `(.L_x_634) ;  /* 0xfffffffc00f09947 */ /* 0x004fea000383ffff */
[----:B------:R-:W-:Y:S05]  /*28a00*/  BRA `(.L_x_156) ;  /* 0xfffffdd800907947 */ /* 0x000fea000383ffff */
.L_x_163:
[----:B------:R-:W-:-:S07]  /*28a10*/  MOV R3, UR17 ;  /* 0x0000001100037c02 */ /* 0x000fce0008000f00 */
.L_x_635:
[----:B-1----:R1:W2:Y:S02]  /*28a20*/  SYNCS.PHASECHK.TRANS64.TRYWAIT P1, [R3+URZ+0x40], R0 ;  /* 0x00004000030075a7 */ /* 0x0022a400080211ff */
[----:B--2---:R-:W-:Y:S05]  /*28a30*/  @!P1 NANOSLEEP.SYNCS 0x989680 ;  /* 0x009896800000995d */ /* 0x004fea0003900000 */
[----:B------:R-:W2:Y:S02]  /*28a40*/  @!P1 SYNCS.PHASECHK.TRANS64 P1, [R3+URZ+0x40], R0 ;  /* 0x00004000030095a7 */ /* 0x000ea400080210ff */
[----:B--2---:R-:W-:Y:S05]  /*28a50*/  @!P1 BRA `(.L_x_635) ;  /* 0xfffffffc00f09947 */ /* 0x004fea000383ffff */
[----:B------:R-:W-:Y:S05]  /*28a60*/  BRA `(.L_x_162) ;  /* 0xfffffddc007c7947 */ /* 0x000fea000383ffff */
.L_x_169:
[----:B------:R1:W1:Y:S02]  /*28a70*/  SYNCS.PHASECHK.TRANS64.TRYWAIT P1, [R0+URZ+0xd0], R2 ;  /* 0x0000d002000075a7 */ /* 0x00026400080211ff */
[----:B-1----:R-:W-:Y:S05]  /*28a80*/  @!P1 NANOSLEEP.SYNCS 0x989680 ;  /* 0x009896800000995d */ /* 0x002fea0003900000 */
[----:B------:R-:W1:Y:S02]  /*28a90*/  @!P1 SYNCS.PHASECHK.TRANS64 P1, [R0+URZ+0xd0], R2 ;  /* 0x0000d002000095a7 */ /* 0x000e6400080210ff */
[----:B-1----:R-:W-:Y:S05]  /*28aa0*/  @!P1 BRA `(.L_x_169) ;  /* 0xfffffffc00f09947 */ /* 0x002fea000383ffff */
[----:B------:R-:W-:Y:S05]  /*28ab0*/  BRA `(.L_x_636) ;  /* 0xfffffde800247947 */ /* 0x000fea000383ffff */
.L_x_187:
[----:B-1----:R-:W-:-:S07]  /*28ac0*/  MOV R2, UR4 ;  /* 0x0000000400027c02 */ /* 0x002fce0008000f00 */
.L_x_637:
[----:B-1----:R1:W2:Y:S02]  /*28ad0*/  SYNCS.PHASECHK.TRANS64.TRYWAIT P0, [R2+URZ], R0 ;  /* 0x00000000020075a7 */ /* 0x0022a400080011ff */
[----:B--2---:R-:W-:Y:S05]  /*28ae0*/  @!P0 NANOSLEEP.SYNCS 0x989680 ;  /* 0x009896800000895d */ /* 0x004fea0003900000 */
[----:B------:R-:W2:Y:S02]  /*28af0*/  @!P0 SYNCS.PHASECHK.TRANS64 P0, [R2+URZ], R0 ;  /* 0x00000000020085a7 */ /* 0x000ea400080010ff */
[----:B--2---:R-:W-:Y:S05]  /*28b00*/  @!P0 BRA `(.L_x_637) ;  /* 0xfffffffc00f08947 */ /* 0x004fea000383ffff */
[----:B------:R-:W-:Y:S05]  /*28b10*/  BRA `(.L_x_638) ;  /* 0xfffffe0800987947 */ /* 0x000fea000383ffff */
.L_x_188:
[----:B------:R-:W-:-:S07]  /*28b20*/  MOV R3, UR5 ;  /* 0x0000000500037c02 */ /* 0x000fce0008000f00 */
.L_x_639:
[----:B-1----:R1:W2:Y:S02]  /*28b30*/  SYNCS.PHASECHK.TRANS64.TRYWAIT P0, [R3+URZ], R2 ;  /* 0x00000002030075a7 */ /* 0x0022a400080011ff */
[----:B--2---:R-:W-:Y:S05]  /*28b40*/  @!P0 NANOSLEEP.SYNCS 0x989680 ;  /* 0x009896800000895d */ /* 0x004fea0003900000 */
[----:B------:R-:W2:Y:S02]  /*28b50*/  @!P0 SYNCS.PHASECHK.TRANS64 P0, [R3+URZ], R2 ;  /* 0x00000002030085a7 */ /* 0x000ea400080010ff */
[----:B--2---:R-:W-:Y:S05]  /*28b60*/  @!P0 BRA `(.L_x_639) ;  /* 0xfffffffc00f08947 */ /* 0x004fea000383ffff */
[----:B------:R-:W-:Y:S05]  /*28b70*/  BRA `(.L_x_640) ;  /* 0xfffffe0800a47947 */ /* 0x000fea000383ffff */
.L_x_189:
[----:B------:R-:W-:-:S07]  /*28b80*/  MOV R3, UR5 ;  /* 0x0000000500037c02 */ /* 0x000fce0008000f00 */
.L_x_641:
[----:B-1----:R1:W2:Y:S02]  /*28b90*/  SYNCS.PHASECHK.TRANS64.TRYWAIT P0, [R3+URZ], R2 ;  /* 0x00000002030075a7 */ /* 0x0022a400080011ff */
[----:B--2---:R-:W-:Y:S05]  /*28ba0*/  @!P0 NANOSLEEP.SYNCS 0x989680 ;  /* 0x009896800000895d */ /* 0x004fea0003900000 */
[----:B------:R-:W2:Y:S02]  /*28bb0*/  @!P0 SYNCS.PHASECHK.TRANS64 P0, [R3+URZ], R2 ;  /* 0x00000002030085a7 */ /* 0x000ea400080010ff */
[----:B--2---:R-:W-:Y:S05]  /*28bc0*/  @!P0 BRA `(.L_x_641) ;  /* 0xfffffffc00f08947 */ /* 0x004fea000383ffff */
[----:B------:R-:W-:Y:S05]  /*28bd0*/  BRA `(.L_x_642) ;  /* 0xfffffe0800b07947 */ /* 0x000fea000383ffff */
.L_x_190:
[----:B------:R-:W-:-:S07]  /*28be0*/  MOV R3, UR5 ;  /* 0x0000000500037c02 */ /* 0x000fce0008000f00 */
.L_x_643:
[----:B-1----:R1:W2:Y:S02]  /*28bf0*/  SYNCS.PHASECHK.TRANS64.TRYWAIT P0, [R3+URZ], R2 ;  /* 0x00000002030075a7 */ /* 0x0022a400080011ff */
[----:B--2---:R-:W-:Y:S05]  /*28c00*/  @!P0 NANOSLEEP.SYNCS 0x989680 ;  /* 0x009896800000895d */ /* 0x004fea0003900000 */
[----:B------:R-:W2:Y:S02]  /*28c10*/  @!P0 SYNCS.PHASECHK.TRANS64 P0, [R3+URZ], R2 ;  /* 0x00000002030085a7 */ /* 0x000ea400080010ff */
[----:B--2---:R-:W-:Y:S05]  /*28c20*/  @!P0 BRA `(.L_x_643) ;  /* 0xfffffffc00f08947 */ /* 0x004fea000383ffff */
[----:B------:R-:W-:Y:S05]  /*28c30*/  BRA `(.L_x_644) ;  /* 0xfffffe0800bc7947 */ /* 0x000fea000383ffff */
.L_x_191:
[----:B------:R-:W-:-:S07]  /*28c40*/  MOV R3, UR5 ;  /* 0x0000000500037c02 */ /* 0x000fce0008000f00 */
.L_x_645:
[----:B-1----:R1:W2:Y:S02]  /*28c50*/  SYNCS.PHASECHK.TRANS64.TRYWAIT P0, [R3+URZ], R2 ;  /* 0x00000002030075a7 */ /* 0x0022a400080011ff */
[----:B--2---:R-:W-:Y:S05]  /*28c60*/  @!P0 NANOSLEEP.SYNCS 0x989680 ;  /* 0x009896800000895d */ /* 0x004fea0003900000 */
[----:B------:R-:W2:Y:S02]  /*28c70*/  @!P0 SYNCS.PHASECHK.TRANS64 P0, [R3+URZ], R2 ;  /* 0x00000002030085a7 */ /* 0x000ea400080010ff */
[----:B--2---:R-:W-:Y:S05]  /*28c80*/  @!P0 BRA `(.L_x_645) ;  /* 0xfffffffc00f08947 */ /* 0x004fea000383ffff */
[----:B------:R-:W-:Y:S05]  /*28c90*/  BRA `(.L_x_646) ;  /* 0xfffffe0800c87947 */ /* 0x000fea000383ffff */
.L_x_192:
[----:B------:R-:W-:-:S07]  /*28ca0*/  MOV R3, UR5 ;  /* 0x0000000500037c02 */ /* 0x000fce0008000f00 */
.L_x_647:
[----:B-1----:R1:W2:Y:S02]  /*28cb0*/  SYNCS.PHASECHK.TRANS64.TRYWAIT P0, [R3+URZ], R2 ;  /* 0x00000002030075a7 */ /* 0x0022a400080011ff */
[----:B--2---:R-:W-:Y:S05]  /*28cc0*/  @!P0 NANOSLEEP.SYNCS 0x989680 ;  /* 0x009896800000895d */ /* 0x004fea0003900000 */
[----:B------:R-:W2:Y:S02]  /*28cd0*/  @!P0 SYNCS.PHASECHK.TRANS64 P0, [R3+URZ], R2 ;  /* 0x00000002030085a7 */ /* 0x000ea400080010ff */
[----:B--2---:R-:W-:Y:S05]  /*28ce0*/  @!P0 BRA `(.L_x_647) ;  /* 0xfffffffc00f08947 */ /* 0x004fea000383ffff */
[----:B------:R-:W-:Y:S05]  /*28cf0*/  BRA `(.L_x_648) ;  /* 0xfffffe0800d47947 */ /* 0x000fea000383ffff */
.L_x_193:
[----:B------:R-:W-:-:S07]  /*28d00*/  MOV R3, UR5 ;  /* 0x0000000500037c02 */ /* 0x000fce0008000f00 */
.L_x_649:
[----:B-1----:R1:W2:Y:S02]  /*28d10*/  SYNCS.PHASECHK.TRANS64.TRYWAIT P0, [R3+URZ], R2 ;  /* 0x00000002030075a7 */ /* 0x0022a400080011ff */
[----:B--2---:R-:W-:Y:S05]  /*28d20*/  @!P0 NANOSLEEP.SYNCS 0x989680 ;  /* 0x009896800000895d */ /* 0x004fea0003900000 */
[----:B------:R-:W2:Y:S02]  /*28d30*/  @!P0 SYNCS.PHASECHK.TRANS64 P0, [R3+URZ], R2 ;  /* 0x00000002030085a7 */ /* 0x000ea400080010ff */
[----:B--2---:R-:W-:Y:S05]  /*28d40*/  @!P0 BRA `(.L_x_649) ;  /* 0xfffffffc00f08947 */ /* 0x004fea000383ffff */
[----:B------:R-:W-:Y:S05]  /*28d50*/  BRA `(.L_x_650) ;  /* 0xfffffe0800e07947 */ /* 0x000fea000383ffff */
.L_x_200:
[----:B--2---:R2:W3:Y:S02]  /*28d60*/  SYNCS.PHASECHK.TRANS64.TRYWAIT P0, [R2+URZ+0x130], R4 ;  /* 0x00013004020075a7 */ /* 0x0044e400080011ff */
[----:B---3--:R-:W-:Y:S05]  /*28d70*/  @!P0 NANOSLEEP.SYNCS 0x989680 ;  /* 0x009896800000895d */ /* 0x008fea0003900000 */
[----:B------:R-:W3:Y:S02]  /*28d80*/  @!P0 SYNCS.PHASECHK.TRANS64 P0, [R2+URZ+0x130], R4 ;  /* 0x00013004020085a7 */ /* 0x000ee400080010ff */
[----:B---3--:R-:W-:Y:S05]  /*28d90*/  @!P0 BRA `(.L_x_200) ;  /* 0xfffffffc00f08947 */ /* 0x008fea000383ffff */
[----:B------:R-:W-:Y:S05]  /*28da0*/  BRA `(.L_x_651) ;  /* 0xfffffe1400987947 */ /* 0x000fea000383ffff */
.L_x_202:
[----:B--2---:R2:W3:Y:S02]  /*28db0*/  SYNCS.PHASECHK.TRANS64.TRYWAIT P1, [R0+URZ+0xe0], R5 ;  /* 0x0000e005000075a7 */ /* 0x0044e400080211ff */
[----:B---3--:R-:W-:Y:S05]  /*28dc0*/  @!P1 NANOSLEEP.SYNCS 0x989680 ;  /* 0x009896800000995d */ /* 0x008fea0003900000 */
[----:B------:R-:W3:Y:S02]  /*28dd0*/  @!P1 SYNCS.PHASECHK.TRANS64 P1, [R0+URZ+0xe0], R5 ;  /* 0x0000e005000095a7 */ /* 0x000ee400080210ff */
[----:B---3--:R-:W-:Y:S05]  /*28de0*/  @!P1 BRA `(.L_x_202) ;  /* 0xfffffffc00f09947 */ /* 0x008fea000383ffff */
[----:B------:R-:W-:Y:S05]  /*28df0*/  BRA `(.L_x_652) ;  /* 0xfffffe1400ac7947 */ /* 0x000fea000383ffff */
.L_x_209:
[----:B--2---:R2:W3:Y:S02]  /*28e00*/  SYNCS.PHASECHK.TRANS64.TRYWAIT P0, [R3+URZ+0xd0], R2 ;  /* 0x0000d002030075a7 */ /* 0x0044e400080011ff */
[----:B---3--:R-:W-:Y:S05]  /*28e10*/  @!P0 NANOSLEEP.SYNCS 0x989680 ;  /* 0x009896800000895d */ /* 0x008fea0003900000 */
[----:B------:R-:W3:Y:S02]  /*28e20*/  @!P0 SYNCS.PHASECHK.TRANS64 P0, [R3+URZ+0xd0], R2 ;  /* 0x0000d002030085a7 */ /* 0x000ee400080010ff */
[----:B---3--:R-:W-:Y:S05]  /*28e30*/  @!P0 BRA `(.L_x_209) ;  /* 0xfffffffc00f08947 */ /* 0x008fea000383ffff */
[----:B------:R-:W-:Y:S05]  /*28e40*/  BRA `(.L_x_653) ;  /* 0xfffffe1800887947 */ /* 0x000fea000383ffff */
.L_x_224:
[----:B-1----:R1:W2:Y:S02]  /*28e50*/  SYNCS.PHASECHK.TRANS64.TRYWAIT P0, [R5+URZ+0xe0], R4 ;  /* 0x0000e004050075a7 */ /* 0x0022a400080011ff */
[----:B--2---:R-:W-:Y:S05]  /*28e60*/  @!P0 NANOSLEEP.SYNCS 0x989680 ;  /* 0x009896800000895d */ /* 0x004fea0003900000 */
[----:B------:R-:W2:Y:S02]  /*28e70*/  @!P0 SYNCS.PHASECHK.TRANS64 P0, [R5+URZ+0xe0], R4 ;  /* 0x0000e004050085a7 */ /* 0x000ea400080010ff */
[----:B--2---:R-:W-:Y:S05]  /*28e80*/  @!P0 BRA `(.L_x_224) ;  /* 0xfffffffc00f08947 */ /* 0x004fea000383ffff */
[----:B------:R-:W-:Y:S05]  /*28e90*/  BRA `(.L_x_223) ;  /* 0xfffffe3400487947 */ /* 0x000fea000383ffff */
.L_x_234:
[----:B-1----:R1:W2:Y:S02]  /*28ea0*/  SYNCS.PHASECHK.TRANS64.TRYWAIT P0, [R2+URZ+0x8], R3 ;  /* 0x00000803020075a7 */ /* 0x0022a400080011ff */
[----:B--2---:R-:W-:Y:S05]  /*28eb0*/  @!P0 NANOSLEEP.SYNCS 0x989680 ;  /* 0x009896800000895d */ /* 0x004fea0003900000 */
[----:B------:R-:W2:Y:S02]  /*28ec0*/  @!P0 SYNCS.PHASECHK.TRANS64 P0, [R2+URZ+0x8], R3 ;  /* 0x00000803020085a7 */ /* 0x000ea400080010ff */
[----:B--2---:R-:W-:Y:S05]  /*28ed0*/  @!P0 BRA `(.L_x_234) ;  /* 0xfffffffc00f08947 */ /* 0x004fea000383ffff */
[----:B------:R-:W-:Y:S05]  /*28ee0*/  BRA `(.L_x_233) ;  /* 0xfffffe3800087947 */ /* 0x000fea000383ffff */
.L_x_236:
[----:B------:R-:W-:Y:S01]  /*28ef0*/  BSSY B0, `(.L_x_654) ;  /* 0x0000006000007945 */ /* 0x000fe20003800000 */
[----:B------:R-:W-:-:S07]  /*28f00*/  MOV R15, 0xffffffff ;  /* 0xffffffff000f7802 */ /* 0x000fce0000000f00 */
[----:B--2--5:R-:W-:Y:S05]  /*28f10*/  WARPSYNC.COLLECTIVE R15, `(.L_x_655) ;  /* 0x000000000f0c7348 */ /* 0x024fea0003c00000 */
[----:B------:R-:W-:Y:S02]  /*28f20*/  ELECT P6, UR79, PT ;  /* 0x00000000004f782f */ /* 0x000fe400038c0000 */
[----:B------:R-:W-:Y:S01]  /*28f30*/  MOV R14, UR79 ;  /* 0x0000004f000e7c02 */ /* 0x000fe20008000f00 */
[----:B--2--5:R-:W-:Y:S10]  /*28f40*/  ENDCOLLECTIVE ;  /* 0x000000000000791b */ /* 0x024ff40003800000 */
.L_x_655:
[----:B------:R-:W-:Y:S05]  /*28f50*/  BSYNC B0 ;  /* 0x0000000000007941 */ /* 0x000fea0003800000 */
.L_x_654:
[----:B------:R-:W-:Y:S05]  /*28f60*/  BRA `(.L_x_656) ;  /* 0xfffffe38002c7947 */ /* 0x000fea000383ffff */
.L_x_238:
[----:B-1----:R1:W2:Y:S02]  /*28f70*/  SYNCS.PHASECHK.TRANS64.TRYWAIT P0, [R2+URZ+0x8], R0 ;  /* 0x00000800020075a7 */ /* 0x0022a400080011ff */
[----:B--2---:R-:W-:Y:S05]  /*28f80*/  @!P0 NANOSLEEP.SYNCS 0x989680 ;  /* 0x009896800000895d */ /* 0x004fea0003900000 */
[----:B------:R-:W2:Y:S02]  /*28f90*/  @!P0 SYNCS.PHASECHK.TRANS64 P0, [R2+URZ+0x8], R0 ;  /* 0x00000800020085a7 */ /* 0x000ea400080010ff */
[----:B--2---:R-:W-:Y:S05]  /*28fa0*/  @!P0 BRA `(.L_x_238) ;  /* 0xfffffffc00f08947 */ /* 0x004fea000383ffff */
[----:B------:R-:W-:Y:S05]  /*28fb0*/  BRA `(.L_x_237) ;  /* 0xfffffe3800347947 */ /* 0x000fea000383ffff */
.L_x_245:
[----:B-1----:R1:W2:Y:S02]  /*28fc0*/  SYNCS.PHASECHK.TRANS64.TRYWAIT P0, [R2+URZ+0xd0], R0 ;  /* 0x0000d000020075a7 */ /* 0x0022a400080011ff */
[----:B--2---:R-:W-:Y:S05]  /*28fd0*/  @!P0 NANOSLEEP.SYNCS 0x989680 ;  /* 0x009896800000895d */ /* 0x004fea0003900000 */
[----:B------:R-:W2:Y:S02]  /*28fe0*/  @!P0 SYNCS.PHASECHK.TRANS64 P0, [R2+URZ+0xd0], R0 ;  /* 0x0000d000020085a7 */ /* 0x000ea400080010ff */
[----:B--2---:R-:W-:Y:S05]  /*28ff0*/  @!P0 BRA `(.L_x_245) ;  /* 0xfffffffc00f08947 */ /* 0x004fea000383ffff */
[----:B------:R-:W-:Y:S05]  /*29000*/  BRA `(.L_x_657) ;  /* 0xfffffe4000047947 */ /* 0x000fea000383ffff */
.L_x_267:
[----:B-1----:R1:W2:Y:S02]  /*29010*/  SYNCS.PHASECHK.TRANS64.TRYWAIT P1, [R15+URZ+0x110], R0 ;  /* 0x000110000f0075a7 */ /* 0x0022a400080211ff */
[----:B--2---:R-:W-:Y:S05]  /*29020*/  @!P1 NANOSLEEP.SYNCS 0x989680 ;  /* 0x009896800000995d */ /* 0x004fea0003900000 */
[----:B------:R-:W2:Y:S02]  /*29030*/  @!P1 SYNCS.PHASECHK.TRANS64 P1, [R15+URZ+0x110], R0 ;  /* 0x000110000f0095a7 */ /* 0x000ea400080210ff */
[----:B--2---:R-:W-:Y:S05]  /*29040*/  @!P1 BRA `(.L_x_267) ;  /* 0xfffffffc00f09947 */ /* 0x004fea000383ffff */
[----:B------:R-:W-:Y:S05]  /*29050*/  BRA `(.L_x_658) ;  /* 0xfffffe5800707947 */ /* 0x000fea000383ffff */
.L_x_272:
[----:B-1----:R1:W2:Y:S02]  /*29060*/  SYNCS.PHASECHK.TRANS64.TRYWAIT P1, [R13+URZ], R2 ;  /* 0x000000020d0075a7 */ /* 0x0022a400080211ff */
[----:B--2---:R-:W-:Y:S05]  /*29070*/  @!P1 NANOSLEEP.SYNCS 0x989680 ;  /* 0x009896800000995d */ /* 0x004fea0003900000 */
[----:B------:R-:W2:Y:S02]  /*29080*/  @!P1 SYNCS.PHASECHK.TRANS64 P1, [R13+URZ], R2 ;  /* 0x000000020d0095a7 */ /* 0x000ea400080210ff */
[----:B--2---:R-:W-:Y:S05]  /*29090*/  @!P1 BRA `(.L_x_272) ;  /* 0xfffffffc00f09947 */ /* 0x004fea000383ffff */
[----:B------:R-:W-:Y:S05]  /*290a0*/  BRA `(.L_x_271) ;  /* 0xfffffe5800a07947 */ /* 0x000fea000383ffff */
.L_x_285:
[----:B-1----:R1:W2:Y:S02]  /*290b0*/  SYNCS.PHASECHK.TRANS64.TRYWAIT P0, [R3+URZ], R4 ;  /* 0x00000004030075a7 */ /* 0x0022a400080011ff */
[----:B--2---:R-:W-:Y:S05]  /*290c0*/  @!P0 NANOSLEEP.SYNCS 0x989680 ;  /* 0x009896800000895d */ /* 0x004fea0003900000 */
[----:B------:R-:W2:Y:S02]  /*290d0*/  @!P0 SYNCS.PHASECHK.TRANS64 P0, [R3+URZ], R4 ;  /* 0x00000004030085a7 */ /* 0x000ea400080010ff */
[----:B--2---:R-:W-:Y:S05]  /*290e0*/  @!P0 BRA `(.L_x_285) ;  /* 0xfffffffc00f08947 */ /* 0x004fea000383ffff */
[----:B------:R-:W-:Y:S05]  /*290f0*/  BRA `(.L_x_659) ;  /* 0xfffffe64000c7947 */ /* 0x000fea000383ffff */
.L_x_287:
[----:B-1----:R1:W2:Y:S02]  /*29100*/  SYNCS.PHASECHK.TRANS64.TRYWAIT P0, [R5+URZ], R8 ;  /* 0x00000008050075a7 */ /* 0x0022a400080011ff */
[----:B--2---:R-:W-:Y:S05]  /*29110*/  @!P0 NANOSLEEP.SYNCS 0x989680 ;  /* 0x009896800000895d */ /* 0x004fea0003900000 */
[----:B------:R-:W2:Y:S02]  /*29120*/  @!P0 SYNCS.PHASECHK.TRANS64 P0, [R5+URZ], R8 ;  /* 0x00000008050085a7 */ /* 0x000ea400080010ff */
[----:B--2---:R-:W-:Y:S05]  /*29130*/  @!P0 BRA `(.L_x_287) ;  /* 0xfffffffc00f08947 */ /* 0x004fea000383ffff */
[----:B------:R-:W-:Y:S05]  /*29140*/  BRA `(.L_x_660) ;  /* 0xfffffe6400247947 */ /* 0x000fea000383ffff */
.L_x_289:
[----:B--2---:R2:W1:Y:S02]  /*29150*/  SYNCS.PHASECHK.TRANS64.TRYWAIT P0, [R4+URZ], R6 ;  /* 0x00000006040075a7 */ /* 0x00446400080011ff */
[----:B-1----:R-:W-:Y:S05]  /*29160*/  @!P0 NANOSLEEP.SYNCS 0x989680 ;  /* 0x009896800000895d */ /* 0x002fea0003900000 */
[----:B------:R-:W1:Y:S02]  /*29170*/  @!P0 SYNCS.PHASECHK.TRANS64 P0, [R4+URZ], R6 ;  /* 0x00000006040085a7 */ /* 0x000e6400080010ff */
[----:B-1----:R-:W-:Y:S05]  /*29180*/  @!P0 BRA `(.L_x_289) ;  /* 0xfffffffc00f08947 */ /* 0x002fea000383ffff */
[----:B------:R-:W-:Y:S05]  /*29190*/  BRA `(.L_x_661) ;  /* 0xfffffe64003c7947 */ /* 0x000fea000383ffff */
.L_x_294:
[----:B------:R1:W1:Y:S02]  /*291a0*/  SYNCS.PHASECHK.TRANS64.TRYWAIT P0, [R29+URZ+0x150], R2 ;  /* 0x000150021d0075a7 */ /* 0x00026400080011ff */
[----:B-1----:R-:W-:Y:S05]  /*291b0*/  @!P0 NANOSLEEP.SYNCS 0x989680 ;  /* 0x009896800000895d */ /* 0x002fea0003900000 */
[----:B------:R-:W1:Y:S02]  /*291c0*/  @!P0 SYNCS.PHASECHK.TRANS64 P0, [R29+URZ+0x150], R2 ;  /* 0x000150021d0085a7 */ /* 0x000e6400080010ff */
[----:B-1----:R-:W-:Y:S05]  /*291d0*/  @!P0 BRA `(.L_x_294) ;  /* 0xfffffffc00f08947 */ /* 0x002fea000383ffff */
[----:B------:R-:W-:Y:S05]  /*291e0*/  BRA `(.L_x_662) ;  /* 0xfffffe64007c7947 */ /* 0x000fea000383ffff */
.L_x_309:
[----:B--2---:R2:W3:Y:S02]  /*291f0*/  SYNCS.PHASECHK.TRANS64.TRYWAIT P0, [R2+URZ+0xd0], R3 ;  /* 0x0000d003020075a7 */ /* 0x0044e400080011ff */
[----:B---3--:R-:W-:Y:S05]  /*29200*/  @!P0 NANOSLEEP.SYNCS 0x989680 ;  /* 0x009896800000895d */ /* 0x008fea0003900000 */
[----:B------:R-:W3:Y:S02]  /*29210*/  @!P0 SYNCS.PHASECHK.TRANS64 P0, [R2+URZ+0xd0], R3 ;  /* 0x0000d003020085a7 */ /* 0x000ee400080010ff */
[----:B---3--:R-:W-:Y:S05]  /*29220*/  @!P0 BRA `(.L_x_309) ;  /* 0xfffffffc00f08947 */ /* 0x008fea000383ffff */
[----:B------:R-:W-:Y:S05]  /*29230*/  BRA `(.L_x_663) ;  /* 0xfffffe7400b07947 */ /* 0x000fea000383ffff */
.L_x_327:
[----:B-1----:R1:W2:Y:S02]  /*29240*/  SYNCS.PHASECHK.TRANS64.TRYWAIT P0, [R0+URZ+0xc8], R2 ;  /* 0x0000c802000075a7 */ /* 0x0022a400080011ff */
[----:B--2---:R-:W-:Y:S05]  /*29250*/  @!P0 NANOSLEEP.SYNCS 0x989680 ;  /* 0x009896800000895d */ /* 0x004fea0003900000 */
[----:B------:R-:W2:Y:S02]  /*29260*/  @!P0 SYNCS.PHASECHK.TRANS64 P0, [R0+URZ+0xc8], R2 ;  /* 0x0000c802000085a7 */ /* 0x000ea400080010ff */
[----:B--2---:R-:W-:Y:S05]  /*29270*/  @!P0 BRA `(.L_x_327) ;  /* 0xfffffffc00f08947 */ /* 0x004fea000383ffff */
[----:B------:R-:W-:Y:S05]  /*29280*/  BRA `(.L_x_326) ;  /* 0xfffffe9800347947 */ /* 0x000fea000383ffff */
.L_x_330:
[----:B-1----:R1:W2:Y:S02]  /*29290*/  SYNCS.PHASECHK.TRANS64.TRYWAIT P1, [R6+URZ+0xa0], R18 ;  /* 0x0000a012060075a7 */ /* 0x0022a400080211ff */
[----:B--2---:R-:W-:Y:S05]  /*292a0*/  @!P1 NANOSLEEP.SYNCS 0x989680 ;  /* 0x009896800000995d */ /* 0x004fea0003900000 */
[----:B------:R-:W2:Y:S02]  /*292b0*/  @!P1 SYNCS.PHASECHK.TRANS64 P1, [R6+URZ+0xa0], R18 ;  /* 0x0000a012060095a7 */ /* 0x000ea400080210ff */
[----:B--2---:R-:W-:Y:S05]  /*292c0*/  @!P1 BRA `(.L_x_330) ;  /* 0xfffffffc00f09947 */ /* 0x004fea000383ffff */
[----:B------:R-:W-:Y:S05]  /*292d0*/  BRA `(.L_x_664) ;  /* 0xfffffe9800e47947 */ /* 0x000fea000383ffff */
.L_x_335:
[----:B--2---:R2:W3:Y:S02]  /*292e0*/  SYNCS.PHASECHK.TRANS64.TRYWAIT P1, [R6+URZ+0xa8], R18 ;  /* 0x0000a812060075a7 */ /* 0x0044e400080211ff */
[----:B---3--:R-:W-:Y:S05]  /*292f0*/  @!P1 NANOSLEEP.SYNCS 0x989680 ;  /* 0x009896800000995d */ /* 0x008fea0003900000 */
[----:B------:R-:W3:Y:S02]  /*29300*/  @!P1 SYNCS.PHASECHK.TRANS64 P1, [R6+URZ+0xa8], R18 ;  /* 0x0000a812060095a7 */ /* 0x000ee400080210ff */
[----:B---3--:R-:W-:Y:S05]  /*29310*/  @!P1 BRA `(.L_x_335) ;  /* 0xfffffffc00f09947 */ /* 0x008fea000383ffff */
[----:B------:R-:W-:Y:S05]  /*29320*/  BRA `(.L_x_665) ;  /* 0xfffffea0003c7947 */ /* 0x000fea000383ffff */
.L_x_340:
[----:B---3--:R3:W4:Y:S02]  /*29330*/  SYNCS.PHASECHK.TRANS64.TRYWAIT P1, [R6+URZ+0xb0], R18 ;  /* 0x0000b012060075a7 */ /* 0x00872400080211ff */
[----:B----4-:R-:W-:Y:S05]  /*29340*/  @!P1 NANOSLEEP.SYNCS 0x989680 ;  /* 0x009896800000995d */ /* 0x010fea0003900000 */
[----:B------:R-:W4:Y:S02]  /*29350*/  @!P1 SYNCS.PHASECHK.TRANS64 P1, [R6+URZ+0xb0], R18 ;  /* 0x0000b012060095a7 */ /* 0x000f2400080210ff */
[----:B----4-:R-:W-:Y:S05]  /*29360*/  @!P1 BRA `(.L_x_340) ;  /* 0xfffffffc00f09947 */ /* 0x010fea000383ffff */
[----:B------:R-:W-:Y:S05]  /*29370*/  BRA `(.L_x_666) ;  /* 0xfffffea400847947 */ /* 0x000fea000383ffff */
.L_x_345:
[----:B-1----:R1:W4:Y:S02]  /*29380*/  SYNCS.PHASECHK.TRANS64.TRYWAIT P1, [R6+URZ+0xb8], R18 ;  /* 0x0000b812060075a7 */ /* 0x00232400080211ff */
[----:B----4-:R-:W-:Y:S05]  /*29390*/  @!P1 NANOSLEEP.SYNCS 0x989680 ;  /* 0x009896800000995d */ /* 0x010fea0003900000 */
[----:B------:R-:W4:Y:S02]  /*293a0*/  @!P1 SYNCS.PHASECHK.TRANS64 P1, [R6+URZ+0xb8], R18 ;  /* 0x0000b812060095a7 */ /* 0x000f2400080210ff */
[----:B----4-:R-:W-:Y:S05]  /*293b0*/  @!P1 BRA `(.L_x_345) ;  /* 0xfffffffc00f09947 */ /* 0x010fea000383ffff */
[----:B------:R-:W-:Y:S05]  /*293c0*/  BRA `(.L_x_667) ;  /* 0xfffffea800cc7947 */ /* 0x000fea000383ffff */
.L_x_350:
[----:B-1----:R1:W2:Y:S02]  /*293d0*/  SYNCS.PHASECHK.TRANS64.TRYWAIT P1, [R6+URZ+0xa0], R42 ;  /* 0x0000a02a060075a7 */ /* 0x0022a400080211ff */
[----:B--2---:R-:W-:Y:S05]  /*293e0*/  @!P1 NANOSLEEP.SYNCS 0x989680 ;  /* 0x009896800000995d */ /* 0x004fea0003900000 */
[----:B------:R-:W2:Y:S02]  /*293f0*/  @!P1 SYNCS.PHASECHK.TRANS64 P1, [R6+URZ+0xa0], R42 ;  /* 0x0000a02a060095a7 */ /* 0x000ea400080210ff */
[----:B--2---:R-:W-:Y:S05]  /*29400*/  @!P1 BRA `(.L_x_350) ;  /* 0xfffffffc00f09947 */ /* 0x004fea000383ffff */
[----:B------:R-:W-:Y:S05]  /*29410*/  BRA `(.L_x_668) ;  /* 0xfffffeb000187947 */ /* 0x000fea000383ffff */
.L_x_355:
[----:B--2---:R2:W3:Y:S02]  /*29420*/  SYNCS.PHASECHK.TRANS64.TRYWAIT P1, [R6+URZ+0xa8], R42 ;  /* 0x0000a82a060075a7 */ /* 0x0044e400080211ff */
[----:B---3--:R-:W-:Y:S05]  /*29430*/  @!P1 NANOSLEEP.SYNCS 0x989680 ;  /* 0x009896800000995d */ /* 0x008fea0003900000 */
[----:B------:R-:W3:Y:S02]  /*29440*/  @!P1 SYNCS.PHASECHK.TRANS64 P1, [R6+URZ+0xa8], R42 ;  /* 0x0000a82a060095a7 */ /* 0x000ee400080210ff */
[----:B---3--:R-:W-:Y:S05]  /*29450*/  @!P1 BRA `(.L_x_355) ;  /* 0xfffffffc00f09947 */ /* 0x008fea000383ffff */
[----:B------:R-:W-:Y:S05]  /*29460*/  BRA `(.L_x_669) ;  /* 0xfffffeb400587947 */ /* 0x000fea000383ffff */
.L_x_360:
[----:B---3--:R3:W4:Y:S02]  /*29470*/  SYNCS.PHASECHK.TRANS64.TRYWAIT P1, [R6+URZ+0xb0], R42 ;  /* 0x0000b02a060075a7 */ /* 0x00872400080211ff */
[----:B----4-:R-:W-:Y:S05]  /*29480*/  @!P1 NANOSLEEP.SYNCS 0x989680 ;  /* 0x009896800000995d */ /* 0x010fea0003900000 */
[----:B------:R-:W4:Y:S02]  /*29490*/  @!P1 SYNCS.PHASECHK.TRANS64 P1, [R6+URZ+0xb0], R42 ;  /* 0x0000b02a060095a7 */ /* 0x000f2400080210ff */
[----:B----4-:R-:W-:Y:S05]  /*294a0*/  @!P1 BRA `(.L_x_360) ;  /* 0xfffffffc00f09947 */ /* 0x010fea000383ffff */
[----:B------:R-:W-:Y:S05]  /*294b0*/  BRA `(.L_x_670) ;  /* 0xfffffeb800987947 */ /* 0x000fea000383ffff */
.L_x_365:
[----:B-1----:R1:W4:Y:S02]  /*294c0*/  SYNCS.PHASECHK.TRANS64.TRYWAIT P1, [R6+URZ+0xb8], R42 ;  /* 0x0000b82a060075a7 */ /* 0x00232400080211ff */
[----:B----4-:R-:W-:Y:S05]  /*294d0*/  @!P1 NANOSLEEP.SYNCS 0x989680 ;  /* 0x009896800000995d */ /* 0x010fea0003900000 */
[----:B------:R-:W4:Y:S02]  /*294e0*/  @!P1 SYNCS.PHASECHK.TRANS64 P1, [R6+URZ+0xb8], R42 ;  /* 0x0000b82a060095a7 */ /* 0x000f2400080210ff */
[----:B----4-:R-:W-:Y:S05]  /*294f0*/  @!P1 BRA `(.L_x_365) ;  /* 0xfffffffc00f09947 */ /* 0x010fea000383ffff */
[----:B------:R-:W-:Y:S05]  /*29500*/  BRA `(.L_x_671) ;  /* 0xfffffebc00d87947 */ /* 0x000fea000383ffff */
.L_x_371:
[----:B----4-:R4:W1:Y:S02]  /*29510*/  SYNCS.PHASECHK.TRANS64.TRYWAIT P0, [R0+URZ+0xa0], R2 ;  /* 0x0000a002000075a7 */ /* 0x01086400080011ff */
[----:B-1----:R-:W-:Y:S05]  /*29520*/  @!P0 NANOSLEEP.SYNCS 0x989680 ;  /* 0x009896800000895d */ /* 0x002fea0003900000 */
[----:B------:R-:W1:Y:S02]  /*29530*/  @!P0 SYNCS.PHASECHK.TRANS64 P0, [R0+URZ+0xa0], R2 ;  /* 0x0000a002000085a7 */ /* 0x000e6400080010ff */
[----:B-1----:R-:W-:Y:S05]  /*29540*/  @!P0 BRA `(.L_x_371) ;  /* 0xfffffffc00f08947 */ /* 0x002fea000383ffff */
[----:B------:R-:W-:Y:S05]  /*29550*/  BRA `(.L_x_672) ;  /* 0xfffffec400587947 */ /* 0x000fea000383ffff */
.L_x_372:
[----:B------:R1:W1:Y:S02]  /*29560*/  SYNCS.PHASECHK.TRANS64.TRYWAIT P0, [R0+URZ+0xa8], R2 ;  /* 0x0000a802000075a7 */ /* 0x00026400080011ff */
[----:B-1----:R-:W-:Y:S05]  /*29570*/  @!P0 NANOSLEEP.SYNCS 0x989680 ;  /* 0x009896800000895d */ /* 0x002fea0003900000 */
[----:B------:R-:W1:Y:S02]  /*29580*/  @!P0 SYNCS.PHASECHK.TRANS64 P0, [R0+URZ+0xa8], R2 ;  /* 0x0000a802000085a7 */ /* 0x000e6400080010ff */
[----:B-1----:R-:W-:Y:S05]  /*29590*/  @!P0 BRA `(.L_x_372) ;  /* 0xfffffffc00f08947 */ /* 0x002fea000383ffff */
[----:B------:R-:W-:Y:S05]  /*295a0*/  BRA `(.L_x_673) ;  /* 0xfffffec4004c7947 */ /* 0x000fea000383ffff */
.L_x_373:
[----:B------:R1:W1:Y:S02]  /*295b0*/  SYNCS.PHASECHK.TRANS64.TRYWAIT P0, [R0+URZ+0xb0], R2 ;  /* 0x0000b002000075a7 */ /* 0x00026400080011ff */
[----:B-1----:R-:W-:Y:S05]  /*295c0*/  @!P0 NANOSLEEP.SYNCS 0x989680 ;  /* 0x009896800000895d */ /* 0x002fea0003900000 */
[----:B------:R-:W1:Y:S02]  /*295d0*/  @!P0 SYNCS.PHASECHK.TRANS64 P0, [R0+URZ+0xb0], R2 ;  /* 0x0000b002000085a7 */ /* 0x000e6400080010ff */
[----:B-1----:R-:W-:Y:S05]  /*295e0*/  @!P0 BRA `(.L_x_373) ;  /* 0xfffffffc00f08947 */ /* 0x002fea000383ffff */
[----:B------:R-:W-:Y:S05]  /*295f0*/  BRA `(.L_x_674) ;  /* 0xfffffec400447947 */ /* 0x000fea000383ffff */
.L_x_381:
[----:B-1----:R1:W2:Y:S02]  /*29600*/  SYNCS.PHASECHK.TRANS64.TRYWAIT P0, [R0+URZ+0xd0], R2 ;  /* 0x0000d002000075a7 */ /* 0x0022a400080011ff */
[----:B--2---:R-:W-:Y:S05]  /*29610*/  @!P0 NANOSLEEP.SYNCS 0x989680 ;  /* 0x009896800000895d */ /* 0x004fea0003900000 */
[----:B------:R-:W2:Y:S02]  /*29620*/  @!P0 SYNCS.PHASECHK.TRANS64 P0, [R0+URZ+0xd0], R2 ;  /* 0x0000d002000085a7 */ /* 0x000ea400080010ff */
[----:B--2---:R-:W-:Y:S05]  /*29630*/  @!P0 BRA `(.L_x_381) ;  /* 0xfffffffc00f08947 */ /* 0x004fea000383ffff */
[----:B------:R-:W-:Y:S05]  /*29640*/  BRA `(.L_x_675) ;  /* 0xfffffed000147947 */ /* 0x000fea000383ffff */
.L_x_404:
[----:B-1----:R1:W2:Y:S02]  /*29650*/  SYNCS.PHASECHK.TRANS64.TRYWAIT P0, [R0+URZ+0xf0], R3 ;  /* 0x0000f003000075a7 */ /* 0x0022a400080011ff */
[----:B--2---:R-:W-:Y:S05]  /*29660*/  @!P0 NANOSLEEP.SYNCS 0x989680 ;  /* 0x009896800000895d */ /* 0x004fea0003900000 */
[----:B------:R-:W2:Y:S02]  /*29670*/  @!P0 SYNCS.PHASECHK.TRANS64 P0, [R0+URZ+0xf0], R3 ;  /* 0x0000f003000085a7 */ /* 0x000ea400080010ff */
[----:B--2---:R-:W-:Y:S05]  /*29680*/  @!P0 BRA `(.L_x_404) ;  /* 0xfffffffc00f08947 */ /* 0x004fea000383ffff */
[----:B------:R-:W-:Y:S05]  /*29690*/  BRA `(.L_x_676) ;  /* 0xfffffef400c47947 */ /* 0x000fea000383ffff */
.L_x_406:
[----:B-1----:R1:W2:Y:S02]  /*296a0*/  SYNCS.PHASECHK.TRANS64.TRYWAIT P1, [R2+URZ+0xf0], R0 ;  /* 0x0000f000020075a7 */ /* 0x0022a400080211ff */
[----:B--2---:R-:W-:Y:S05]  /*296b0*/  @!P1 NANOSLEEP.SYNCS 0x989680 ;  /* 0x009896800000995d */ /* 0x004fea0003900000 */
[----:B------:R-:W2:Y:S02]  /*296c0*/  @!P1 SYNCS.PHASECHK.TRANS64 P1, [R2+URZ+0xf0], R0 ;  /* 0x0000f000020095a7 */ /* 0x000ea400080210ff */
[----:B--2---:R-:W-:Y:S05]  /*296d0*/  @!P1 BRA `(.L_x_406) ;  /* 0xfffffffc00f09947 */ /* 0x004fea000383ffff */
[----:B------:R-:W-:Y:S05]  /*296e0*/  BRA `(.L_x_677) ;  /* 0xfffffef800287947 */ /* 0x000fea000383ffff */
.L_x_469:
[----:B-1----:R1:W2:Y:S02]  /*296f0*/  SYNCS.PHASECHK.TRANS64.TRYWAIT P1, [R54+URZ+0x80], R0 ;  /* 0x00008000360075a7 */ /* 0x0022a400080211ff */
[----:B--2---:R-:W-:Y:S05]  /*29700*/  @!P1 NANOSLEEP.SYNCS 0x989680 ;  /* 0x009896800000995d */ /* 0x004fea0003900000 */
[----:B------:R-:W2:Y:S02]  /*29710*/  @!P1 SYNCS.PHASECHK.TRANS64 P1, [R54+URZ+0x80], R0 ;  /* 0x00008000360095a7 */ /* 0x000ea400080210ff */
[----:B--2---:R-:W-:Y:S05]  /*29720*/  @!P1 BRA `(.L_x_469) ;  /* 0xfffffffc00f09947 */ /* 0x004fea000383ffff */
[----:B------:R-:W-:Y:S05]  /*29730*/  BRA `(.L_x_468) ;  /* 0xffffff8400f07947 */ /* 0x000fea000383ffff */
.L_x_472:
[----:B-1----:R1:W3:Y:S02]  /*29740*/  SYNCS.PHASECHK.TRANS64.TRYWAIT P0, [R55+URZ+0xf0], R2 ;  /* 0x0000f002370075a7 */ /* 0x0022e400080011ff */
[----:B---3--:R-:W-:Y:S05]  /*29750*/  @!P0 NANOSLEEP.SYNCS 0x989680 ;  /* 0x009896800000895d */ /* 0x008fea0003900000 */
[----:B------:R-:W3:Y:S02]  /*29760*/  @!P0 SYNCS.PHASECHK.TRANS64 P0, [R55+URZ+0xf0], R2 ;  /* 0x0000f002370085a7 */ /* 0x000ee400080010ff */
[----:B---3--:R-:W-:Y:S05]  /*29770*/  @!P0 BRA `(.L_x_472) ;  /* 0xfffffffc00f08947 */ /* 0x008fea000383ffff */
[----:B------:R-:W-:Y:S05]  /*29780*/  BRA `(.L_x_471) ;  /* 0xffffff8800507947 */ /* 0x000fea000383ffff */
.L_x_486:
[----:B-1----:R1:W3:Y:S02]  /*29790*/  SYNCS.PHASECHK.TRANS64.TRYWAIT P0, [R0+URZ+0x80], R2 ;  /* 0x00008002000075a7 */ /* 0x0022e400080011ff */
[----:B---3--:R-:W-:Y:S05]  /*297a0*/  @!P0 NANOSLEEP.SYNCS 0x989680 ;  /* 0x009896800000895d */ /* 0x008fea0003900000 */
[----:B------:R-:W3:Y:S02]  /*297b0*/  @!P0 SYNCS.PHASECHK.TRANS64 P0, [R0+URZ+0x80], R2 ;  /* 0x00008002000085a7 */ /* 0x000ee400080010ff */
[----:B---3--:R-:W-:Y:S05]  /*297c0*/  @!P0 BRA `(.L_x_486) ;  /* 0xfffffffc00f08947 */ /* 0x008fea000383ffff */
[----:B------:R-:W-:Y:S05]  /*297d0*/  BRA `(.L_x_485) ;  /* 0xffffff9000c47947 */ /* 0x000fea000383ffff */
.L_x_502:
[----:B-1----:R1:W2:Y:S02]  /*297e0*/  SYNCS.PHASECHK.TRANS64.TRYWAIT P0, [R0+URZ+0x80], R2 ;  /* 0x00008002000075a7 */ /* 0x0022a400080011ff */
[----:B--2---:R-:W-:Y:S05]  /*297f0*/  @!P0 NANOSLEEP.SYNCS 0x989680 ;  /* 0x009896800000895d */ /* 0x004fea0003900000 */
[----:B------:R-:W2:Y:S02]  /*29800*/  @!P0 SYNCS.PHASECHK.TRANS64 P0, [R0+URZ+0x80], R2 ;  /* 0x00008002000085a7 */ /* 0x000ea400080010ff */
[----:B--2---:R-:W-:Y:S05]  /*29810*/  @!P0 BRA `(.L_x_502) ;  /* 0xfffffffc00f08947 */ /* 0x004fea000383ffff */
[----:B------:R-:W-:Y:S05]  /*29820*/  BRA `(.L_x_501) ;  /* 0xffffff9c00ac7947 */ /* 0x000fea000383ffff */
.L_x_518:
[----:B-1----:R1:W2:Y:S02]  /*29830*/  SYNCS.PHASECHK.TRANS64.TRYWAIT P0, [R0+URZ+0x80], R2 ;  /* 0x00008002000075a7 */ /* 0x0022a400080011ff */
[----:B--2---:R-:W-:Y:S05]  /*29840*/  @!P0 NANOSLEEP.SYNCS 0x989680 ;  /* 0x009896800000895d */ /* 0x004fea0003900000 */
[----:B------:R-:W2:Y:S02]  /*29850*/  @!P0 SYNCS.PHASECHK.TRANS64 P0, [R0+URZ+0x80], R2 ;  /* 0x00008002000085a7 */ /* 0x000ea400080010ff */
[----:B--2---:R-:W-:Y:S05]  /*29860*/  @!P0 BRA `(.L_x_518) ;  /* 0xfffffffc00f08947 */ /* 0x004fea000383ffff */
[----:B------:R-:W-:Y:S05]  /*29870*/  BRA `(.L_x_517) ;  /* 0xffffffa800a47947 */ /* 0x000fea000383ffff */
.L_x_534:
[----:B-1----:R1:W2:Y:S02]  /*29880*/  SYNCS.PHASECHK.TRANS64.TRYWAIT P1, [R2+URZ+0x80], R0 ;  /* 0x00008000020075a7 */ /* 0x0022a400080211ff */
[----:B--2---:R-:W-:Y:S05]  /*29890*/  @!P1 NANOSLEEP.SYNCS 0x989680 ;  /* 0x009896800000995d */ /* 0x004fea0003900000 */
[----:B------:R-:W2:Y:S02]  /*298a0*/  @!P1 SYNCS.PHASECHK.TRANS64 P1, [R2+URZ+0x80], R0 ;  /* 0x00008000020095a7 */ /* 0x000ea400080210ff */
[----:B--2---:R-:W-:Y:S05]  /*298b0*/  @!P1 BRA `(.L_x_534) ;  /* 0xfffffffc00f09947 */ /* 0x004fea000383ffff */
[----:B------:R-:W-:Y:S05]  /*298c0*/  BRA `(.L_x_533) ;  /* 0xffffffb400a07947 */ /* 0x000fea000383ffff */
.L_x_550:
[----:B-1----:R1:W2:Y:S02]  /*298d0*/  SYNCS.PHASECHK.TRANS64.TRYWAIT P1, [R2+URZ+0x80], R0 ;  /* 0x00008000020075a7 */ /* 0x0022a400080211ff */
[----:B--2---:R-:W-:Y:S05]  /*298e0*/  @!P1 NANOSLEEP.SYNCS 0x989680 ;  /* 0x009896800000995d */ /* 0x004fea0003900000 */
[----:B------:R-:W2:Y:S02]  /*298f0*/  @!P1 SYNCS.PHASECHK.TRANS64 P1, [R2+URZ+0x80], R0 ;  /* 0x00008000020095a7 */ /* 0x000ea400080210ff */
[----:B--2---:R-:W-:Y:S05]  /*29900*/  @!P1 BRA `(.L_x_550) ;  /* 0xfffffffc00f09947 */ /* 0x004fea000383ffff */
[----:B------:R-:W-:Y:S05]  /*29910*/  BRA `(.L_x_549) ;  /* 0xffffffc0009c7947 */ /* 0x000fea000383ffff */
.L_x_566:
[----:B-1----:R1:W2:Y:S02]  /*29920*/  SYNCS.PHASECHK.TRANS64.TRYWAIT P1, [R2+URZ+0x80], R0 ;  /* 0x00008000020075a7 */ /* 0x0022a400080211ff */
[----:B--2---:R-:W-:Y:S05]  /*29930*/  @!P1 NANOSLEEP.SYNCS 0x989680 ;  /* 0x009896800000995d */ /* 0x004fea0003900000 */
[----:B------:R-:W2:Y:S02]  /*29940*/  @!P1 SYNCS.PHASECHK.TRANS64 P1, [R2+URZ+0x80], R0 ;  /* 0x00008000020095a7 */ /* 0x000ea400080210ff */
[----:B--2---:R-:W-:Y:S05]  /*29950*/  @!P1 BRA `(.L_x_566) ;  /* 0xfffffffc00f09947 */ /* 0x004fea000383ffff */
[----:B------:R-:W-:Y:S05]  /*29960*/  BRA `(.L_x_565) ;  /* 0xffffffcc00907947 */ /* 0x000fea000383ffff */
.L_x_582:
[----:B-1----:R1:W2:Y:S02]  /*29970*/  SYNCS.PHASECHK.TRANS64.TRYWAIT P0, [R2+URZ+0x80], R0 ;  /* 0x00008000020075a7 */ /* 0x0022a400080011ff */
[----:B--2---:R-:W-:Y:S05]  /*29980*/  @!P0 NANOSLEEP.SYNCS 0x989680 ;  /* 0x009896800000895d */ /* 0x004fea0003900000 */
[----:B------:R-:W2:Y:S02]  /*29990*/  @!P0 SYNCS.PHASECHK.TRANS64 P0, [R2+URZ+0x80], R0 ;  /* 0x00008000020085a7 */ /* 0x000ea400080010ff */
[----:B--2---:R-:W-:Y:S05]  /*299a0*/  @!P0 BRA `(.L_x_582) ;  /* 0xfffffffc00f08947 */ /* 0x004fea000383ffff */
[----:B------:R-:W-:Y:S05]  /*299b0*/  BRA `(.L_x_581) ;  /* 0xffffffd800807947 */ /* 0x000fea000383ffff */
        .weak           $__internal_0_$__cuda_sm10x_tcgen05_guardrail_trap_col_being_dealloced_not_returned_by_alloc
        .type           $__internal_0_$__cuda_sm10x_tcgen05_guardrail_trap_col_being_dealloced_not_returned_by_alloc,@function
        .size           $__internal_0_$__cuda_sm10x_tcgen05_guardrail_trap_col_being_dealloced_not_returned_by_alloc,($__internal_1_$__cuda_sm10x_tcgen05_guardrail_trap_phase_invalid_during_alloc - $__internal_0_$__cuda_sm10x_tcgen05_guardrail_trap_col_being_dealloced_not_returned_by_alloc)
$__internal_0_$__cuda_sm10x_tcgen05_guardrail_trap_col_being_dealloced_not_returned_by_alloc:
[----:B------:R-:W-:Y:S05]  /*299c0*/  BPT.TRAP 0x1 ;  /* 0x000000040000795c */ /* 0x000fea0000300000 */
[----:B------:R-:W-:-:S04]  /*299d0*/  HFMA2 R3, -RZ, RZ, 0, 0 ;  /* 0x00000000ff037431 */ /* 0x000fc800000001ff */
[----:B------:R-:W-:Y:S05]  /*299e0*/  RET.REL.NODEC R2 `(_ZN7cutlass13device_kernelINS_4gemm6kernel13GemmUniversalIN4cute5tupleIJiiiiEEENS1_10collective13CollectiveMmaINS1_35MainloopSm100TmaUmmaWarpSpecializedILi8ELi2ELi4ENS5_IJiiNS4_1CILi1EEEEEEEENS5_IJNSA_ILi256EEENSA_ILi128EEENSA_ILi64EEEEEENS_6half_tENS5_IJlSB_lEEESI_SJ_NS4_8TiledMMAINS4_8MMA_AtomIJNS4_26SM100_MMA_F16BF16_2x1SM_SSISI_SI_fLi256ELi128ELNS4_4UMMA5MajorE0ELSO_0ELNSN_7ScaleInE0ELSP_0EEEEEENS4_6LayoutINS5_IJSB_SB_SB_EEENS5_IJNSA_ILi0EEESU_SU_EEEEENS5_IJNS4_10UnderscoreESX_SX_EEEEENS4_28SM100_TMA_2SM_LOAD_MULTICASTENS4_14ComposedLayoutINS4_7SwizzleILi3ELi4ELi3EEENS4_18smem_ptr_flag_bitsILi16EEENSS_INS5_IJNSA_ILi8EEESG_EEENS5_IJSG_SB_EEEEEEEvNS4_8identityES10_S1A_vS1B_EENS_8epilogue10collective18CollectiveEpilogueINS1D_23Sm100TmaWarpSpecializedILi4ELi2ELi16ELb1ELb0EEEJSH_NS5_IJNSS_ISF_SB_EENSS_INSA_ILi16EEESB_EEEEEfNS5_IJSB_llEEEfS1M_NS1D_6fusion15FusionCallbacksIS1H_NS1N_17LinearCombinationIffffLNS_15FloatRoundStyleE2EEESH_S1L_JEEENS4_5SM1004TMEM4LOAD26SM100_TMEM_LOAD_32dp32b16xENS4_13SM90_TMA_LOADENS11_INS12_ILi2ELi5ELi2EEENS14_ILi32EEENSS_INS5_IJNSA_ILi32EEENSA_ILi4EEEEEENS5_IJSB_S20_EEEEEEENS4_39AutoVectorizingCopyWithAssumedAlignmentILi128EEENS4_14SM90_TMA_STOREES25_S27_S27_EEENS1_16StreamKSchedulerEvEEEEvNT_6ParamsE) ;  /* 0xfffffd6402847950 */ /* 0x000fea0003c3ffff */
        .weak           $__internal_1_$__cuda_sm10x_tcgen05_guardrail_trap_phase_invalid_during_alloc
        .type           $__internal_1_$__cuda_sm10x_tcgen05_guardrail_trap_phase_invalid_during_alloc,@function
        .size           $__internal_1_$__cuda_sm10x_tcgen05_guardrail_trap_phase_invalid_during_alloc,($__internal_2_$__cuda_sm10x_tcgen05_guardrail_trap_unallocated_columns_being_dealloced - $__internal_1_$__cuda_sm10x_tcgen05_guardrail_trap_phase_invalid_during_alloc)
$__internal_1_$__cuda_sm10x_tcgen05_guardrail_trap_phase_invalid_during_alloc:
[----:B------:R-:W-:Y:S05]  /*299f0*/  BPT.TRAP 0x1 ;  /* 0x000000040000795c */ /* 0x000fea0000300000 */
[----:B------:R-:W-:-:S04]  /*29a00*/  MOV R3, 0x0 ;  /* 0x0000000000037802 */ /* 0x000fc80000000f00 */
[----:B------:R-:W-:Y:S05]  /*29a10*/  RET.REL.NODEC R2 `(_ZN7cutlass13device_kernelINS_4gemm6kernel13GemmUniversalIN4cute5tupleIJiiiiEEENS1_10collective13CollectiveMmaINS1_35MainloopSm100TmaUmmaWarpSpecializedILi8ELi2ELi4ENS5_IJiiNS4_1CILi1EEEEEEEENS5_IJNSA_ILi256EEENSA_ILi128EEENSA_ILi64EEEEEENS_6half_tENS5_IJlSB_lEEESI_SJ_NS4_8TiledMMAINS4_8MMA_AtomIJNS4_26SM100_MMA_F16BF16_2x1SM_SSISI_SI_fLi256ELi128ELNS4_4UMMA5MajorE0ELSO_0ELNSN_7ScaleInE0ELSP_0EEEEEENS4_6LayoutINS5_IJSB_SB_SB_EEENS5_IJNSA_ILi0EEESU_SU_EEEEENS5_IJNS4_10UnderscoreESX_SX_EEEEENS4_28SM100_TMA_2SM_LOAD_MULTICASTENS4_14ComposedLayoutINS4_7SwizzleILi3ELi4ELi3EEENS4_18smem_ptr_flag_bitsILi16EEENSS_INS5_IJNSA_ILi8EEESG_EEENS5_IJSG_SB_EEEEEEEvNS4_8identityES10_S1A_vS1B_EENS_8epilogue10collective18CollectiveEpilogueINS1D_23Sm100TmaWarpSpecializedILi4ELi2ELi16ELb1ELb0EEEJSH_NS5_IJNSS_ISF_SB_EENSS_INSA_ILi16EEESB_EEEEEfNS5_IJSB_llEEEfS1M_NS1D_6fusion15FusionCallbacksIS1H_NS1N_17LinearCombinationIffffLNS_15FloatRoundStyleE2EEESH_S1L_JEEENS4_5SM1004TMEM4LOAD26SM100_TMEM_LOAD_32dp32b16xENS4_13SM90_TMA_LOADENS11_INS12_ILi2ELi5ELi2EEENS14_ILi32EEENSS_INS5_IJNSA_ILi32EEENSA_ILi4EEEEEENS5_IJSB_S20_EEEEEEENS4_39AutoVectorizingCopyWithAssumedAlignmentILi128EEENS4_14SM90_TMA_STOREES25_S27_S27_EEENS1_16StreamKSchedulerEvEEEEvNT_6ParamsE) ;  /* 0xfffffd6402787950 */ /* 0x000fea0003c3ffff */
        .weak           $__internal_2_$__cuda_sm10x_tcgen05_guardrail_trap_unallocated_columns_being_dealloced
        .type           $__internal_2_$__cuda_sm10x_tcgen05_guardrail_trap_unallocated_columns_being_dealloced,@function
        .size           $__internal_2_$__cuda_sm10x_tcgen05_guardrail_trap_unallocated_columns_being_dealloced,(.L_x_679 - $__internal_2_$__cuda_sm10x_tcgen05_guardrail_trap_unallocated_columns_being_dealloced)
$__internal_2_$__cuda_sm10x_tcgen05_guardrail_trap_unallocated_columns_being_dealloced:
[----:B------:R-:W-:Y:S05]  /*29a20*/  BPT.TRAP 0x1 ;  /* 0x000000040000795c */ /* 0x000fea0000300000 */
[----:B------:R-:W-:-:S04]  /*29a30*/  HFMA2 R3, -RZ, RZ, 0, 0 ;  /* 0x00000000ff037431 */ /* 0x000fc800000001ff */
[----:B------:R-:W-:Y:S05]  /*29a40*/  RET.REL.NODEC R2 `(_ZN7cutlass13device_kernelINS_4gemm6kernel13GemmUniversalIN4cute5tupleIJiiiiEEENS1_10collective13CollectiveMmaINS1_35MainloopSm100TmaUmmaWarpSpecializedILi8ELi2ELi4ENS5_IJiiNS4_1CILi1EEEEEEEENS5_IJNSA_ILi256EEENSA_ILi128EEENSA_ILi64EEEEEENS_6half_tENS5_IJlSB_lEEESI_SJ_NS4_8TiledMMAINS4_8MMA_AtomIJNS4_26SM100_MMA_F16BF16_2x1SM_SSISI_SI_fLi256ELi128ELNS4_4UMMA5MajorE0ELSO_0ELNSN_7ScaleInE0ELSP_0EEEEEENS4_6LayoutINS5_IJSB_SB_SB_EEENS5_IJNSA_ILi0EEESU_SU_EEEEENS5_IJNS4_10UnderscoreESX_SX_EEEEENS4_28SM100_TMA_2SM_LOAD_MULTICASTENS4_14ComposedLayoutINS4_7SwizzleILi3ELi4ELi3EEENS4_18smem_ptr_flag_bitsILi16EEENSS_INS5_IJNSA_ILi8EEESG_EEENS5_IJSG_SB_EEEEEEEvNS4_8identityES10_S1A_vS1B_EENS_8epilogue10collective18CollectiveEpilogueINS1D_23Sm100TmaWarpSpecializedILi4ELi2ELi16ELb1ELb0EEEJSH_NS5_IJNSS_ISF_SB_EENSS_INSA_ILi16EEESB_EEEEEfNS5_IJSB_llEEEfS1M_NS1D_6fusion15FusionCallbacksIS1H_NS1N_17LinearCombinationIffffLNS_15FloatRoundStyleE2EEESH_S1L_JEEENS4_5SM1004TMEM4LOAD26SM100_TMEM_LOAD_32dp32b16xENS4_13SM90_TMA_LOADENS11_INS12_ILi2ELi5ELi2EEENS14_ILi32EEENSS_INS5_IJNSA_ILi32EEENSA_ILi4EEEEEENS5_IJSB_S20_EEEEEEENS4_39AutoVectorizingCopyWithAssumedAlignmentILi128EEENS4_14SM90_TMA_STOREES25_S27_S27_EEENS1_16StreamKSchedulerEvEEEEvNT_6ParamsE) ;  /* 0xfffffd64026c7950 */ /* 0x000fea0003c3ffff */
.L_x_678:
        /* <DEDUP_REMOVED lines=11> */
.L_x_679:


//--------------------- .nv.global.init           --------------------------
	.section	.nv.global.init,"aw",@progbits
	.align	4
.nv.global.init:
	.type		mrg32k3aM2SubSeq,@object
	.size		mrg32k3aM2SubSeq,(mrg32k3aM1SubSeq - mrg32k3aM2SubSeq)
mrg32k3aM2SubSeq:
        /* <DEDUP_REMOVED lines=126> */
	.type		mrg32k3aM1SubSeq,@object
	.size		mrg32k3aM1SubSeq,(mrg32k3aM2Seq - mrg32k3aM1SubSeq)
mrg32k3aM1SubSeq:
        /* <DEDUP_REMOVED lines=126> */
	.type		mrg32k3aM2Seq,@object
	.size		mrg32k3aM2Seq,(mrg32k3aM2 - mrg32k3aM2Seq)
mrg32k3aM2Seq:
        /* <DEDUP_REMOVED lines=144> */
	.type		mrg32k3aM2,@object
	.size		mrg32k3aM2,(mrg32k3aM1 - mrg32k3aM2)
mrg32k3aM2:
        /* <DEDUP_REMOVED lines=144> */
	.type		mrg32k3aM1,@object
	.size		mrg32k3aM1,(mrg32k3aM1Seq - mrg32k3aM1)
mrg32k3aM1:
        /* <DEDUP_REMOVED lines=144> */
	.type		mrg32k3aM1Seq,@object
	.size		mrg32k3aM1Seq,(precalc_xorwow_offset_matrix - mrg32k3aM1Seq)
mrg32k3aM1Seq:
        /* <DEDUP_REMOVED lines=144> */
	.type		precalc_xorwow_offset_matrix,@object
	.size		precalc_xorwow_offset_matrix,(precalc_xorwow_matrix - precalc_xorwow_offset_matrix)
precalc_xorwow_offset_matrix:
        /* <DEDUP_REMOVED lines=6400> */
	.type		precalc_xorwow_matrix,@object
	.size		precalc_xorwow_matrix,($str$44 - precalc_xorwow_matrix)
precalc_xorwow_matrix:
        /* <DEDUP_REMOVED lines=6400> */
	.type		$str$44,@object
	.size		$str$44,($str$26 - $str$44)
$str$44:
        /*353c0*/ 	.byte	0x28, 0x61, 0x64, 0x64, 0x72, 0x65, 0x73, 0x73, 0x20, 0x26, 0x20, 0x6d, 0x61, 0x73, 0x6b, 0x29
        /*353d0*/ 	.byte	0x20, 0x3d, 0x3d, 0x20, 0x30, 0x00
	.type		$str$26,@object
	.size		$str$26,($str$27 - $str$26)
$str$26:
        /*353d6*/ 	.byte	0x61, 0x72, 0x72, 0x69, 0x76, 0x65, 0x5f, 0x63, 0x6f, 0x75, 0x6e, 0x74, 0x20, 0x21, 0x3d, 0x20
        /*353e6*/ 	.byte	0x30, 0x20, 0x26, 0x26, 0x20, 0x22, 0x41, 0x72, 0x72, 0x69, 0x76, 0x65, 0x20, 0x63, 0x6f, 0x75
        /*353f6*/ 	.byte	0x6e, 0x74, 0x20, 0x6d, 0x75, 0x73, 0x74, 0x20, 0x62, 0x65, 0x20, 0x6e, 0x6f, 0x6e, 0x2d, 0x7a
        /*35406*/ 	.byte	0x65, 0x72, 0x6f, 0x22, 0x00
	.type		$str$27,@object
	.size		$str$27,($str$45 - $str$27)
$str$27:
        /*3540b*/ 	.byte	0x2f, 0x74, 0x6d, 0x70, 0x2f, 0x63, 0x75, 0x74, 0x6c, 0x61, 0x73, 0x73, 0x5f, 0x73, 0x77, 0x65
        /*3541b*/ 	.byte	0x65, 0x70, 0x5f, 0x73, 0x72, 0x63, 0x2f, 0x69, 0x6e, 0x63, 0x6c, 0x75, 0x64, 0x65, 0x2f, 0x63
        /*3542b*/ 	.byte	0x75, 0x74, 0x6c, 0x61, 0x73, 0x73, 0x2f, 0x61, 0x72, 0x63, 0x68, 0x2f, 0x62, 0x61, 0x72, 0x72
        /*3543b*/ 	.byte	0x69, 0x65, 0x72, 0x2e, 0x68, 0x00
	.type		$str$45,@object
	.size		$str$45,($str$43 - $str$45)
$str$45:
        /*35441*/ 	.byte	0x2f, 0x74, 0x6d, 0x70, 0x2f, 0x63, 0x75, 0x74, 0x6c, 0x61, 0x73, 0x73, 0x5f, 0x73, 0x77, 0x65
        /*35451*/ 	.byte	0x65, 0x70, 0x5f, 0x73, 0x72, 0x63, 0x2f, 0x69, 0x6e, 0x63, 0x6c, 0x75, 0x64, 0x65, 0x2f, 0x63
        /*35461*/ 	.byte	0x75, 0x74, 0x65, 0x2f, 0x70, 0x6f, 0x69, 0x6e, 0x74, 0x65, 0x72, 0x5f, 0x66, 0x6c, 0x61, 0x67
        /*35471*/ 	.byte	0x67, 0x65, 0x64, 0x2e, 0x68, 0x70, 0x70, 0x00
	.type		$str$43,@object
	.size		$str$43,($str$22 - $str$43)
$str$43:
        /*35479*/ 	.byte	0x2f, 0x74, 0x6d, 0x70, 0x2f, 0x63, 0x75, 0x74, 0x6c, 0x61, 0x73, 0x73, 0x5f, 0x73, 0x77, 0x65
        /*35489*/ 	.byte	0x65, 0x70, 0x5f, 0x73, 0x72, 0x63, 0x2f, 0x69, 0x6e, 0x63, 0x6c, 0x75, 0x64, 0x65, 0x2f, 0x63
        /*35499*/ 	.byte	0x75, 0x74, 0x65, 0x2f, 0x61, 0x74, 0x6f, 0x6d, 0x2f, 0x63, 0x6f, 0x70, 0x79, 0x5f, 0x74, 0x72
        /*354a9*/ 	.byte	0x61, 0x69, 0x74, 0x73, 0x5f, 0x73, 0x6d, 0x31, 0x30, 0x30, 0x2e, 0x68, 0x70, 0x70, 0x00
	.type		$str$22,@object
	.size		$str$22,($str$42 - $str$22)
$str$22:
        /*354b8*/ 	.byte	0x2f, 0x74, 0x6d, 0x70, 0x2f, 0x63, 0x75, 0x74, 0x6c, 0x61, 0x73, 0x73, 0x5f, 0x73, 0x77, 0x65
        /*354c8*/ 	.byte	0x65, 0x70, 0x5f, 0x73, 0x72, 0x63, 0x2f, 0x69, 0x6e, 0x63, 0x6c, 0x75, 0x64, 0x65, 0x2f, 0x63
        /*354d8*/ 	.byte	0x75, 0x74, 0x6c, 0x61, 0x73, 0x73, 0x2f, 0x70, 0x69, 0x70, 0x65, 0x6c, 0x69, 0x6e, 0x65, 0x2f
        /*354e8*/ 	.byte	0x73, 0x6d, 0x31, 0x30, 0x30, 0x5f, 0x70, 0x69, 0x70, 0x65, 0x6c, 0x69, 0x6e, 0x65, 0x2e, 0x68
        /*354f8*/ 	.byte	0x70, 0x70, 0x00
	.type		$str$42,@object
	.size		$str$42,($str$21 - $str$42)
$str$42:
        /*354fb*/ 	.byte	0x28, 0x28, 0x75, 0x69, 0x6e, 0x74, 0x33, 0x32, 0x5f, 0x74, 0x28, 0x74, 0x68, 0x72, 0x65, 0x61
        /*3550b*/ 	.byte	0x64, 0x49, 0x64, 0x78, 0x2e, 0x78, 0x29, 0x20, 0x2f, 0x20, 0x33, 0x32, 0x29, 0x20, 0x25, 0x20
        /*3551b*/ 	.byte	0x34, 0x29, 0x20, 0x3d, 0x3d, 0x20, 0x28, 0x28, 0x28, 0x74, 0x6d, 0x65, 0x6d, 0x5f, 0x61, 0x64
        /*3552b*/ 	.byte	0x64, 0x72, 0x20, 0x3e, 0x3e, 0x20, 0x31, 0x36, 0x29, 0x20, 0x2f, 0x20, 0x33, 0x32, 0x29, 0x20
        /*3553b*/ 	.byte	0x25, 0x20, 0x34, 0x29, 0x00
	.type		$str$21,@object
	.size		$str$21,(__unnamed_1 - $str$21)
$str$21:
        /*35540*/ 	.byte	0x70, 0x61, 0x72, 0x61, 0x6d, 0x73, 0x2e, 0x63, 0x6f, 0x6e, 0x73, 0x75, 0x6d, 0x65, 0x72, 0x5f
        /*35550*/ 	.byte	0x61, 0x72, 0x76, 0x5f, 0x63, 0x6f, 0x75, 0x6e, 0x74, 0x20, 0x3e, 0x20, 0x30, 0x20, 0x26, 0x26
        /*35560*/ 	.byte	0x20, 0x22, 0x43, 0x6f, 0x6e, 0x73, 0x75, 0x6d, 0x65, 0x72, 0x20, 0x61, 0x72, 0x72, 0x69, 0x76
        /*35570*/ 	.byte	0x61, 0x6c, 0x20, 0x63, 0x6f, 0x75, 0x6e, 0x74, 0x20, 0x6d, 0x75, 0x73, 0x74, 0x20, 0x62, 0x65
        /*35580*/ 	.byte	0x20, 0x6e, 0x6f, 0x6e, 0x2d, 0x7a, 0x65, 0x72, 0x6f, 0x22, 0x00
	.type		__unnamed_1,@object
	.size		__unnamed_1,($str$23 - __unnamed_1)
__unnamed_1:
        /*3558b*/ 	.byte	0x73, 0x74, 0x61, 0x74, 0x69, 0x63, 0x20, 0x76, 0x6f, 0x69, 0x64, 0x20, 0x63, 0x75, 0x74, 0x6c
        /*3559b*/ 	.byte	0x61, 0x73, 0x73, 0x3a, 0x3a, 0x61, 0x72, 0x63, 0x68, 0x3a, 0x3a, 0x43, 0x6c, 0x75, 0x73, 0x74
        /*355ab*/ 	.byte	0x65, 0x72, 0x42, 0x61, 0x72, 0x72, 0x69, 0x65, 0x72, 0x3a, 0x3a, 0x69, 0x6e, 0x69, 0x74, 0x28
        /*355bb*/ 	.byte	0x63, 0x6f, 0x6e, 0x73, 0x74, 0x20, 0x75, 0x6e, 0x73, 0x69, 0x67, 0x6e, 0x65, 0x64, 0x20, 0x6c
        /*355cb*/ 	.byte	0x6f, 0x6e, 0x67, 0x20, 0x2a, 0x2c, 0x20, 0x75, 0x6e, 0x73, 0x69, 0x67, 0x6e, 0x65, 0x64, 0x20
        /*355db*/ 	.byte	0x69, 0x6e, 0x74, 0x29, 0x00
	.type		$str$23,@object
	.size		$str$23,(__unnamed_3 - $str$23)
$str$23:
        /*355e0*/ 	.byte	0x6d, 0x75, 0x6c, 0x74, 0x69, 0x63, 0x61, 0x73, 0x74, 0x5f, 0x63, 0x6f, 0x6e, 0x73, 0x75, 0x6d
        /*355f0*/ 	.byte	0x65, 0x72, 0x5f, 0x61, 0x72, 0x72, 0x69, 0x76, 0x61, 0x6c, 0x5f, 0x63, 0x6f, 0x75, 0x6e, 0x74
        /*35600*/ 	.byte	0x20, 0x3e, 0x20, 0x30, 0x20, 0x26, 0x26, 0x20, 0x22, 0x4d, 0x75, 0x6c, 0x74, 0x69, 0x63, 0x61
        /*35610*/ 	.byte	0x73, 0x74, 0x20, 0x63, 0x6f, 0x6e, 0x73, 0x75, 0x6d, 0x65, 0x72, 0x20, 0x61, 0x72, 0x72, 0x69
        /*35620*/ 	.byte	0x76, 0x61, 0x6c, 0x20, 0x63, 0x6f, 0x75, 0x6e, 0x74, 0x20, 0x6d, 0x75, 0x73, 0x74, 0x20, 0x62
        /*35630*/ 	.byte	0x65, 0x20, 0x6e, 0x6f, 0x6e, 0x2d, 0x7a, 0x65, 0x72, 0x6f, 0x22, 0x00
	.type		__unnamed_3,@object
	.size		__unnamed_3,(__unnamed_6 - __unnamed_3)
__unnamed_3:
        /* <DEDUP_REMOVED lines=22> */
        /*3579c*/ 	.byte	0x3a, 0x3a, 0x43, 0x3c, 0x31, 0x3e, 0x3e, 0x5d, 0x00
	.type		__unnamed_6,@object
	.size		__unnamed_6,(__unnamed_2 - __unnamed_6)
__unnamed_6:
        /* <DEDUP_REMOVED lines=24> */
        /*35925*/ 	.byte	0x3a, 0x43, 0x3c, 0x32, 0x30, 0x34, 0x38, 0x3e, 0x3e, 0x3e, 0x3e, 0x5d, 0x00
	.type		__unnamed_2,@object
	.size		__unnamed_2,(__unnamed_4 - __unnamed_2)
__unnamed_2:
        /* <DEDUP_REMOVED lines=31> */
	.type		__unnamed_4,@object
	.size		__unnamed_4,(__unnamed_5 - __unnamed_4)
__unnamed_4:
        /* <DEDUP_REMOVED lines=37> */
        /*35d72*/ 	.byte	0x3a, 0x43, 0x3c, 0x30, 0x3e, 0x3e, 0x3e, 0x3e, 0x5d, 0x00
	.type		__unnamed_5,@object
	.size		__unnamed_5,(__unnamed_7 - __unnamed_5)
__unnamed_5:
        /* <DEDUP_REMOVED lines=38> */
        /*35fdc*/ 	.byte	0x3e, 0x5d, 0x00
	.type		__unnamed_7,@object
	.size		__unnamed_7,(.L_16 - __unnamed_7)
__unnamed_7:
        /* <DEDUP_REMOVED lines=43> */
.L_16:


//--------------------- .nv.shared._ZN7cutlass9reference6device6kernel17BlockCompareEqualIfEEvPiPKT_S7_m --------------------------
	.section	.nv.shared._ZN7cutlass9reference6device6kernel17BlockCompareEqualIfEEvPiPKT_S7_m,"aw",@nobits
	.sectionflags	@""
	.align	16
	.zero		1024


//--------------------- .nv.shared.reserved.0     --------------------------
	.section	.nv.shared.reserved.0,"aw",@nobits
	.weak		__nv_reservedSMEM_offset_0_alias
	.size		__nv_reservedSMEM_offset_0_alias, 0, 64
	.other		__nv_reservedSMEM_offset_0_alias,@"STO_CUDA_RESERVED_SHARED STV_DEFAULT"
__nv_reservedSMEM_offset_0_alias:
	.zero		0
.nv.shared.reserved.0:
	.zero		64
	.weak		__nv_reservedSMEM_tcgen05_partition
	.type		__nv_reservedSMEM_tcgen05_partition,@object
	.size		__nv_reservedSMEM_tcgen05_partition,(.L_0 - __nv_reservedSMEM_tcgen05_partition)
__nv_reservedSMEM_tcgen05_partition:
	.zero		32
.L_0:


//--------------------- .nv.global                --------------------------
	.section	.nv.global,"aw",@nobits
.nv.global:
	.type		_ZN34_INTERNAL_f7e5a5a4_4_k_cu_stride_A4cute1_E,@object
	.size		_ZN34_INTERNAL_f7e5a5a4_4_k_cu_stride_A4cute1_E,(_ZN34_INTERNAL_f7e5a5a4_4_k_cu_stride_A4cuda3std3__45__cpo6cbeginE - _ZN34_INTERNAL_f7e5a5a4_4_k_cu_stride_A4cute1_E)
_ZN34_INTERNAL_f7e5a5a4_4_k_cu_stride_A4cute1_E:
	.zero		1
	.type		_ZN34_INTERNAL_f7e5a5a4_4_k_cu_stride_A4cuda3std3__45__cpo6cbeginE,@object
	.size		_ZN34_INTERNAL_f7e5a5a4_4_k_cu_stride_A4cuda3std3__45__cpo6cbeginE,(_ZN34_INTERNAL_f7e5a5a4_4_k_cu_stride_A4cuda3std3__48in_placeE - _ZN34_INTERNAL_f7e5a5a4_4_k_cu_stride_A4cuda3std3__45__cpo6cbeginE)
_ZN34_INTERNAL_f7e5a5a4_4_k_cu_stride_A4cuda3std3__45__cpo6cbeginE:
	.zero		1
	.type		_ZN34_INTERNAL_f7e5a5a4_4_k_cu_stride_A4cuda3std3__48in_placeE,@object
	.size		_ZN34_INTERNAL_f7e5a5a4_4_k_cu_stride_A4cuda3std3__48in_placeE,(_ZN34_INTERNAL_f7e5a5a4_4_k_cu_stride_A4cuda3std6ranges3__45__cpo9iter_moveE - _ZN34_INTERNAL_f7e5a5a4_4_k_cu_stride_A4cuda3std3__48in_placeE)
_ZN34_INTERNAL_f7e5a5a4_4_k_cu_stride_A4cuda3std3__48in_placeE:
	.zero		1
	.type		_ZN34_INTERNAL_f7e5a5a4_4_k_cu_stride_A4cuda3std6ranges3__45__cpo9iter_moveE,@object
	.size		_ZN34_INTERNAL_f7e5a5a4_4_k_cu_stride_A4cuda3std6ranges3__45__cpo9iter_moveE,(_ZN34_INTERNAL_f7e5a5a4_4_k_cu_stride_A4cuda3std3__45__cpo5beginE - _ZN34_INTERNAL_f7e5a5a4_4_k_cu_stride_A4cuda3std6ranges3__45__cpo9iter_moveE)
_ZN34_INTERNAL_f7e5a5a4_4_k_cu_stride_A4cuda3std6ranges3__45__cpo9iter_moveE:
	.zero		1
	.type		_ZN34_INTERNAL_f7e5a5a4_4_k_cu_stride_A4cuda3std3__45__cpo5beginE,@object
	.size		_ZN34_INTERNAL_f7e5a5a4_4_k_cu_stride_A4cuda3std3__45__cpo5beginE,(_ZN34_INTERNAL_f7e5a5a4_4_k_cu_stride_A4cuda3std3__436_GLOBAL__N__f7e5a5a4_4_k_cu_stride_A6ignoreE - _ZN34_INTERNAL_f7e5a5a4_4_k_cu_stride_A4cuda3std3__45__cpo5beginE)
_ZN34_INTERNAL_f7e5a5a4_4_k_cu_stride_A4cuda3std3__45__cpo5beginE:
	.zero		1
	.type		_ZN34_INTERNAL_f7e5a5a4_4_k_cu_stride_A4cuda3std3__436_GLOBAL__N__f7e5a5a4_4_k_cu_stride_A6ignoreE,@object
	.size		_ZN34_INTERNAL_f7e5a5a4_4_k_cu_stride_A4cuda3std3__436_GLOBAL__N__f7e5a5a4_4_k_cu_stride_A6ignoreE,(_ZN34_INTERNAL_f7e5a5a4_4_k_cu_stride_A4cute7productE - _ZN34_INTERNAL_f7e5a5a4_4_k_cu_stride_A4cuda3std3__436_GLOBAL__N__f7e5a5a4_4_k_cu_stride_A6ignoreE)
_ZN34_INTERNAL_f7e5a5a4_4_k_cu_stride_A4cuda3std3__436_GLOBAL__N__f7e5a5a4_4_k_cu_stride_A6ignoreE:
	.zero		1
	.type		_ZN34_INTERNAL_f7e5a5a4_4_k_cu_stride_A4cute7productE,@object
	.size		_ZN34_INTERNAL_f7e5a5a4_4_k_cu_stride_A4cute7productE,(_ZN34_INTERNAL_f7e5a5a4_4_k_cu_stride_A4cuda3std3__45__cpo3endE - _ZN34_INTERNAL_f7e5a5a4_4_k_cu_stride_A4cute7productE)
_ZN34_INTERNAL_f7e5a5a4_4_k_cu_stride_A4cute7productE:
	.zero		1
	.type		_ZN34_INTERNAL_f7e5a5a4_4_k_cu_stride_A4cuda3std3__45__cpo3endE,@object
	.size		_ZN34_INTERNAL_f7e5a5a4_4_k_cu_stride_A4cuda3std3__45__cpo3endE,(_ZN34_INTERNAL_f7e5a5a4_4_k_cu_stride_A4cuda3std3__419piecewise_constructE - _ZN34_INTERNAL_f7e5a5a4_4_k_cu_stride_A4cuda3std3__45__cpo3endE)
_ZN34_INTERNAL_f7e5a5a4_4_k_cu_stride_A4cuda3std3__45__cpo3endE:
	.zero		1
	.type		_ZN34_INTERNAL_f7e5a5a4_4_k_cu_stride_A4cuda3std3__419piecewise_constructE,@object
	.size		_ZN34_INTERNAL_f7e5a5a4_4_k_cu_stride_A4cuda3std3__419piecewise_constructE,(_ZN34_INTERNAL_f7e5a5a4_4_k_cu_stride_A4cuda3std3__45__cpo4cendE - _ZN34_INTERNAL_f7e5a5a4_4_k_cu_stride_A4cuda3std3__419piecewise_constructE)
_ZN34_INTERNAL_f7e5a5a4_4_k_cu_stride_A4cuda3std3__419piecewise_constructE:
	.zero		1
	.type		_ZN34_INTERNAL_f7e5a5a4_4_k_cu_stride_A4cuda3std3__45__cpo4cendE,@object
	.size		_ZN34_INTERNAL_f7e5a5a4_4_k_cu_stride_A4cuda3std3__45__cpo4cendE,(_ZN34_INTERNAL_f7e5a5a4_4_k_cu_stride_A4cuda3std6ranges3__45__cpo4swapE - _ZN34_INTERNAL_f7e5a5a4_4_k_cu_stride_A4cuda3std3__45__cpo4cendE)
_ZN34_INTERNAL_f7e5a5a4_4_k_cu_stride_A4cuda3std3__45__cpo4cendE:
	.zero		1
	.type		_ZN34_INTERNAL_f7e5a5a4_4_k_cu_stride_A4cuda3std6ranges3__45__cpo4swapE,@object
	.size		_ZN34_INTERNAL_f7e5a5a4_4_k_cu_stride_A4cuda3std6ranges3__45__cpo4swapE,(.L_24 - _ZN34_INTERNAL_f7e5a5a4_4_k_cu_stride_A4cuda3std6ranges3__45__cpo4swapE)
_ZN34_INTERNAL_f7e5a5a4_4_k_cu_stride_A4cuda3std6ranges3__45__cpo4swapE:
	.zero		1
.L_24:


//--------------------- .nv.shared._ZN7cutlass9reference6device6kernel4GemmINS_9TensorRefINS_6half_tENS_6layout8RowMajorEEENS4_IS5_NS6_11ColumnMajorEEENS4_IfS9_EEffNS_11MatrixShapeILi4ELi4EEENS_12multiply_addIfffEENS_16NumericConverterIffLNS_15FloatRoundStyleE2EEEEEvNS_4gemm9GemmCoordET2_T_T0_SL_T1_SO_T3_ --------------------------
	.section	.nv.shared._ZN7cutlass9reference6device6kernel4GemmINS_9TensorRefINS_6half_tENS_6layout8RowMajorEEENS4_IS5_NS6_11ColumnMajorEEENS4_IfS9_EEffNS_11MatrixShapeILi4ELi4EEENS_12multiply_addIfffEENS_16NumericConverterIffLNS_15FloatRoundStyleE2EEEEEvNS_4gemm9GemmCoordET2_T_T0_SL_T1_SO_T3_,"aw",@nobits
	.sectionflags	@""
	.align	16
	.zero		1024


//--------------------- .nv.shared._ZN7cutlass9reference6device6kernel12BlockForEachIfNS1_6detail17RandomUniformFuncIfEEEEvPT_mNT0_6ParamsE --------------------------
	.section	.nv.shared._ZN7cutlass9reference6device6kernel12BlockForEachIfNS1_6detail17RandomUniformFuncIfEEEEvPT_mNT0_6ParamsE,"aw",@nobits
	.sectionflags	@""
	.align	16
	.zero		1024


//--------------------- .nv.shared._ZN7cutlass9reference6device6kernel12BlockForEachINS_6half_tENS1_6detail17RandomUniformFuncIS4_EEEEvPT_mNT0_6ParamsE --------------------------
	.section	.nv.shared._ZN7cutlass9reference6device6kernel12BlockForEachINS_6half_tENS1_6detail17RandomUniformFuncIS4_EEEEvPT_mNT0_6ParamsE,"aw",@nobits
	.sectionflags	@""
	.align	16
	.zero		1024


//--------------------- .nv.shared._ZN7cutlass13device_kernelINS_4gemm6kernel13GemmUniversalIN4cute5tupleIJiiiiEEENS1_10collective13CollectiveMmaINS1_35MainloopSm100TmaUmmaWarpSpecializedILi8ELi2ELi4ENS5_IJiiNS4_1CILi1EEEEEEEENS5_IJNSA_ILi256EEENSA_ILi128EEENSA_ILi64EEEEEENS_6half_tENS5_IJlSB_lEEESI_SJ_NS4_8TiledMMAINS4_8MMA_AtomIJNS4_26SM100_MMA_F16BF16_2x1SM_SSISI_SI_fLi256ELi128ELNS4_4UMMA5MajorE0ELSO_0ELNSN_7ScaleInE0ELSP_0EEEEEENS4_6LayoutINS5_IJSB_SB_SB_EEENS5_IJNSA_ILi0EEESU_SU_EEEEENS5_IJNS4_10UnderscoreESX_SX_EEEEENS4_28SM100_TMA_2SM_LOAD_MULTICASTENS4_14ComposedLayoutINS4_7SwizzleILi3ELi4ELi3EEENS4_18smem_ptr_flag_bitsILi16EEENSS_INS5_IJNSA_ILi8EEESG_EEENS5_IJSG_SB_EEEEEEEvNS4_8identityES10_S1A_vS1B_EENS_8epilogue10collective18CollectiveEpilogueINS1D_23Sm100TmaWarpSpecializedILi4ELi2ELi16ELb1ELb0EEEJSH_NS5_IJNSS_ISF_SB_EENSS_INSA_ILi16EEESB_EEEEEfNS5_IJSB_llEEEfS1M_NS1D_6fusion15FusionCallbacksIS1H_NS1N_17LinearCombinationIffffLNS_15FloatRoundStyleE2EEESH_S1L_JEEENS4_5SM1004TMEM4LOAD26SM100_TMEM_LOAD_32dp32b16xENS4_13SM90_TMA_LOADENS11_INS12_ILi2ELi5ELi2EEENS14_ILi32EEENSS_INS5_IJNSA_ILi32EEENSA_ILi4EEEEEENS5_IJSB_S20_EEEEEEENS4_39AutoVectorizingCopyWithAssumedAlignmentILi128EEENS4_14SM90_TMA_STOREES25_S27_S27_EEENS1_16StreamKSchedulerEvEEEEvNT_6ParamsE --------------------------
	.section	.nv.shared._ZN7cutlass13device_kernelINS_4gemm6kernel13GemmUniversalIN4cute5tupleIJiiiiEEENS1_10collective13CollectiveMmaINS1_35MainloopSm100TmaUmmaWarpSpecializedILi8ELi2ELi4ENS5_IJiiNS4_1CILi1EEEEEEEENS5_IJNSA_ILi256EEENSA_ILi128EEENSA_ILi64EEEEEENS_6half_tENS5_IJlSB_lEEESI_SJ_NS4_8TiledMMAINS4_8MMA_AtomIJNS4_26SM100_MMA_F16BF16_2x1SM_SSISI_SI_fLi256ELi128ELNS4_4UMMA5MajorE0ELSO_0ELNSN_7ScaleInE0ELSP_0EEEEEENS4_6LayoutINS5_IJSB_SB_SB_EEENS5_IJNSA_ILi0EEESU_SU_EEEEENS5_IJNS4_10UnderscoreESX_SX_EEEEENS4_28SM100_TMA_2SM_LOAD_MULTICASTENS4_14ComposedLayoutINS4_7SwizzleILi3ELi4ELi3EEENS4_18smem_ptr_flag_bitsILi16EEENSS_INS5_IJNSA_ILi8EEESG_EEENS5_IJSG_SB_EEEEEEEvNS4_8identityES10_S1A_vS1B_EENS_8epilogue10collective18CollectiveEpilogueINS1D_23Sm100TmaWarpSpecializedILi4ELi2ELi16ELb1ELb0EEEJSH_NS5_IJNSS_ISF_SB_EENSS_INSA_ILi16EEESB_EEEEEfNS5_IJSB_llEEEfS1M_NS1D_6fusion15FusionCallbacksIS1H_NS1N_17LinearCombinationIffffLNS_15FloatRoundStyleE2EEESH_S1L_JEEENS4_5SM1004TMEM4LOAD26SM100_TMEM_LOAD_32dp32b16xENS4_13SM90_TMA_LOADENS11_INS12_ILi2ELi5ELi2EEENS14_ILi32EEENSS_INS5_IJNSA_ILi32EEENSA_ILi4EEEEEENS5_IJSB_S20_EEEEEEENS4_39AutoVectorizingCopyWithAssumedAlignmentILi128EEENS4_14SM90_TMA_STOREES25_S27_S27_EEENS1_16StreamKSchedulerEvEEEEvNT_6ParamsE,"aw",@nobits
	.sectionflags	@""
	.align	16
	.zero		1024


//--------------------- .nv.constant0._ZN7cutlass9reference6device6kernel17BlockCompareEqualIfEEvPiPKT_S7_m --------------------------
	.section	.nv.constant0._ZN7cutlass9reference6device6kernel17BlockCompareEqualIfEEvPiPKT_S7_m,"a",@progbits
	.sectionflags	@""
	.align	4
.nv.constant0._ZN7cutlass9reference6device6kernel17BlockCompareEqualIfEEvPiPKT_S7_m:
	.zero		928


//--------------------- .nv.constant0._ZN7cutlass9reference6device6kernel4GemmINS_9TensorRefINS_6half_tENS_6layout8RowMajorEEENS4_IS5_NS6_11ColumnMajorEEENS4_IfS9_EEffNS_11MatrixShapeILi4ELi4EEENS_12multiply_addIfffEENS_16NumericConverterIffLNS_15FloatRoundStyleE2EEEEEvNS_4gemm9GemmCoordET2_T_T0_SL_T1_SO_T3_ --------------------------
	.section	.nv.constant0._ZN7cutlass9reference6device6kernel4GemmINS_9TensorRefINS_6half_tENS_6layout8RowMajorEEENS4_IS5_NS6_11ColumnMajorEEENS4_IfS9_EEffNS_11MatrixShapeILi4ELi4EEENS_12multiply_addIfffEENS_16NumericConverterIffLNS_15FloatRoundStyleE2EEEEEvNS_4gemm9GemmCoordET2_T_T0_SL_T1_SO_T3_,"a",@progbits
	.sectionflags	@""
	.align	4
.nv.constant0._ZN7cutlass9reference6device6kernel4GemmINS_9TensorRefINS_6half_tENS_6layout8RowMajorEEENS4_IS5_NS6_11ColumnMajorEEENS4_IfS9_EEffNS_11MatrixShapeILi4ELi4EEENS_12multiply_addIfffEENS_16NumericConverterIffLNS_15FloatRoundStyleE2EEEEEvNS_4gemm9GemmCoordET2_T_T0_SL_T1_SO_T3_:
	.zero		988


//--------------------- .nv.constant0._ZN7cutlass9reference6device6kernel12BlockForEachIfNS1_6detail17RandomUniformFuncIfEEEEvPT_mNT0_6ParamsE --------------------------
	.section	.nv.constant0._ZN7cutlass9reference6device6kernel12BlockForEachIfNS1_6detail17RandomUniformFuncIfEEEEvPT_mNT0_6ParamsE,"a",@progbits
	.sectionflags	@""
	.align	4
.nv.constant0._ZN7cutlass9reference6device6kernel12BlockForEachIfNS1_6detail17RandomUniformFuncIfEEEEvPT_mNT0_6ParamsE:
	.zero		960


//--------------------- .nv.constant0._ZN7cutlass9reference6device6kernel12BlockForEachINS_6half_tENS1_6detail17RandomUniformFuncIS4_EEEEvPT_mNT0_6ParamsE --------------------------
	.section	.nv.constant0._ZN7cutlass9reference6device6kernel12BlockForEachINS_6half_tENS1_6detail17RandomUniformFuncIS4_EEEEvPT_mNT0_6ParamsE,"a",@progbits
	.sectionflags	@""
	.align	4
.nv.constant0._ZN7cutlass9reference6device6kernel12BlockForEachINS_6half_tENS1_6detail17RandomUniformFuncIS4_EEEEvPT_mNT0_6ParamsE:
	.zero		960


//--------------------- .nv.constant0._ZN7cutlass13device_kernelINS_4gemm6kernel13GemmUniversalIN4cute5tupleIJiiiiEEENS1_10collective13CollectiveMmaINS1_35MainloopSm100TmaUmmaWarpSpecializedILi8ELi2ELi4ENS5_IJiiNS4_1CILi1EEEEEEEENS5_IJNSA_ILi256EEENSA_ILi128EEENSA_ILi64EEEEEENS_6half_tENS5_IJlSB_lEEESI_SJ_NS4_8TiledMMAINS4_8MMA_AtomIJNS4_26SM100_MMA_F16BF16_2x1SM_SSISI_SI_fLi256ELi128ELNS4_4UMMA5MajorE0ELSO_0ELNSN_7ScaleInE0ELSP_0EEEEEENS4_6LayoutINS5_IJSB_SB_SB_EEENS5_IJNSA_ILi0EEESU_SU_EEEEENS5_IJNS4_10UnderscoreESX_SX_EEEEENS4_28SM100_TMA_2SM_LOAD_MULTICASTENS4_14ComposedLayoutINS4_7SwizzleILi3ELi4ELi3EEENS4_18smem_ptr_flag_bitsILi16EEENSS_INS5_IJNSA_ILi8EEESG_EEENS5_IJSG_SB_EEEEEEEvNS4_8identityES10_S1A_vS1B_EENS_8epilogue10collective18CollectiveEpilogueINS1D_23Sm100TmaWarpSpecializedILi4ELi2ELi16ELb1ELb0EEEJSH_NS5_IJNSS_ISF_SB_EENSS_INSA_ILi16EEESB_EEEEEfNS5_IJSB_llEEEfS1M_NS1D_6fusion15FusionCallbacksIS1H_NS1N_17LinearCombinationIffffLNS_15FloatRoundStyleE2EEESH_S1L_JEEENS4_5SM1004TMEM4LOAD26SM100_TMEM_LOAD_32dp32b16xENS4_13SM90_TMA_LOADENS11_INS12_ILi2ELi5ELi2EEENS14_ILi32EEENSS_INS5_IJNSA_ILi32EEENSA_ILi4EEEEEENS5_IJSB_S20_EEEEEEENS4_39AutoVectorizingCopyWithAssumedAlignmentILi128EEENS4_14SM90_TMA_STOREES25_S27_S27_EEENS1_16StreamKSchedulerEvEEEEvNT_6ParamsE --------------------------
	.section	.nv.constant0._ZN7cutlass13device_kernelINS_4gemm6kernel13GemmUniversalIN4cute5tupleIJiiiiEEENS1_10collective13CollectiveMmaINS1_35MainloopSm100TmaUmmaWarpSpecializedILi8ELi2ELi4ENS5_IJiiNS4_1CILi1EEEEEEEENS5_IJNSA_ILi256EEENSA_ILi128EEENSA_ILi64EEEEEENS_6half_tENS5_IJlSB_lEEESI_SJ_NS4_8TiledMMAINS4_8MMA_AtomIJNS4_26SM100_MMA_F16BF16_2x1SM_SSISI_SI_fLi256ELi128ELNS4_4UMMA5MajorE0ELSO_0ELNSN_7ScaleInE0ELSP_0EEEEEENS4_6LayoutINS5_IJSB_SB_SB_EEENS5_IJNSA_ILi0EEESU_SU_EEEEENS5_IJNS4_10UnderscoreESX_SX_EEEEENS4_28SM100_TMA_2SM_LOAD_MULTICASTENS4_14ComposedLayoutINS4_7SwizzleILi3ELi4ELi3EEENS4_18smem_ptr_flag_bitsILi16EEENSS_INS5_IJNSA_ILi8EEESG_EEENS5_IJSG_SB_EEEEEEEvNS4_8identityES10_S1A_vS1B_EENS_8epilogue10collective18CollectiveEpilogueINS1D_23Sm100TmaWarpSpecializedILi4ELi2ELi16ELb1ELb0EEEJSH_NS5_IJNSS_ISF_SB_EENSS_INSA_ILi16EEESB_EEEEEfNS5_IJSB_llEEEfS1M_NS1D_6fusion15FusionCallbacksIS1H_NS1N_17LinearCombinationIffffLNS_15FloatRoundStyleE2EEESH_S1L_JEEENS4_5SM1004TMEM4LOAD26SM100_TMEM_LOAD_32dp32b16xENS4_13SM90_TMA_LOADENS11_INS12_ILi2ELi5ELi2EEENS14_ILi32EEENSS_INS5_IJNSA_ILi32EEENSA_ILi4EEEEEENS5_IJSB_S20_EEEEEEENS4_39AutoVectorizingCopyWithAssumedAlignmentILi128EEENS4_14SM90_TMA_STOREES25_S27_S27_EEENS1_16StreamKSchedulerEvEEEEvNT_6ParamsE,"a",@progbits
	.sectionflags	@""
	.align	4
.nv.constant0._ZN7cutlass13device_kernelINS_4gemm6kernel13GemmUniversalIN4cute5tupleIJiiiiEEENS1_10collective13CollectiveMmaINS1_35MainloopSm100TmaUmmaWarpSpecializedILi8ELi2ELi4ENS5_IJiiNS4_1CILi1EEEEEEEENS5_IJNSA_ILi256EEENSA_ILi128EEENSA_ILi64EEEEEENS_6half_tENS5_IJlSB_lEEESI_SJ_NS4_8TiledMMAINS4_8MMA_AtomIJNS4_26SM100_MMA_F16BF16_2x1SM_SSISI_SI_fLi256ELi128ELNS4_4UMMA5MajorE0ELSO_0ELNSN_7ScaleInE0ELSP_0EEEEEENS4_6LayoutINS5_IJSB_SB_SB_EEENS5_IJNSA_ILi0EEESU_SU_EEEEENS5_IJNS4_10UnderscoreESX_SX_EEEEENS4_28SM100_TMA_2SM_LOAD_MULTICASTENS4_14ComposedLayoutINS4_7SwizzleILi3ELi4ELi3EEENS4_18smem_ptr_flag_bitsILi16EEENSS_INS5_IJNSA_ILi8EEESG_EEENS5_IJSG_SB_EEEEEEEvNS4_8identityES10_S1A_vS1B_EENS_8epilogue10collective18CollectiveEpilogueINS1D_23Sm100TmaWarpSpecializedILi4ELi2ELi16ELb1ELb0EEEJSH_NS5_IJNSS_ISF_SB_EENSS_INSA_ILi16EEESB_EEEEEfNS5_IJSB_llEEEfS1M_NS1D_6fusion15FusionCallbacksIS1H_NS1N_17LinearCombinationIffffLNS_15FloatRoundStyleE2EEESH_S1L_JEEENS4_5SM1004TMEM4LOAD26SM100_TMEM_LOAD_32dp32b16xENS4_13SM90_TMA_LOADENS11_INS12_ILi2ELi5ELi2EEENS14_ILi32EEENSS_INS5_IJNSA_ILi32EEENSA_ILi4EEEEEENS5_IJSB_S20_EEEEEEENS4_39AutoVectorizingCopyWithAssumedAlignmentILi128EEENS4_14SM90_TMA_STOREES25_S27_S27_EEENS1_16StreamKSchedulerEvEEEEvNT_6ParamsE:
	.zero		3200


//--------------------- SYMBOLS --------------------------

	.type		.nv.reservedSmem.offset0,@object
	.size		.nv.reservedSmem.offset0,0x4
	.type		.nv.reservedSmem.cap,@object
	.size		.nv.reservedSmem.cap,0x4
	.type		__assertfail,@function
